//
// Generated by NVIDIA NVVM Compiler
//
// Compiler Build ID: CL-36424714
// Cuda compilation tools, release 13.0, V13.0.88
// Based on NVVM 20.0.0
//

.version 9.0
.target sm_100
.address_size 64

	// .globl	_Z16sum_kernel_blockPdS_i
.const .align 8 .f64 mrt_V1 = 0d3FAAF286BCA1AF28;
.const .align 8 .f64 mrt_V2 = 0d3F89AA066A819A9E;
.const .align 8 .f64 mrt_V3 = 0d3FA8618618618619;
.const .align 8 .f64 mrt_V4 = 0d3F72D204B4812D20;
.const .align 8 .f64 mrt_V5 = 0d3F9041041041040F;
.const .align 8 .f64 mrt_V6 = 0d3FAC71C71C71C71C;
.const .align 8 .f64 mrt_V7 = 0d3F9C71C71C71C71D;
.const .align 8 .f64 mrt_V8 = 0d3FB5555555555555;
.const .align 8 .f64 mrt_V9 = 0d3F6B6006D801B600;
.const .align 8 .f64 mrt_V10 = 0d3F70410410410410;
.const .align 8 .f64 mrt_V11 = 0d3F8C71C71C71C71D;
.const .align 8 .f64 mrt_V12 = 0d3FA5555555555554;
// _ZZ14blockReduceSumdE6shared has been demoted
.extern .shared .align 16 .b8 temp[];

.visible .entry _Z16sum_kernel_blockPdS_i(
	.param .u64 .ptr .align 1 _Z16sum_kernel_blockPdS_i_param_0,
	.param .u64 .ptr .align 1 _Z16sum_kernel_blockPdS_i_param_1,
	.param .u32 _Z16sum_kernel_blockPdS_i_param_2
)
{
	.reg .pred 	%p<7>;
	.reg .b32 	%r<36>;
	.reg .b64 	%rd<7>;
	.reg .b64 	%fd<22>;

	ld.param.u64 	%rd2, [_Z16sum_kernel_blockPdS_i_param_0];
	ld.param.u64 	%rd3, [_Z16sum_kernel_blockPdS_i_param_1];
	ld.param.u32 	%r13, [_Z16sum_kernel_blockPdS_i_param_2];
	cvt.rn.f64.s32 	%fd10, %r13;
	mov.u32 	%r14, %ctaid.x;
	mov.u32 	%r1, %ntid.x;
	mov.u32 	%r2, %tid.x;
	mad.lo.s32 	%r34, %r14, %r1, %r2;
	cvt.rn.f64.s32 	%fd11, %r34;
	mul.f64 	%fd1, %fd10, 0d3FD0000000000000;
	setp.leu.f64 	%p1, %fd1, %fd11;
	mov.f64 	%fd20, 0d0000000000000000;
	@%p1 bra 	$L__BB0_3;
	mov.u32 	%r15, %nctaid.x;
	mul.lo.s32 	%r4, %r1, %r15;
	cvta.to.global.u64 	%rd1, %rd3;
	mov.f64 	%fd20, 0d0000000000000000;
$L__BB0_2:
	mul.wide.s32 	%rd4, %r34, 16;
	add.s64 	%rd5, %rd1, %rd4;
	ld.global.v4.u32 	{%r16, %r17, %r18, %r19}, [%rd5];
	add.s32 	%r20, %r17, %r16;
	add.s32 	%r21, %r20, %r18;
	add.s32 	%r22, %r21, %r19;
	cvt.rn.f64.s32 	%fd13, %r22;
	add.f64 	%fd20, %fd20, %fd13;
	add.s32 	%r34, %r34, %r4;
	cvt.rn.f64.s32 	%fd14, %r34;
	setp.gt.f64 	%p2, %fd1, %fd14;
	@%p2 bra 	$L__BB0_2;
$L__BB0_3:
	mov.u32 	%r23, %tid.y;
	mov.u32 	%r24, %tid.z;
	mov.u32 	%r25, %ntid.y;
	mad.lo.s32 	%r26, %r24, %r25, %r23;
	mul.lo.s32 	%r7, %r26, %r1;
	add.s32 	%r8, %r7, %r2;
	mul.lo.s32 	%r27, %r1, %r25;
	mov.u32 	%r28, %ntid.z;
	mul.lo.s32 	%r35, %r27, %r28;
	setp.lt.u32 	%p3, %r35, 2;
	@%p3 bra 	$L__BB0_8;
	shl.b32 	%r29, %r8, 3;
	mov.u32 	%r30, temp;
	add.s32 	%r10, %r30, %r29;
$L__BB0_5:
	shr.u32 	%r12, %r35, 1;
	st.shared.f64 	[%r10], %fd20;
	barrier.sync 	0;
	setp.le.u32 	%p4, %r12, %r8;
	@%p4 bra 	$L__BB0_7;
	shl.b32 	%r31, %r12, 3;
	add.s32 	%r32, %r10, %r31;
	ld.shared.f64 	%fd15, [%r32];
	add.f64 	%fd20, %fd20, %fd15;
$L__BB0_7:
	barrier.sync 	0;
	setp.gt.u32 	%p5, %r35, 3;
	mov.u32 	%r35, %r12;
	@%p5 bra 	$L__BB0_5;
$L__BB0_8:
	or.b32  	%r33, %r7, %r2;
	setp.ne.s32 	%p6, %r33, 0;
	@%p6 bra 	$L__BB0_10;
	cvta.to.global.u64 	%rd6, %rd2;
	atom.global.add.f64 	%fd16, [%rd6], %fd20;
$L__BB0_10:
	ret;

}
	// .globl	_Z18deviceReduceKernelPdS_i
.visible .entry _Z18deviceReduceKernelPdS_i(
	.param .u64 .ptr .align 1 _Z18deviceReduceKernelPdS_i_param_0,
	.param .u64 .ptr .align 1 _Z18deviceReduceKernelPdS_i_param_1,
	.param .u32 _Z18deviceReduceKernelPdS_i_param_2
)
{
	.reg .pred 	%p<27>;
	.reg .b32 	%r<59>;
	.reg .b64 	%rd<9>;
	.reg .b64 	%fd<35>;
	// demoted variable
	.shared .align 8 .b8 _ZZ14blockReduceSumdE6shared[256];
	ld.param.u64 	%rd2, [_Z18deviceReduceKernelPdS_i_param_0];
	ld.param.u64 	%rd3, [_Z18deviceReduceKernelPdS_i_param_1];
	ld.param.u32 	%r9, [_Z18deviceReduceKernelPdS_i_param_2];
	mov.u32 	%r1, %ctaid.x;
	mov.u32 	%r2, %ntid.x;
	mov.u32 	%r3, %tid.x;
	mad.lo.s32 	%r58, %r1, %r2, %r3;
	setp.ge.s32 	%p1, %r58, %r9;
	mov.f64 	%fd33, 0d0000000000000000;
	@%p1 bra 	$L__BB1_3;
	mov.u32 	%r10, %nctaid.x;
	mul.lo.s32 	%r5, %r2, %r10;
	cvta.to.global.u64 	%rd1, %rd2;
	mov.f64 	%fd33, 0d0000000000000000;
$L__BB1_2:
	mul.wide.s32 	%rd4, %r58, 8;
	add.s64 	%rd5, %rd1, %rd4;
	ld.global.f64 	%fd10, [%rd5];
	add.f64 	%fd33, %fd33, %fd10;
	add.s32 	%r58, %r58, %r5;
	setp.lt.s32 	%p2, %r58, %r9;
	@%p2 bra 	$L__BB1_2;
$L__BB1_3:
	and.b32  	%r8, %r3, 31;
	// begin inline asm
	mov.b64 {%r11,%r12}, %fd33;
	// end inline asm
	shfl.sync.down.b32	%r14|%p3, %r12, 16, 31, -1;
	shfl.sync.down.b32	%r13|%p4, %r11, 16, 31, -1;
	// begin inline asm
	mov.b64 %fd12, {%r13,%r14};
	// end inline asm
	add.f64 	%fd13, %fd33, %fd12;
	// begin inline asm
	mov.b64 {%r15,%r16}, %fd13;
	// end inline asm
	shfl.sync.down.b32	%r18|%p5, %r16, 8, 31, -1;
	shfl.sync.down.b32	%r17|%p6, %r15, 8, 31, -1;
	// begin inline asm
	mov.b64 %fd14, {%r17,%r18};
	// end inline asm
	add.f64 	%fd15, %fd13, %fd14;
	// begin inline asm
	mov.b64 {%r19,%r20}, %fd15;
	// end inline asm
	shfl.sync.down.b32	%r22|%p7, %r20, 4, 31, -1;
	shfl.sync.down.b32	%r21|%p8, %r19, 4, 31, -1;
	// begin inline asm
	mov.b64 %fd16, {%r21,%r22};
	// end inline asm
	add.f64 	%fd17, %fd15, %fd16;
	// begin inline asm
	mov.b64 {%r23,%r24}, %fd17;
	// end inline asm
	shfl.sync.down.b32	%r26|%p9, %r24, 2, 31, -1;
	shfl.sync.down.b32	%r25|%p10, %r23, 2, 31, -1;
	// begin inline asm
	mov.b64 %fd18, {%r25,%r26};
	// end inline asm
	add.f64 	%fd19, %fd17, %fd18;
	// begin inline asm
	mov.b64 {%r27,%r28}, %fd19;
	// end inline asm
	shfl.sync.down.b32	%r30|%p11, %r28, 1, 31, -1;
	shfl.sync.down.b32	%r29|%p12, %r27, 1, 31, -1;
	// begin inline asm
	mov.b64 %fd20, {%r29,%r30};
	// end inline asm
	add.f64 	%fd4, %fd19, %fd20;
	setp.ne.s32 	%p13, %r8, 0;
	@%p13 bra 	$L__BB1_5;
	shr.u32 	%r31, %r3, 2;
	mov.u32 	%r32, _ZZ14blockReduceSumdE6shared;
	add.s32 	%r33, %r32, %r31;
	st.shared.f64 	[%r33], %fd4;
$L__BB1_5:
	bar.sync 	0;
	shr.u32 	%r34, %r2, 5;
	setp.ge.u32 	%p14, %r3, %r34;
	mov.f64 	%fd34, 0d0000000000000000;
	@%p14 bra 	$L__BB1_7;
	shl.b32 	%r35, %r8, 3;
	mov.u32 	%r36, _ZZ14blockReduceSumdE6shared;
	add.s32 	%r37, %r36, %r35;
	ld.shared.f64 	%fd34, [%r37];
$L__BB1_7:
	setp.gt.u32 	%p15, %r3, 31;
	@%p15 bra 	$L__BB1_10;
	// begin inline asm
	mov.b64 {%r38,%r39}, %fd34;
	// end inline asm
	shfl.sync.down.b32	%r41|%p16, %r39, 16, 31, -1;
	shfl.sync.down.b32	%r40|%p17, %r38, 16, 31, -1;
	// begin inline asm
	mov.b64 %fd23, {%r40,%r41};
	// end inline asm
	add.f64 	%fd24, %fd34, %fd23;
	// begin inline asm
	mov.b64 {%r42,%r43}, %fd24;
	// end inline asm
	shfl.sync.down.b32	%r45|%p18, %r43, 8, 31, -1;
	shfl.sync.down.b32	%r44|%p19, %r42, 8, 31, -1;
	// begin inline asm
	mov.b64 %fd25, {%r44,%r45};
	// end inline asm
	add.f64 	%fd26, %fd24, %fd25;
	// begin inline asm
	mov.b64 {%r46,%r47}, %fd26;
	// end inline asm
	shfl.sync.down.b32	%r49|%p20, %r47, 4, 31, -1;
	shfl.sync.down.b32	%r48|%p21, %r46, 4, 31, -1;
	// begin inline asm
	mov.b64 %fd27, {%r48,%r49};
	// end inline asm
	add.f64 	%fd28, %fd26, %fd27;
	// begin inline asm
	mov.b64 {%r50,%r51}, %fd28;
	// end inline asm
	shfl.sync.down.b32	%r53|%p22, %r51, 2, 31, -1;
	shfl.sync.down.b32	%r52|%p23, %r50, 2, 31, -1;
	// begin inline asm
	mov.b64 %fd29, {%r52,%r53};
	// end inline asm
	add.f64 	%fd30, %fd28, %fd29;
	// begin inline asm
	mov.b64 {%r54,%r55}, %fd30;
	// end inline asm
	shfl.sync.down.b32	%r57|%p24, %r55, 1, 31, -1;
	shfl.sync.down.b32	%r56|%p25, %r54, 1, 31, -1;
	// begin inline asm
	mov.b64 %fd31, {%r56,%r57};
	// end inline asm
	add.f64 	%fd7, %fd30, %fd31;
	setp.ne.s32 	%p26, %r3, 0;
	@%p26 bra 	$L__BB1_10;
	cvta.to.global.u64 	%rd6, %rd3;
	mul.wide.u32 	%rd7, %r1, 8;
	add.s64 	%rd8, %rd6, %rd7;
	st.global.f64 	[%rd8], %fd7;
$L__BB1_10:
	ret;

}
	// .globl	_Z21dvc_ScaLBL_D3Q19_PackiPiiiPdS0_i
.visible .entry _Z21dvc_ScaLBL_D3Q19_PackiPiiiPdS0_i(
	.param .u32 _Z21dvc_ScaLBL_D3Q19_PackiPiiiPdS0_i_param_0,
	.param .u64 .ptr .align 1 _Z21dvc_ScaLBL_D3Q19_PackiPiiiPdS0_i_param_1,
	.param .u32 _Z21dvc_ScaLBL_D3Q19_PackiPiiiPdS0_i_param_2,
	.param .u32 _Z21dvc_ScaLBL_D3Q19_PackiPiiiPdS0_i_param_3,
	.param .u64 .ptr .align 1 _Z21dvc_ScaLBL_D3Q19_PackiPiiiPdS0_i_param_4,
	.param .u64 .ptr .align 1 _Z21dvc_ScaLBL_D3Q19_PackiPiiiPdS0_i_param_5,
	.param .u32 _Z21dvc_ScaLBL_D3Q19_PackiPiiiPdS0_i_param_6
)
{
	.reg .pred 	%p<2>;
	.reg .b32 	%r<12>;
	.reg .b64 	%rd<13>;
	.reg .b64 	%fd<2>;

	ld.param.u32 	%r2, [_Z21dvc_ScaLBL_D3Q19_PackiPiiiPdS0_i_param_0];
	ld.param.u64 	%rd1, [_Z21dvc_ScaLBL_D3Q19_PackiPiiiPdS0_i_param_1];
	ld.param.u32 	%r3, [_Z21dvc_ScaLBL_D3Q19_PackiPiiiPdS0_i_param_2];
	ld.param.u32 	%r5, [_Z21dvc_ScaLBL_D3Q19_PackiPiiiPdS0_i_param_3];
	ld.param.u64 	%rd2, [_Z21dvc_ScaLBL_D3Q19_PackiPiiiPdS0_i_param_4];
	ld.param.u64 	%rd3, [_Z21dvc_ScaLBL_D3Q19_PackiPiiiPdS0_i_param_5];
	ld.param.u32 	%r4, [_Z21dvc_ScaLBL_D3Q19_PackiPiiiPdS0_i_param_6];
	mov.u32 	%r6, %ctaid.x;
	mov.u32 	%r7, %ntid.x;
	mov.u32 	%r8, %tid.x;
	mad.lo.s32 	%r1, %r6, %r7, %r8;
	setp.ge.s32 	%p1, %r1, %r5;
	@%p1 bra 	$L__BB2_2;
	cvta.to.global.u64 	%rd4, %rd1;
	cvta.to.global.u64 	%rd5, %rd3;
	cvta.to.global.u64 	%rd6, %rd2;
	mul.wide.s32 	%rd7, %r1, 4;
	add.s64 	%rd8, %rd4, %rd7;
	ld.global.u32 	%r9, [%rd8];
	mad.lo.s32 	%r10, %r4, %r2, %r9;
	mul.wide.s32 	%rd9, %r10, 8;
	add.s64 	%rd10, %rd5, %rd9;
	ld.global.f64 	%fd1, [%rd10];
	add.s32 	%r11, %r3, %r1;
	mul.wide.s32 	%rd11, %r11, 8;
	add.s64 	%rd12, %rd6, %rd11;
	st.global.f64 	[%rd12], %fd1;
$L__BB2_2:
	ret;

}
	// .globl	_Z23dvc_ScaLBL_D3Q19_UnpackiPiiiPdS0_i
.visible .entry _Z23dvc_ScaLBL_D3Q19_UnpackiPiiiPdS0_i(
	.param .u32 _Z23dvc_ScaLBL_D3Q19_UnpackiPiiiPdS0_i_param_0,
	.param .u64 .ptr .align 1 _Z23dvc_ScaLBL_D3Q19_UnpackiPiiiPdS0_i_param_1,
	.param .u32 _Z23dvc_ScaLBL_D3Q19_UnpackiPiiiPdS0_i_param_2,
	.param .u32 _Z23dvc_ScaLBL_D3Q19_UnpackiPiiiPdS0_i_param_3,
	.param .u64 .ptr .align 1 _Z23dvc_ScaLBL_D3Q19_UnpackiPiiiPdS0_i_param_4,
	.param .u64 .ptr .align 1 _Z23dvc_ScaLBL_D3Q19_UnpackiPiiiPdS0_i_param_5,
	.param .u32 _Z23dvc_ScaLBL_D3Q19_UnpackiPiiiPdS0_i_param_6
)
{
	.reg .pred 	%p<3>;
	.reg .b32 	%r<12>;
	.reg .b64 	%rd<13>;
	.reg .b64 	%fd<2>;

	ld.param.u32 	%r4, [_Z23dvc_ScaLBL_D3Q19_UnpackiPiiiPdS0_i_param_0];
	ld.param.u64 	%rd1, [_Z23dvc_ScaLBL_D3Q19_UnpackiPiiiPdS0_i_param_1];
	ld.param.u32 	%r5, [_Z23dvc_ScaLBL_D3Q19_UnpackiPiiiPdS0_i_param_2];
	ld.param.u32 	%r7, [_Z23dvc_ScaLBL_D3Q19_UnpackiPiiiPdS0_i_param_3];
	ld.param.u64 	%rd2, [_Z23dvc_ScaLBL_D3Q19_UnpackiPiiiPdS0_i_param_4];
	ld.param.u64 	%rd3, [_Z23dvc_ScaLBL_D3Q19_UnpackiPiiiPdS0_i_param_5];
	ld.param.u32 	%r6, [_Z23dvc_ScaLBL_D3Q19_UnpackiPiiiPdS0_i_param_6];
	mov.u32 	%r8, %ctaid.x;
	mov.u32 	%r9, %ntid.x;
	mov.u32 	%r10, %tid.x;
	mad.lo.s32 	%r1, %r8, %r9, %r10;
	setp.ge.s32 	%p1, %r1, %r7;
	@%p1 bra 	$L__BB3_3;
	cvta.to.global.u64 	%rd4, %rd1;
	add.s32 	%r2, %r5, %r1;
	mul.wide.s32 	%rd5, %r2, 4;
	add.s64 	%rd6, %rd4, %rd5;
	ld.global.u32 	%r3, [%rd6];
	setp.lt.s32 	%p2, %r3, 0;
	@%p2 bra 	$L__BB3_3;
	cvta.to.global.u64 	%rd7, %rd2;
	mul.wide.s32 	%rd8, %r2, 8;
	add.s64 	%rd9, %rd7, %rd8;
	ld.global.f64 	%fd1, [%rd9];
	mad.lo.s32 	%r11, %r6, %r4, %r3;
	cvta.to.global.u64 	%rd10, %rd3;
	mul.wide.s32 	%rd11, %r11, 8;
	add.s64 	%rd12, %rd10, %rd11;
	st.global.f64 	[%rd12], %fd1;
$L__BB3_3:
	ret;

}
	// .globl	_Z21dvc_ScaLBL_D3Q19_InitPdi
.visible .entry _Z21dvc_ScaLBL_D3Q19_InitPdi(
	.param .u64 .ptr .align 1 _Z21dvc_ScaLBL_D3Q19_InitPdi_param_0,
	.param .u32 _Z21dvc_ScaLBL_D3Q19_InitPdi_param_1
)
{
	.reg .pred 	%p<8>;
	.reg .b32 	%r<34>;
	.reg .b64 	%rd<75>;

	ld.param.u64 	%rd2, [_Z21dvc_ScaLBL_D3Q19_InitPdi_param_0];
	ld.param.u32 	%r20, [_Z21dvc_ScaLBL_D3Q19_InitPdi_param_1];
	cvta.to.global.u64 	%rd1, %rd2;
	setp.lt.s32 	%p1, %r20, -262143;
	@%p1 bra 	$L__BB4_11;
	shr.s32 	%r22, %r20, 31;
	shr.u32 	%r23, %r22, 14;
	add.s32 	%r24, %r20, %r23;
	shr.s32 	%r1, %r24, 18;
	add.s32 	%r2, %r1, 1;
	mov.u32 	%r3, %ctaid.x;
	mov.u32 	%r4, %ntid.x;
	mad.lo.s32 	%r5, %r3, %r1, %r3;
	mov.u32 	%r6, %tid.x;
	add.s32 	%r25, %r20, 262143;
	setp.lt.u32 	%p2, %r25, 524287;
	mov.b32 	%r33, 0;
	@%p2 bra 	$L__BB4_8;
	and.b32  	%r33, %r2, -2;
	neg.s32 	%r32, %r33;
	mad.lo.s32 	%r26, %r4, %r5, %r4;
	add.s32 	%r31, %r6, %r26;
	shl.b32 	%r10, %r4, 1;
	mul.lo.s32 	%r27, %r4, %r3;
	mad.lo.s32 	%r30, %r27, %r2, %r6;
	mul.wide.s32 	%rd6, %r20, 8;
$L__BB4_3:
	setp.ge.s32 	%p3, %r30, %r20;
	@%p3 bra 	$L__BB4_5;
	mul.wide.s32 	%rd3, %r30, 8;
	add.s64 	%rd4, %rd1, %rd3;
	mov.b64 	%rd5, 4599676419421066581;
	st.global.u64 	[%rd4], %rd5;
	add.s64 	%rd7, %rd4, %rd6;
	mov.b64 	%rd8, 4588167220373341980;
	st.global.u64 	[%rd7], %rd8;
	add.s64 	%rd9, %rd7, %rd6;
	st.global.u64 	[%rd9], %rd8;
	add.s64 	%rd10, %rd9, %rd6;
	st.global.u64 	[%rd10], %rd8;
	add.s64 	%rd11, %rd10, %rd6;
	st.global.u64 	[%rd11], %rd8;
	add.s64 	%rd12, %rd11, %rd6;
	st.global.u64 	[%rd12], %rd8;
	add.s64 	%rd13, %rd12, %rd6;
	st.global.u64 	[%rd13], %rd8;
	add.s64 	%rd14, %rd13, %rd6;
	mov.b64 	%rd15, 4583663620745971491;
	st.global.u64 	[%rd14], %rd15;
	add.s64 	%rd16, %rd14, %rd6;
	st.global.u64 	[%rd16], %rd15;
	add.s64 	%rd17, %rd16, %rd6;
	st.global.u64 	[%rd17], %rd15;
	add.s64 	%rd18, %rd17, %rd6;
	st.global.u64 	[%rd18], %rd15;
	add.s64 	%rd19, %rd18, %rd6;
	st.global.u64 	[%rd19], %rd15;
	add.s64 	%rd20, %rd19, %rd6;
	st.global.u64 	[%rd20], %rd15;
	add.s64 	%rd21, %rd20, %rd6;
	st.global.u64 	[%rd21], %rd15;
	add.s64 	%rd22, %rd21, %rd6;
	st.global.u64 	[%rd22], %rd15;
	add.s64 	%rd23, %rd22, %rd6;
	st.global.u64 	[%rd23], %rd15;
	add.s64 	%rd24, %rd23, %rd6;
	st.global.u64 	[%rd24], %rd15;
	add.s64 	%rd25, %rd24, %rd6;
	st.global.u64 	[%rd25], %rd15;
	add.s64 	%rd26, %rd25, %rd6;
	st.global.u64 	[%rd26], %rd15;
$L__BB4_5:
	setp.ge.s32 	%p4, %r31, %r20;
	@%p4 bra 	$L__BB4_7;
	mul.wide.s32 	%rd27, %r31, 8;
	add.s64 	%rd28, %rd1, %rd27;
	mov.b64 	%rd29, 4599676419421066581;
	st.global.u64 	[%rd28], %rd29;
	add.s64 	%rd31, %rd28, %rd6;
	mov.b64 	%rd32, 4588167220373341980;
	st.global.u64 	[%rd31], %rd32;
	add.s64 	%rd33, %rd31, %rd6;
	st.global.u64 	[%rd33], %rd32;
	add.s64 	%rd34, %rd33, %rd6;
	st.global.u64 	[%rd34], %rd32;
	add.s64 	%rd35, %rd34, %rd6;
	st.global.u64 	[%rd35], %rd32;
	add.s64 	%rd36, %rd35, %rd6;
	st.global.u64 	[%rd36], %rd32;
	add.s64 	%rd37, %rd36, %rd6;
	st.global.u64 	[%rd37], %rd32;
	add.s64 	%rd38, %rd37, %rd6;
	mov.b64 	%rd39, 4583663620745971491;
	st.global.u64 	[%rd38], %rd39;
	add.s64 	%rd40, %rd38, %rd6;
	st.global.u64 	[%rd40], %rd39;
	add.s64 	%rd41, %rd40, %rd6;
	st.global.u64 	[%rd41], %rd39;
	add.s64 	%rd42, %rd41, %rd6;
	st.global.u64 	[%rd42], %rd39;
	add.s64 	%rd43, %rd42, %rd6;
	st.global.u64 	[%rd43], %rd39;
	add.s64 	%rd44, %rd43, %rd6;
	st.global.u64 	[%rd44], %rd39;
	add.s64 	%rd45, %rd44, %rd6;
	st.global.u64 	[%rd45], %rd39;
	add.s64 	%rd46, %rd45, %rd6;
	st.global.u64 	[%rd46], %rd39;
	add.s64 	%rd47, %rd46, %rd6;
	st.global.u64 	[%rd47], %rd39;
	add.s64 	%rd48, %rd47, %rd6;
	st.global.u64 	[%rd48], %rd39;
	add.s64 	%rd49, %rd48, %rd6;
	st.global.u64 	[%rd49], %rd39;
	add.s64 	%rd50, %rd49, %rd6;
	st.global.u64 	[%rd50], %rd39;
$L__BB4_7:
	add.s32 	%r32, %r32, 2;
	add.s32 	%r31, %r31, %r10;
	add.s32 	%r30, %r30, %r10;
	setp.ne.s32 	%p5, %r32, 0;
	@%p5 bra 	$L__BB4_3;
$L__BB4_8:
	and.b32  	%r28, %r1, 1;
	setp.eq.b32 	%p6, %r28, 1;
	@%p6 bra 	$L__BB4_11;
	add.s32 	%r29, %r33, %r5;
	mad.lo.s32 	%r19, %r29, %r4, %r6;
	setp.ge.s32 	%p7, %r19, %r20;
	@%p7 bra 	$L__BB4_11;
	mul.wide.s32 	%rd51, %r19, 8;
	add.s64 	%rd52, %rd1, %rd51;
	mov.b64 	%rd53, 4599676419421066581;
	st.global.u64 	[%rd52], %rd53;
	mul.wide.s32 	%rd54, %r20, 8;
	add.s64 	%rd55, %rd52, %rd54;
	mov.b64 	%rd56, 4588167220373341980;
	st.global.u64 	[%rd55], %rd56;
	add.s64 	%rd57, %rd55, %rd54;
	st.global.u64 	[%rd57], %rd56;
	add.s64 	%rd58, %rd57, %rd54;
	st.global.u64 	[%rd58], %rd56;
	add.s64 	%rd59, %rd58, %rd54;
	st.global.u64 	[%rd59], %rd56;
	add.s64 	%rd60, %rd59, %rd54;
	st.global.u64 	[%rd60], %rd56;
	add.s64 	%rd61, %rd60, %rd54;
	st.global.u64 	[%rd61], %rd56;
	add.s64 	%rd62, %rd61, %rd54;
	mov.b64 	%rd63, 4583663620745971491;
	st.global.u64 	[%rd62], %rd63;
	add.s64 	%rd64, %rd62, %rd54;
	st.global.u64 	[%rd64], %rd63;
	add.s64 	%rd65, %rd64, %rd54;
	st.global.u64 	[%rd65], %rd63;
	add.s64 	%rd66, %rd65, %rd54;
	st.global.u64 	[%rd66], %rd63;
	add.s64 	%rd67, %rd66, %rd54;
	st.global.u64 	[%rd67], %rd63;
	add.s64 	%rd68, %rd67, %rd54;
	st.global.u64 	[%rd68], %rd63;
	add.s64 	%rd69, %rd68, %rd54;
	st.global.u64 	[%rd69], %rd63;
	add.s64 	%rd70, %rd69, %rd54;
	st.global.u64 	[%rd70], %rd63;
	add.s64 	%rd71, %rd70, %rd54;
	st.global.u64 	[%rd71], %rd63;
	add.s64 	%rd72, %rd71, %rd54;
	st.global.u64 	[%rd72], %rd63;
	add.s64 	%rd73, %rd72, %rd54;
	st.global.u64 	[%rd73], %rd63;
	add.s64 	%rd74, %rd73, %rd54;
	st.global.u64 	[%rd74], %rd63;
$L__BB4_11:
	ret;

}
	// .globl	_Z20dvc_ScaLBL_AAodd_MRTPiPdiiiddddd
.visible .entry _Z20dvc_ScaLBL_AAodd_MRTPiPdiiiddddd(
	.param .u64 .ptr .align 1 _Z20dvc_ScaLBL_AAodd_MRTPiPdiiiddddd_param_0,
	.param .u64 .ptr .align 1 _Z20dvc_ScaLBL_AAodd_MRTPiPdiiiddddd_param_1,
	.param .u32 _Z20dvc_ScaLBL_AAodd_MRTPiPdiiiddddd_param_2,
	.param .u32 _Z20dvc_ScaLBL_AAodd_MRTPiPdiiiddddd_param_3,
	.param .u32 _Z20dvc_ScaLBL_AAodd_MRTPiPdiiiddddd_param_4,
	.param .f64 _Z20dvc_ScaLBL_AAodd_MRTPiPdiiiddddd_param_5,
	.param .f64 _Z20dvc_ScaLBL_AAodd_MRTPiPdiiiddddd_param_6,
	.param .f64 _Z20dvc_ScaLBL_AAodd_MRTPiPdiiiddddd_param_7,
	.param .f64 _Z20dvc_ScaLBL_AAodd_MRTPiPdiiiddddd_param_8,
	.param .f64 _Z20dvc_ScaLBL_AAodd_MRTPiPdiiiddddd_param_9
)
{
	.reg .pred 	%p<4>;
	.reg .b32 	%r<58>;
	.reg .b64 	%rd<99>;
	.reg .b64 	%fd<514>;

	ld.param.u64 	%rd3, [_Z20dvc_ScaLBL_AAodd_MRTPiPdiiiddddd_param_0];
	ld.param.u64 	%rd4, [_Z20dvc_ScaLBL_AAodd_MRTPiPdiiiddddd_param_1];
	ld.param.u32 	%r8, [_Z20dvc_ScaLBL_AAodd_MRTPiPdiiiddddd_param_2];
	ld.param.u32 	%r9, [_Z20dvc_ScaLBL_AAodd_MRTPiPdiiiddddd_param_3];
	ld.param.u32 	%r10, [_Z20dvc_ScaLBL_AAodd_MRTPiPdiiiddddd_param_4];
	ld.param.f64 	%fd18, [_Z20dvc_ScaLBL_AAodd_MRTPiPdiiiddddd_param_7];
	ld.param.f64 	%fd19, [_Z20dvc_ScaLBL_AAodd_MRTPiPdiiiddddd_param_8];
	ld.param.f64 	%fd20, [_Z20dvc_ScaLBL_AAodd_MRTPiPdiiiddddd_param_9];
	setp.lt.s32 	%p1, %r10, -262143;
	@%p1 bra 	$L__BB5_5;
	cvta.to.global.u64 	%rd1, %rd4;
	shr.s32 	%r11, %r10, 31;
	shr.u32 	%r12, %r11, 14;
	add.s32 	%r13, %r10, %r12;
	shr.s32 	%r14, %r13, 18;
	neg.s32 	%r57, %r14;
	mov.u32 	%r15, %ctaid.x;
	mov.u32 	%r1, %ntid.x;
	mov.u32 	%r16, %tid.x;
	ld.const.f64 	%fd1, [mrt_V2];
	ld.const.f64 	%fd2, [mrt_V3];
	mul.f64 	%fd3, %fd18, 0d3FC5555547044B69;
	mul.f64 	%fd4, %fd19, 0d3FC5555547044B69;
	mul.f64 	%fd5, %fd20, 0d3FC5555547044B69;
	ld.const.f64 	%fd6, [mrt_V9];
	ld.const.f64 	%fd7, [mrt_V10];
	ld.const.f64 	%fd8, [mrt_V11];
	ld.const.f64 	%fd9, [mrt_V12];
	add.f64 	%fd21, %fd18, %fd19;
	mul.f64 	%fd10, %fd21, 0d3FB555555551AB15;
	sub.f64 	%fd22, %fd18, %fd19;
	mul.f64 	%fd11, %fd22, 0d3FB555555551AB15;
	add.f64 	%fd23, %fd18, %fd20;
	mul.f64 	%fd12, %fd23, 0d3FB555555551AB15;
	sub.f64 	%fd24, %fd18, %fd20;
	mul.f64 	%fd13, %fd24, 0d3FB555555551AB15;
	add.f64 	%fd25, %fd19, %fd20;
	mul.f64 	%fd14, %fd25, 0d3FB555555551AB15;
	sub.f64 	%fd26, %fd19, %fd20;
	mul.f64 	%fd15, %fd26, 0d3FB555555551AB15;
	add.s32 	%r17, %r16, %r8;
	mul.lo.s32 	%r18, %r1, %r15;
	mad.lo.s32 	%r19, %r18, %r14, %r18;
	add.s32 	%r56, %r17, %r19;
	cvta.to.global.u64 	%rd2, %rd3;
	mul.wide.s32 	%rd11, %r10, 4;
$L__BB5_2:
	setp.ge.s32 	%p2, %r56, %r9;
	@%p2 bra 	$L__BB5_4;
	ld.param.f64 	%fd513, [_Z20dvc_ScaLBL_AAodd_MRTPiPdiiiddddd_param_6];
	ld.param.f64 	%fd512, [_Z20dvc_ScaLBL_AAodd_MRTPiPdiiiddddd_param_5];
	mul.wide.s32 	%rd5, %r56, 8;
	add.s64 	%rd6, %rd1, %rd5;
	ld.global.f64 	%fd27, [%rd6];
	mul.f64 	%fd28, %fd27, 0dC03E000000000000;
	mul.wide.s32 	%rd7, %r56, 4;
	add.s64 	%rd8, %rd2, %rd7;
	ld.global.u32 	%r20, [%rd8];
	mul.wide.s32 	%rd9, %r20, 8;
	add.s64 	%rd10, %rd1, %rd9;
	ld.global.f64 	%fd29, [%rd10];
	add.f64 	%fd30, %fd27, %fd29;
	mul.f64 	%fd31, %fd29, 0d4026000000000000;
	sub.f64 	%fd32, %fd28, %fd31;
	mul.f64 	%fd33, %fd29, 0dC010000000000000;
	fma.rn.f64 	%fd34, %fd27, 0d4028000000000000, %fd33;
	add.s64 	%rd12, %rd8, %rd11;
	ld.global.u32 	%r21, [%rd12];
	mul.wide.s32 	%rd13, %r21, 8;
	add.s64 	%rd14, %rd1, %rd13;
	ld.global.f64 	%fd35, [%rd14];
	add.f64 	%fd36, %fd30, %fd35;
	mul.f64 	%fd37, %fd35, 0d4026000000000000;
	sub.f64 	%fd38, %fd32, %fd37;
	mul.f64 	%fd39, %fd35, 0d4010000000000000;
	sub.f64 	%fd40, %fd34, %fd39;
	sub.f64 	%fd41, %fd29, %fd35;
	add.f64 	%fd42, %fd33, %fd39;
	add.f64 	%fd43, %fd35, %fd35;
	fma.rn.f64 	%fd44, %fd29, 0d4000000000000000, %fd43;
	sub.f64 	%fd45, %fd33, %fd39;
	add.s64 	%rd15, %rd12, %rd11;
	ld.global.u32 	%r22, [%rd15];
	mul.wide.s32 	%rd16, %r22, 8;
	add.s64 	%rd17, %rd1, %rd16;
	ld.global.f64 	%fd46, [%rd17];
	add.f64 	%fd47, %fd36, %fd46;
	mul.f64 	%fd48, %fd46, 0d4026000000000000;
	sub.f64 	%fd49, %fd38, %fd48;
	mul.f64 	%fd50, %fd46, 0d4010000000000000;
	sub.f64 	%fd51, %fd40, %fd50;
	sub.f64 	%fd52, %fd44, %fd46;
	fma.rn.f64 	%fd53, %fd46, 0d4000000000000000, %fd45;
	mul.f64 	%fd54, %fd46, 0dC000000000000000;
	add.s64 	%rd18, %rd15, %rd11;
	ld.global.u32 	%r23, [%rd18];
	mul.wide.s32 	%rd19, %r23, 8;
	add.s64 	%rd20, %rd1, %rd19;
	ld.global.f64 	%fd55, [%rd20];
	add.f64 	%fd56, %fd47, %fd55;
	mul.f64 	%fd57, %fd55, 0d4026000000000000;
	sub.f64 	%fd58, %fd49, %fd57;
	mul.f64 	%fd59, %fd55, 0d4010000000000000;
	sub.f64 	%fd60, %fd51, %fd59;
	sub.f64 	%fd61, %fd46, %fd55;
	sub.f64 	%fd62, %fd59, %fd50;
	sub.f64 	%fd63, %fd52, %fd55;
	add.f64 	%fd64, %fd55, %fd55;
	add.f64 	%fd65, %fd53, %fd64;
	add.f64 	%fd66, %fd46, %fd55;
	sub.f64 	%fd67, %fd54, %fd64;
	add.s64 	%rd21, %rd18, %rd11;
	ld.global.u32 	%r24, [%rd21];
	mul.wide.s32 	%rd22, %r24, 8;
	add.s64 	%rd23, %rd1, %rd22;
	ld.global.f64 	%fd68, [%rd23];
	add.f64 	%fd69, %fd56, %fd68;
	mul.f64 	%fd70, %fd68, 0d4026000000000000;
	sub.f64 	%fd71, %fd58, %fd70;
	mul.f64 	%fd72, %fd68, 0d4010000000000000;
	sub.f64 	%fd73, %fd60, %fd72;
	sub.f64 	%fd74, %fd63, %fd68;
	fma.rn.f64 	%fd75, %fd68, 0d4000000000000000, %fd65;
	sub.f64 	%fd76, %fd66, %fd68;
	fma.rn.f64 	%fd77, %fd68, 0d4000000000000000, %fd67;
	add.s64 	%rd24, %rd21, %rd11;
	ld.global.u32 	%r25, [%rd24];
	mul.wide.s32 	%rd25, %r25, 8;
	add.s64 	%rd26, %rd1, %rd25;
	ld.global.f64 	%fd78, [%rd26];
	add.f64 	%fd79, %fd69, %fd78;
	mul.f64 	%fd80, %fd78, 0d4026000000000000;
	sub.f64 	%fd81, %fd71, %fd80;
	mul.f64 	%fd82, %fd78, 0d4010000000000000;
	sub.f64 	%fd83, %fd73, %fd82;
	sub.f64 	%fd84, %fd68, %fd78;
	sub.f64 	%fd85, %fd82, %fd72;
	sub.f64 	%fd86, %fd74, %fd78;
	fma.rn.f64 	%fd87, %fd78, 0d4000000000000000, %fd75;
	sub.f64 	%fd88, %fd76, %fd78;
	fma.rn.f64 	%fd89, %fd78, 0d4000000000000000, %fd77;
	add.s64 	%rd27, %rd24, %rd11;
	ld.global.u32 	%r26, [%rd27];
	mul.wide.s32 	%rd28, %r26, 8;
	add.s64 	%rd29, %rd1, %rd28;
	ld.global.f64 	%fd90, [%rd29];
	add.f64 	%fd91, %fd79, %fd90;
	fma.rn.f64 	%fd92, %fd90, 0d4020000000000000, %fd81;
	add.f64 	%fd93, %fd83, %fd90;
	add.f64 	%fd94, %fd41, %fd90;
	add.f64 	%fd95, %fd42, %fd90;
	add.f64 	%fd96, %fd61, %fd90;
	add.f64 	%fd97, %fd62, %fd90;
	add.f64 	%fd98, %fd86, %fd90;
	add.f64 	%fd99, %fd87, %fd90;
	add.f64 	%fd100, %fd88, %fd90;
	add.f64 	%fd101, %fd89, %fd90;
	add.s64 	%rd30, %rd27, %rd11;
	ld.global.u32 	%r27, [%rd30];
	mul.wide.s32 	%rd31, %r27, 8;
	add.s64 	%rd32, %rd1, %rd31;
	ld.global.f64 	%fd102, [%rd32];
	add.f64 	%fd103, %fd91, %fd102;
	fma.rn.f64 	%fd104, %fd102, 0d4020000000000000, %fd92;
	add.f64 	%fd105, %fd93, %fd102;
	sub.f64 	%fd106, %fd94, %fd102;
	sub.f64 	%fd107, %fd95, %fd102;
	sub.f64 	%fd108, %fd96, %fd102;
	sub.f64 	%fd109, %fd97, %fd102;
	add.f64 	%fd110, %fd98, %fd102;
	add.f64 	%fd111, %fd99, %fd102;
	add.f64 	%fd112, %fd100, %fd102;
	add.f64 	%fd113, %fd101, %fd102;
	add.f64 	%fd114, %fd90, %fd102;
	sub.f64 	%fd115, %fd90, %fd102;
	sub.f64 	%fd116, %fd102, %fd90;
	add.s64 	%rd33, %rd30, %rd11;
	ld.global.u32 	%r28, [%rd33];
	mul.wide.s32 	%rd34, %r28, 8;
	add.s64 	%rd35, %rd1, %rd34;
	ld.global.f64 	%fd117, [%rd35];
	add.f64 	%fd118, %fd103, %fd117;
	fma.rn.f64 	%fd119, %fd117, 0d4020000000000000, %fd104;
	add.f64 	%fd120, %fd105, %fd117;
	add.f64 	%fd121, %fd106, %fd117;
	add.f64 	%fd122, %fd107, %fd117;
	sub.f64 	%fd123, %fd108, %fd117;
	sub.f64 	%fd124, %fd109, %fd117;
	add.f64 	%fd125, %fd110, %fd117;
	add.f64 	%fd126, %fd111, %fd117;
	add.f64 	%fd127, %fd112, %fd117;
	add.f64 	%fd128, %fd113, %fd117;
	sub.f64 	%fd129, %fd114, %fd117;
	add.f64 	%fd130, %fd115, %fd117;
	add.f64 	%fd131, %fd116, %fd117;
	add.s64 	%rd36, %rd33, %rd11;
	ld.global.u32 	%r29, [%rd36];
	mul.wide.s32 	%rd37, %r29, 8;
	add.s64 	%rd38, %rd1, %rd37;
	ld.global.f64 	%fd132, [%rd38];
	add.f64 	%fd133, %fd118, %fd132;
	fma.rn.f64 	%fd134, %fd132, 0d4020000000000000, %fd119;
	add.f64 	%fd135, %fd120, %fd132;
	sub.f64 	%fd136, %fd121, %fd132;
	sub.f64 	%fd137, %fd122, %fd132;
	add.f64 	%fd138, %fd123, %fd132;
	add.f64 	%fd139, %fd124, %fd132;
	add.f64 	%fd140, %fd125, %fd132;
	add.f64 	%fd141, %fd126, %fd132;
	add.f64 	%fd142, %fd127, %fd132;
	add.f64 	%fd143, %fd128, %fd132;
	sub.f64 	%fd144, %fd129, %fd132;
	sub.f64 	%fd145, %fd130, %fd132;
	sub.f64 	%fd146, %fd131, %fd132;
	add.s64 	%rd39, %rd36, %rd11;
	ld.global.u32 	%r30, [%rd39];
	mul.wide.s32 	%rd40, %r30, 8;
	add.s64 	%rd41, %rd1, %rd40;
	ld.global.f64 	%fd147, [%rd41];
	add.f64 	%fd148, %fd133, %fd147;
	fma.rn.f64 	%fd149, %fd147, 0d4020000000000000, %fd134;
	add.f64 	%fd150, %fd135, %fd147;
	add.f64 	%fd151, %fd136, %fd147;
	add.f64 	%fd152, %fd137, %fd147;
	add.f64 	%fd153, %fd84, %fd147;
	add.f64 	%fd154, %fd85, %fd147;
	add.f64 	%fd155, %fd140, %fd147;
	add.f64 	%fd156, %fd141, %fd147;
	sub.f64 	%fd157, %fd142, %fd147;
	sub.f64 	%fd158, %fd143, %fd147;
	sub.f64 	%fd159, %fd145, %fd147;
	add.s64 	%rd42, %rd39, %rd11;
	ld.global.u32 	%r31, [%rd42];
	mul.wide.s32 	%rd43, %r31, 8;
	add.s64 	%rd44, %rd1, %rd43;
	ld.global.f64 	%fd160, [%rd44];
	add.f64 	%fd161, %fd148, %fd160;
	fma.rn.f64 	%fd162, %fd160, 0d4020000000000000, %fd149;
	add.f64 	%fd163, %fd150, %fd160;
	sub.f64 	%fd164, %fd151, %fd160;
	sub.f64 	%fd165, %fd152, %fd160;
	sub.f64 	%fd166, %fd153, %fd160;
	sub.f64 	%fd167, %fd154, %fd160;
	add.f64 	%fd168, %fd155, %fd160;
	add.f64 	%fd169, %fd156, %fd160;
	sub.f64 	%fd170, %fd157, %fd160;
	sub.f64 	%fd171, %fd158, %fd160;
	add.f64 	%fd172, %fd147, %fd160;
	add.f64 	%fd173, %fd159, %fd160;
	sub.f64 	%fd174, %fd147, %fd160;
	add.s64 	%rd45, %rd42, %rd11;
	ld.global.u32 	%r32, [%rd45];
	mul.wide.s32 	%rd46, %r32, 8;
	add.s64 	%rd47, %rd1, %rd46;
	ld.global.f64 	%fd175, [%rd47];
	add.f64 	%fd176, %fd161, %fd175;
	fma.rn.f64 	%fd177, %fd175, 0d4020000000000000, %fd162;
	add.f64 	%fd178, %fd163, %fd175;
	add.f64 	%fd179, %fd164, %fd175;
	add.f64 	%fd180, %fd165, %fd175;
	sub.f64 	%fd181, %fd166, %fd175;
	sub.f64 	%fd182, %fd167, %fd175;
	add.f64 	%fd183, %fd168, %fd175;
	add.f64 	%fd184, %fd169, %fd175;
	sub.f64 	%fd185, %fd170, %fd175;
	sub.f64 	%fd186, %fd171, %fd175;
	sub.f64 	%fd187, %fd172, %fd175;
	sub.f64 	%fd188, %fd173, %fd175;
	sub.f64 	%fd189, %fd174, %fd175;
	add.s64 	%rd48, %rd45, %rd11;
	ld.global.u32 	%r33, [%rd48];
	mul.wide.s32 	%rd49, %r33, 8;
	add.s64 	%rd50, %rd1, %rd49;
	ld.global.f64 	%fd190, [%rd50];
	add.f64 	%fd191, %fd176, %fd190;
	fma.rn.f64 	%fd192, %fd190, 0d4020000000000000, %fd177;
	add.f64 	%fd193, %fd178, %fd190;
	sub.f64 	%fd194, %fd179, %fd190;
	sub.f64 	%fd195, %fd180, %fd190;
	add.f64 	%fd196, %fd181, %fd190;
	add.f64 	%fd197, %fd182, %fd190;
	add.f64 	%fd198, %fd183, %fd190;
	add.f64 	%fd199, %fd184, %fd190;
	sub.f64 	%fd200, %fd185, %fd190;
	sub.f64 	%fd201, %fd186, %fd190;
	sub.f64 	%fd202, %fd187, %fd190;
	add.f64 	%fd203, %fd188, %fd190;
	add.f64 	%fd204, %fd189, %fd190;
	add.s64 	%rd51, %rd48, %rd11;
	ld.global.u32 	%r34, [%rd51];
	mul.wide.s32 	%rd52, %r34, 8;
	add.s64 	%rd53, %rd1, %rd52;
	ld.global.f64 	%fd205, [%rd53];
	add.f64 	%fd206, %fd191, %fd205;
	fma.rn.f64 	%fd207, %fd205, 0d4020000000000000, %fd192;
	add.f64 	%fd208, %fd193, %fd205;
	add.f64 	%fd209, %fd138, %fd205;
	add.f64 	%fd210, %fd139, %fd205;
	add.f64 	%fd211, %fd196, %fd205;
	add.f64 	%fd212, %fd197, %fd205;
	add.f64 	%fd213, %fd205, %fd205;
	sub.f64 	%fd214, %fd198, %fd213;
	sub.f64 	%fd215, %fd199, %fd213;
	add.f64 	%fd216, %fd146, %fd205;
	sub.f64 	%fd217, %fd204, %fd205;
	add.s64 	%rd54, %rd51, %rd11;
	ld.global.u32 	%r35, [%rd54];
	mul.wide.s32 	%rd55, %r35, 8;
	add.s64 	%rd56, %rd1, %rd55;
	ld.global.f64 	%fd218, [%rd56];
	add.f64 	%fd219, %fd206, %fd218;
	fma.rn.f64 	%fd220, %fd218, 0d4020000000000000, %fd207;
	add.f64 	%fd221, %fd208, %fd218;
	sub.f64 	%fd222, %fd209, %fd218;
	sub.f64 	%fd223, %fd210, %fd218;
	sub.f64 	%fd224, %fd211, %fd218;
	sub.f64 	%fd225, %fd212, %fd218;
	add.f64 	%fd226, %fd218, %fd218;
	sub.f64 	%fd227, %fd214, %fd226;
	sub.f64 	%fd228, %fd215, %fd226;
	add.f64 	%fd229, %fd205, %fd218;
	sub.f64 	%fd230, %fd216, %fd218;
	add.f64 	%fd231, %fd217, %fd218;
	add.s64 	%rd57, %rd54, %rd11;
	ld.global.u32 	%r36, [%rd57];
	mul.wide.s32 	%rd58, %r36, 8;
	add.s64 	%rd59, %rd1, %rd58;
	ld.global.f64 	%fd232, [%rd59];
	add.f64 	%fd233, %fd219, %fd232;
	fma.rn.f64 	%fd234, %fd232, 0d4020000000000000, %fd220;
	add.f64 	%fd235, %fd221, %fd232;
	add.f64 	%fd236, %fd222, %fd232;
	add.f64 	%fd237, %fd223, %fd232;
	sub.f64 	%fd238, %fd224, %fd232;
	sub.f64 	%fd239, %fd225, %fd232;
	add.f64 	%fd240, %fd232, %fd232;
	sub.f64 	%fd241, %fd227, %fd240;
	sub.f64 	%fd242, %fd228, %fd240;
	sub.f64 	%fd243, %fd229, %fd232;
	add.f64 	%fd244, %fd230, %fd232;
	add.f64 	%fd245, %fd231, %fd232;
	add.s64 	%rd60, %rd57, %rd11;
	ld.global.u32 	%r37, [%rd60];
	mul.wide.s32 	%rd61, %r37, 8;
	add.s64 	%rd62, %rd1, %rd61;
	ld.global.f64 	%fd246, [%rd62];
	add.f64 	%fd247, %fd233, %fd246;
	fma.rn.f64 	%fd248, %fd246, 0d4020000000000000, %fd234;
	add.f64 	%fd249, %fd235, %fd246;
	sub.f64 	%fd250, %fd236, %fd246;
	sub.f64 	%fd251, %fd237, %fd246;
	add.f64 	%fd252, %fd238, %fd246;
	add.f64 	%fd253, %fd239, %fd246;
	add.f64 	%fd254, %fd246, %fd246;
	sub.f64 	%fd255, %fd241, %fd254;
	sub.f64 	%fd256, %fd242, %fd254;
	sub.f64 	%fd257, %fd243, %fd246;
	sub.f64 	%fd258, %fd244, %fd246;
	sub.f64 	%fd259, %fd245, %fd246;
	mul.f64 	%fd260, %fd250, %fd250;
	fma.rn.f64 	%fd261, %fd194, %fd194, %fd260;
	mul.f64 	%fd262, %fd252, %fd252;
	add.f64 	%fd263, %fd262, %fd261;
	mul.f64 	%fd264, %fd263, 0d4033000000000000;
	div.rn.f64 	%fd265, %fd264, %fd247;
	mul.f64 	%fd266, %fd247, 0d4026000000000000;
	sub.f64 	%fd267, %fd265, %fd266;
	sub.f64 	%fd268, %fd267, %fd248;
	fma.rn.f64 	%fd269, %fd512, %fd268, %fd248;
	mul.f64 	%fd270, %fd263, 0dC016000000000000;
	div.rn.f64 	%fd271, %fd270, %fd247;
	fma.rn.f64 	%fd272, %fd247, 0d4008000000000000, %fd271;
	sub.f64 	%fd273, %fd272, %fd249;
	fma.rn.f64 	%fd274, %fd512, %fd273, %fd249;
	mul.f64 	%fd275, %fd194, 0dBFE5555555555555;
	sub.f64 	%fd276, %fd275, %fd195;
	fma.rn.f64 	%fd277, %fd513, %fd276, %fd195;
	mul.f64 	%fd278, %fd250, 0dBFE5555555555555;
	sub.f64 	%fd279, %fd278, %fd251;
	fma.rn.f64 	%fd280, %fd513, %fd279, %fd251;
	mul.f64 	%fd281, %fd252, 0dBFE5555555555555;
	sub.f64 	%fd282, %fd281, %fd253;
	fma.rn.f64 	%fd283, %fd513, %fd282, %fd253;
	add.f64 	%fd284, %fd194, %fd194;
	mul.f64 	%fd285, %fd194, %fd284;
	sub.f64 	%fd286, %fd285, %fd260;
	sub.f64 	%fd287, %fd286, %fd262;
	div.rn.f64 	%fd288, %fd287, %fd247;
	sub.f64 	%fd289, %fd288, %fd255;
	fma.rn.f64 	%fd290, %fd512, %fd289, %fd255;
	mul.f64 	%fd291, %fd288, 0dBFE0000000000000;
	sub.f64 	%fd292, %fd291, %fd256;
	fma.rn.f64 	%fd293, %fd512, %fd292, %fd256;
	sub.f64 	%fd294, %fd260, %fd262;
	div.rn.f64 	%fd295, %fd294, %fd247;
	sub.f64 	%fd296, %fd295, %fd200;
	fma.rn.f64 	%fd297, %fd512, %fd296, %fd200;
	mul.f64 	%fd298, %fd295, 0dBFE0000000000000;
	sub.f64 	%fd299, %fd298, %fd201;
	fma.rn.f64 	%fd300, %fd512, %fd299, %fd201;
	mul.f64 	%fd301, %fd194, %fd250;
	div.rn.f64 	%fd302, %fd301, %fd247;
	sub.f64 	%fd303, %fd302, %fd144;
	fma.rn.f64 	%fd304, %fd512, %fd303, %fd144;
	mul.f64 	%fd305, %fd250, %fd252;
	div.rn.f64 	%fd306, %fd305, %fd247;
	sub.f64 	%fd307, %fd306, %fd257;
	fma.rn.f64 	%fd308, %fd512, %fd307, %fd257;
	mul.f64 	%fd309, %fd194, %fd252;
	div.rn.f64 	%fd310, %fd309, %fd247;
	sub.f64 	%fd311, %fd310, %fd202;
	fma.rn.f64 	%fd312, %fd512, %fd311, %fd202;
	mul.f64 	%fd313, %fd513, %fd203;
	sub.f64 	%fd314, %fd203, %fd313;
	mul.f64 	%fd315, %fd513, %fd258;
	sub.f64 	%fd316, %fd258, %fd315;
	mul.f64 	%fd317, %fd513, %fd259;
	sub.f64 	%fd318, %fd259, %fd317;
	ld.const.f64 	%fd319, [mrt_V1];
	mul.f64 	%fd320, %fd319, %fd247;
	mul.f64 	%fd321, %fd1, %fd269;
	sub.f64 	%fd322, %fd320, %fd321;
	fma.rn.f64 	%fd323, %fd2, %fd274, %fd322;
	st.global.f64 	[%rd6], %fd323;
	ld.const.f64 	%fd324, [mrt_V4];
	mul.f64 	%fd325, %fd324, %fd269;
	sub.f64 	%fd326, %fd320, %fd325;
	ld.const.f64 	%fd327, [mrt_V5];
	mul.f64 	%fd328, %fd327, %fd274;
	sub.f64 	%fd329, %fd326, %fd328;
	sub.f64 	%fd330, %fd194, %fd277;
	fma.rn.f64 	%fd331, %fd330, 0d3FB999999999999A, %fd329;
	sub.f64 	%fd332, %fd290, %fd293;
	ld.const.f64 	%fd333, [mrt_V6];
	fma.rn.f64 	%fd334, %fd333, %fd332, %fd331;
	add.f64 	%fd335, %fd3, %fd334;
	ld.global.u32 	%r38, [%rd12];
	mul.wide.s32 	%rd63, %r38, 8;
	add.s64 	%rd64, %rd1, %rd63;
	st.global.f64 	[%rd64], %fd335;
	sub.f64 	%fd336, %fd277, %fd194;
	fma.rn.f64 	%fd337, %fd336, 0d3FB999999999999A, %fd329;
	fma.rn.f64 	%fd338, %fd333, %fd332, %fd337;
	sub.f64 	%fd339, %fd338, %fd3;
	ld.global.u32 	%r39, [%rd8];
	mul.wide.s32 	%rd65, %r39, 8;
	add.s64 	%rd66, %rd1, %rd65;
	st.global.f64 	[%rd66], %fd339;
	sub.f64 	%fd340, %fd250, %fd280;
	fma.rn.f64 	%fd341, %fd340, 0d3FB999999999999A, %fd329;
	sub.f64 	%fd342, %fd293, %fd290;
	ld.const.f64 	%fd343, [mrt_V7];
	fma.rn.f64 	%fd344, %fd342, %fd343, %fd341;
	sub.f64 	%fd345, %fd297, %fd300;
	ld.const.f64 	%fd346, [mrt_V8];
	fma.rn.f64 	%fd347, %fd345, %fd346, %fd344;
	add.f64 	%fd348, %fd4, %fd347;
	ld.global.u32 	%r40, [%rd18];
	mul.wide.s32 	%rd67, %r40, 8;
	add.s64 	%rd68, %rd1, %rd67;
	st.global.f64 	[%rd68], %fd348;
	sub.f64 	%fd349, %fd280, %fd250;
	fma.rn.f64 	%fd350, %fd349, 0d3FB999999999999A, %fd329;
	fma.rn.f64 	%fd351, %fd342, %fd343, %fd350;
	fma.rn.f64 	%fd352, %fd345, %fd346, %fd351;
	sub.f64 	%fd353, %fd352, %fd4;
	ld.global.u32 	%r41, [%rd15];
	mul.wide.s32 	%rd69, %r41, 8;
	add.s64 	%rd70, %rd1, %rd69;
	st.global.f64 	[%rd70], %fd353;
	sub.f64 	%fd354, %fd252, %fd283;
	fma.rn.f64 	%fd355, %fd354, 0d3FB999999999999A, %fd329;
	fma.rn.f64 	%fd356, %fd342, %fd343, %fd355;
	sub.f64 	%fd357, %fd300, %fd297;
	fma.rn.f64 	%fd358, %fd357, %fd346, %fd356;
	add.f64 	%fd359, %fd5, %fd358;
	ld.global.u32 	%r42, [%rd24];
	mul.wide.s32 	%rd71, %r42, 8;
	add.s64 	%rd72, %rd1, %rd71;
	st.global.f64 	[%rd72], %fd359;
	sub.f64 	%fd360, %fd283, %fd252;
	fma.rn.f64 	%fd361, %fd360, 0d3FB999999999999A, %fd329;
	fma.rn.f64 	%fd362, %fd342, %fd343, %fd361;
	fma.rn.f64 	%fd363, %fd357, %fd346, %fd362;
	sub.f64 	%fd364, %fd363, %fd5;
	ld.global.u32 	%r43, [%rd21];
	mul.wide.s32 	%rd73, %r43, 8;
	add.s64 	%rd74, %rd1, %rd73;
	st.global.f64 	[%rd74], %fd364;
	fma.rn.f64 	%fd365, %fd269, %fd6, %fd320;
	fma.rn.f64 	%fd366, %fd274, %fd7, %fd365;
	add.f64 	%fd367, %fd194, %fd250;
	mul.f64 	%fd368, %fd367, 0d3FB999999999999A;
	add.f64 	%fd369, %fd368, %fd366;
	add.f64 	%fd370, %fd277, %fd280;
	mul.f64 	%fd371, %fd370, 0d3F9999999999999A;
	add.f64 	%fd372, %fd371, %fd369;
	mul.f64 	%fd373, %fd290, %fd343;
	add.f64 	%fd374, %fd373, %fd372;
	mul.f64 	%fd375, %fd293, %fd8;
	add.f64 	%fd376, %fd375, %fd374;
	mul.f64 	%fd377, %fd297, %fd346;
	add.f64 	%fd378, %fd377, %fd376;
	mul.f64 	%fd379, %fd300, %fd9;
	add.f64 	%fd380, %fd379, %fd378;
	mul.f64 	%fd381, %fd304, 0d3FD0000000000000;
	add.f64 	%fd382, %fd381, %fd380;
	sub.f64 	%fd383, %fd314, %fd316;
	fma.rn.f64 	%fd384, %fd383, 0d3FC0000000000000, %fd382;
	add.f64 	%fd385, %fd10, %fd384;
	ld.global.u32 	%r44, [%rd30];
	mul.wide.s32 	%rd75, %r44, 8;
	add.s64 	%rd76, %rd1, %rd75;
	st.global.f64 	[%rd76], %fd385;
	sub.f64 	%fd386, %fd366, %fd368;
	sub.f64 	%fd387, %fd386, %fd371;
	add.f64 	%fd388, %fd373, %fd387;
	add.f64 	%fd389, %fd375, %fd388;
	add.f64 	%fd390, %fd377, %fd389;
	add.f64 	%fd391, %fd379, %fd390;
	add.f64 	%fd392, %fd381, %fd391;
	sub.f64 	%fd393, %fd316, %fd314;
	fma.rn.f64 	%fd394, %fd393, 0d3FC0000000000000, %fd392;
	sub.f64 	%fd395, %fd394, %fd10;
	ld.global.u32 	%r45, [%rd27];
	mul.wide.s32 	%rd77, %r45, 8;
	add.s64 	%rd78, %rd1, %rd77;
	st.global.f64 	[%rd78], %fd395;
	sub.f64 	%fd396, %fd194, %fd250;
	fma.rn.f64 	%fd397, %fd396, 0d3FB999999999999A, %fd366;
	sub.f64 	%fd398, %fd277, %fd280;
	fma.rn.f64 	%fd399, %fd398, 0d3F9999999999999A, %fd397;
	add.f64 	%fd400, %fd373, %fd399;
	add.f64 	%fd401, %fd375, %fd400;
	add.f64 	%fd402, %fd377, %fd401;
	add.f64 	%fd403, %fd379, %fd402;
	sub.f64 	%fd404, %fd403, %fd381;
	add.f64 	%fd405, %fd314, %fd316;
	mul.f64 	%fd406, %fd405, 0d3FC0000000000000;
	add.f64 	%fd407, %fd406, %fd404;
	add.f64 	%fd408, %fd11, %fd407;
	ld.global.u32 	%r46, [%rd36];
	mul.wide.s32 	%rd79, %r46, 8;
	add.s64 	%rd80, %rd1, %rd79;
	st.global.f64 	[%rd80], %fd408;
	sub.f64 	%fd409, %fd250, %fd194;
	fma.rn.f64 	%fd410, %fd409, 0d3FB999999999999A, %fd366;
	sub.f64 	%fd411, %fd280, %fd277;
	fma.rn.f64 	%fd412, %fd411, 0d3F9999999999999A, %fd410;
	add.f64 	%fd413, %fd373, %fd412;
	add.f64 	%fd414, %fd375, %fd413;
	add.f64 	%fd415, %fd377, %fd414;
	add.f64 	%fd416, %fd379, %fd415;
	sub.f64 	%fd417, %fd416, %fd381;
	sub.f64 	%fd418, %fd417, %fd406;
	sub.f64 	%fd419, %fd418, %fd11;
	ld.global.u32 	%r47, [%rd33];
	mul.wide.s32 	%rd81, %r47, 8;
	add.s64 	%rd82, %rd1, %rd81;
	st.global.f64 	[%rd82], %fd419;
	add.f64 	%fd420, %fd194, %fd252;
	mul.f64 	%fd421, %fd420, 0d3FB999999999999A;
	add.f64 	%fd422, %fd421, %fd366;
	add.f64 	%fd423, %fd277, %fd283;
	mul.f64 	%fd424, %fd423, 0d3F9999999999999A;
	add.f64 	%fd425, %fd424, %fd422;
	add.f64 	%fd426, %fd373, %fd425;
	add.f64 	%fd427, %fd375, %fd426;
	sub.f64 	%fd428, %fd427, %fd377;
	sub.f64 	%fd429, %fd428, %fd379;
	mul.f64 	%fd430, %fd312, 0d3FD0000000000000;
	add.f64 	%fd431, %fd430, %fd429;
	sub.f64 	%fd432, %fd318, %fd314;
	fma.rn.f64 	%fd433, %fd432, 0d3FC0000000000000, %fd431;
	add.f64 	%fd434, %fd12, %fd433;
	ld.global.u32 	%r48, [%rd42];
	mul.wide.s32 	%rd83, %r48, 8;
	add.s64 	%rd84, %rd1, %rd83;
	st.global.f64 	[%rd84], %fd434;
	sub.f64 	%fd435, %fd366, %fd421;
	sub.f64 	%fd436, %fd435, %fd424;
	add.f64 	%fd437, %fd373, %fd436;
	add.f64 	%fd438, %fd375, %fd437;
	sub.f64 	%fd439, %fd438, %fd377;
	sub.f64 	%fd440, %fd439, %fd379;
	add.f64 	%fd441, %fd430, %fd440;
	sub.f64 	%fd442, %fd314, %fd318;
	fma.rn.f64 	%fd443, %fd442, 0d3FC0000000000000, %fd441;
	sub.f64 	%fd444, %fd443, %fd12;
	ld.global.u32 	%r49, [%rd39];
	mul.wide.s32 	%rd85, %r49, 8;
	add.s64 	%rd86, %rd1, %rd85;
	st.global.f64 	[%rd86], %fd444;
	sub.f64 	%fd445, %fd194, %fd252;
	fma.rn.f64 	%fd446, %fd445, 0d3FB999999999999A, %fd366;
	sub.f64 	%fd447, %fd277, %fd283;
	fma.rn.f64 	%fd448, %fd447, 0d3F9999999999999A, %fd446;
	add.f64 	%fd449, %fd373, %fd448;
	add.f64 	%fd450, %fd375, %fd449;
	sub.f64 	%fd451, %fd450, %fd377;
	sub.f64 	%fd452, %fd451, %fd379;
	sub.f64 	%fd453, %fd452, %fd430;
	add.f64 	%fd454, %fd314, %fd318;
	mul.f64 	%fd455, %fd454, 0d3FC0000000000000;
	sub.f64 	%fd456, %fd453, %fd455;
	add.f64 	%fd457, %fd13, %fd456;
	ld.global.u32 	%r50, [%rd48];
	mul.wide.s32 	%rd87, %r50, 8;
	add.s64 	%rd88, %rd1, %rd87;
	st.global.f64 	[%rd88], %fd457;
	sub.f64 	%fd458, %fd252, %fd194;
	fma.rn.f64 	%fd459, %fd458, 0d3FB999999999999A, %fd366;
	sub.f64 	%fd460, %fd283, %fd277;
	fma.rn.f64 	%fd461, %fd460, 0d3F9999999999999A, %fd459;
	add.f64 	%fd462, %fd373, %fd461;
	add.f64 	%fd463, %fd375, %fd462;
	sub.f64 	%fd464, %fd463, %fd377;
	sub.f64 	%fd465, %fd464, %fd379;
	sub.f64 	%fd466, %fd465, %fd430;
	add.f64 	%fd467, %fd455, %fd466;
	sub.f64 	%fd468, %fd467, %fd13;
	ld.global.u32 	%r51, [%rd45];
	mul.wide.s32 	%rd89, %r51, 8;
	add.s64 	%rd90, %rd1, %rd89;
	st.global.f64 	[%rd90], %fd468;
	add.f64 	%fd469, %fd250, %fd252;
	mul.f64 	%fd470, %fd469, 0d3FB999999999999A;
	add.f64 	%fd471, %fd470, %fd366;
	add.f64 	%fd472, %fd280, %fd283;
	mul.f64 	%fd473, %fd472, 0d3F9999999999999A;
	add.f64 	%fd474, %fd473, %fd471;
	mul.f64 	%fd475, %fd290, %fd333;
	sub.f64 	%fd476, %fd474, %fd475;
	mul.f64 	%fd477, %fd293, %fd343;
	sub.f64 	%fd478, %fd476, %fd477;
	mul.f64 	%fd479, %fd308, 0d3FD0000000000000;
	add.f64 	%fd480, %fd479, %fd478;
	sub.f64 	%fd481, %fd316, %fd318;
	fma.rn.f64 	%fd482, %fd481, 0d3FC0000000000000, %fd480;
	add.f64 	%fd483, %fd14, %fd482;
	ld.global.u32 	%r52, [%rd54];
	mul.wide.s32 	%rd91, %r52, 8;
	add.s64 	%rd92, %rd1, %rd91;
	st.global.f64 	[%rd92], %fd483;
	sub.f64 	%fd484, %fd366, %fd470;
	sub.f64 	%fd485, %fd484, %fd473;
	sub.f64 	%fd486, %fd485, %fd475;
	sub.f64 	%fd487, %fd486, %fd477;
	add.f64 	%fd488, %fd479, %fd487;
	sub.f64 	%fd489, %fd318, %fd316;
	fma.rn.f64 	%fd490, %fd489, 0d3FC0000000000000, %fd488;
	sub.f64 	%fd491, %fd490, %fd14;
	ld.global.u32 	%r53, [%rd51];
	mul.wide.s32 	%rd93, %r53, 8;
	add.s64 	%rd94, %rd1, %rd93;
	st.global.f64 	[%rd94], %fd491;
	sub.f64 	%fd492, %fd250, %fd252;
	fma.rn.f64 	%fd493, %fd492, 0d3FB999999999999A, %fd366;
	sub.f64 	%fd494, %fd280, %fd283;
	fma.rn.f64 	%fd495, %fd494, 0d3F9999999999999A, %fd493;
	sub.f64 	%fd496, %fd495, %fd475;
	sub.f64 	%fd497, %fd496, %fd477;
	sub.f64 	%fd498, %fd497, %fd479;
	add.f64 	%fd499, %fd316, %fd318;
	mul.f64 	%fd500, %fd499, 0d3FC0000000000000;
	add.f64 	%fd501, %fd500, %fd498;
	add.f64 	%fd502, %fd15, %fd501;
	ld.global.u32 	%r54, [%rd60];
	mul.wide.s32 	%rd95, %r54, 8;
	add.s64 	%rd96, %rd1, %rd95;
	st.global.f64 	[%rd96], %fd502;
	sub.f64 	%fd503, %fd252, %fd250;
	fma.rn.f64 	%fd504, %fd503, 0d3FB999999999999A, %fd366;
	sub.f64 	%fd505, %fd283, %fd280;
	fma.rn.f64 	%fd506, %fd505, 0d3F9999999999999A, %fd504;
	sub.f64 	%fd507, %fd506, %fd475;
	sub.f64 	%fd508, %fd507, %fd477;
	sub.f64 	%fd509, %fd508, %fd479;
	sub.f64 	%fd510, %fd509, %fd500;
	sub.f64 	%fd511, %fd510, %fd15;
	ld.global.u32 	%r55, [%rd57];
	mul.wide.s32 	%rd97, %r55, 8;
	add.s64 	%rd98, %rd1, %rd97;
	st.global.f64 	[%rd98], %fd511;
$L__BB5_4:
	add.s32 	%r57, %r57, 1;
	add.s32 	%r56, %r56, %r1;
	setp.ne.s32 	%p3, %r57, 1;
	@%p3 bra 	$L__BB5_2;
$L__BB5_5:
	ret;

}
	// .globl	_Z21dvc_ScaLBL_AAeven_MRTPdiiiddddd
.visible .entry _Z21dvc_ScaLBL_AAeven_MRTPdiiiddddd(
	.param .u64 .ptr .align 1 _Z21dvc_ScaLBL_AAeven_MRTPdiiiddddd_param_0,
	.param .u32 _Z21dvc_ScaLBL_AAeven_MRTPdiiiddddd_param_1,
	.param .u32 _Z21dvc_ScaLBL_AAeven_MRTPdiiiddddd_param_2,
	.param .u32 _Z21dvc_ScaLBL_AAeven_MRTPdiiiddddd_param_3,
	.param .f64 _Z21dvc_ScaLBL_AAeven_MRTPdiiiddddd_param_4,
	.param .f64 _Z21dvc_ScaLBL_AAeven_MRTPdiiiddddd_param_5,
	.param .f64 _Z21dvc_ScaLBL_AAeven_MRTPdiiiddddd_param_6,
	.param .f64 _Z21dvc_ScaLBL_AAeven_MRTPdiiiddddd_param_7,
	.param .f64 _Z21dvc_ScaLBL_AAeven_MRTPdiiiddddd_param_8
)
{
	.reg .pred 	%p<4>;
	.reg .b32 	%r<58>;
	.reg .b64 	%rd<33>;
	.reg .b64 	%fd<514>;

	ld.param.u64 	%rd2, [_Z21dvc_ScaLBL_AAeven_MRTPdiiiddddd_param_0];
	ld.param.u32 	%r33, [_Z21dvc_ScaLBL_AAeven_MRTPdiiiddddd_param_1];
	ld.param.u32 	%r34, [_Z21dvc_ScaLBL_AAeven_MRTPdiiiddddd_param_2];
	ld.param.u32 	%r35, [_Z21dvc_ScaLBL_AAeven_MRTPdiiiddddd_param_3];
	ld.param.f64 	%fd15, [_Z21dvc_ScaLBL_AAeven_MRTPdiiiddddd_param_6];
	ld.param.f64 	%fd16, [_Z21dvc_ScaLBL_AAeven_MRTPdiiiddddd_param_7];
	ld.param.f64 	%fd17, [_Z21dvc_ScaLBL_AAeven_MRTPdiiiddddd_param_8];
	setp.lt.s32 	%p1, %r35, -262143;
	@%p1 bra 	$L__BB6_5;
	cvta.to.global.u64 	%rd1, %rd2;
	shr.s32 	%r36, %r35, 31;
	shr.u32 	%r37, %r36, 14;
	add.s32 	%r38, %r35, %r37;
	shr.s32 	%r39, %r38, 18;
	neg.s32 	%r57, %r39;
	mov.u32 	%r40, %ctaid.x;
	mov.u32 	%r1, %ntid.x;
	mov.u32 	%r41, %tid.x;
	shl.b32 	%r2, %r35, 1;
	ld.const.f64 	%fd1, [mrt_V3];
	mul.f64 	%fd2, %fd15, 0d3FC5555547044B69;
	mul.f64 	%fd3, %fd16, 0d3FC5555547044B69;
	mul.f64 	%fd4, %fd17, 0d3FC5555547044B69;
	ld.const.f64 	%fd5, [mrt_V9];
	ld.const.f64 	%fd6, [mrt_V10];
	add.f64 	%fd18, %fd15, %fd16;
	mul.f64 	%fd7, %fd18, 0d3FB555555551AB15;
	sub.f64 	%fd19, %fd15, %fd16;
	mul.f64 	%fd8, %fd19, 0d3FB555555551AB15;
	add.f64 	%fd20, %fd15, %fd17;
	mul.f64 	%fd9, %fd20, 0d3FB555555551AB15;
	sub.f64 	%fd21, %fd15, %fd17;
	mul.f64 	%fd10, %fd21, 0d3FB555555551AB15;
	add.f64 	%fd22, %fd16, %fd17;
	mul.f64 	%fd11, %fd22, 0d3FB555555551AB15;
	sub.f64 	%fd23, %fd16, %fd17;
	mul.f64 	%fd12, %fd23, 0d3FB555555551AB15;
	add.s32 	%r42, %r41, %r33;
	mul.lo.s32 	%r43, %r1, %r40;
	mad.lo.s32 	%r44, %r43, %r39, %r43;
	add.s32 	%r56, %r42, %r44;
	shl.b32 	%r45, %r35, 3;
	add.s32 	%r55, %r56, %r45;
	mad.lo.s32 	%r54, %r35, 12, %r56;
	shl.b32 	%r46, %r35, 4;
	add.s32 	%r53, %r56, %r46;
	shl.b32 	%r47, %r35, 2;
	add.s32 	%r52, %r56, %r47;
	mad.lo.s32 	%r51, %r35, 6, %r56;
	mad.lo.s32 	%r50, %r35, 10, %r56;
	mad.lo.s32 	%r49, %r35, 14, %r56;
	mad.lo.s32 	%r48, %r35, 18, %r56;
	mul.wide.s32 	%rd5, %r2, 8;
	mul.wide.s32 	%rd7, %r35, 8;
$L__BB6_2:
	setp.ge.s32 	%p2, %r56, %r34;
	@%p2 bra 	$L__BB6_4;
	ld.param.f64 	%fd513, [_Z21dvc_ScaLBL_AAeven_MRTPdiiiddddd_param_5];
	ld.param.f64 	%fd512, [_Z21dvc_ScaLBL_AAeven_MRTPdiiiddddd_param_4];
	mul.wide.s32 	%rd3, %r56, 8;
	add.s64 	%rd4, %rd1, %rd3;
	ld.global.f64 	%fd24, [%rd4];
	mul.f64 	%fd25, %fd24, 0dC03E000000000000;
	add.s64 	%rd6, %rd4, %rd5;
	ld.global.f64 	%fd26, [%rd6];
	add.f64 	%fd27, %fd24, %fd26;
	mul.f64 	%fd28, %fd26, 0d4026000000000000;
	sub.f64 	%fd29, %fd25, %fd28;
	mul.f64 	%fd30, %fd26, 0dC010000000000000;
	fma.rn.f64 	%fd31, %fd24, 0d4028000000000000, %fd30;
	add.s64 	%rd8, %rd4, %rd7;
	ld.global.f64 	%fd32, [%rd8];
	add.f64 	%fd33, %fd27, %fd32;
	mul.f64 	%fd34, %fd32, 0d4026000000000000;
	sub.f64 	%fd35, %fd29, %fd34;
	mul.f64 	%fd36, %fd32, 0d4010000000000000;
	sub.f64 	%fd37, %fd31, %fd36;
	sub.f64 	%fd38, %fd26, %fd32;
	add.f64 	%fd39, %fd30, %fd36;
	add.f64 	%fd40, %fd32, %fd32;
	fma.rn.f64 	%fd41, %fd26, 0d4000000000000000, %fd40;
	sub.f64 	%fd42, %fd30, %fd36;
	mul.wide.s32 	%rd9, %r52, 8;
	add.s64 	%rd10, %rd1, %rd9;
	ld.global.f64 	%fd43, [%rd10];
	add.f64 	%fd44, %fd33, %fd43;
	mul.f64 	%fd45, %fd43, 0d4026000000000000;
	sub.f64 	%fd46, %fd35, %fd45;
	mul.f64 	%fd47, %fd43, 0d4010000000000000;
	sub.f64 	%fd48, %fd37, %fd47;
	sub.f64 	%fd49, %fd41, %fd43;
	fma.rn.f64 	%fd50, %fd43, 0d4000000000000000, %fd42;
	mul.f64 	%fd51, %fd43, 0dC000000000000000;
	add.s64 	%rd11, %rd6, %rd7;
	ld.global.f64 	%fd52, [%rd11];
	add.f64 	%fd53, %fd44, %fd52;
	mul.f64 	%fd54, %fd52, 0d4026000000000000;
	sub.f64 	%fd55, %fd46, %fd54;
	mul.f64 	%fd56, %fd52, 0d4010000000000000;
	sub.f64 	%fd57, %fd48, %fd56;
	sub.f64 	%fd58, %fd43, %fd52;
	sub.f64 	%fd59, %fd56, %fd47;
	sub.f64 	%fd60, %fd49, %fd52;
	add.f64 	%fd61, %fd52, %fd52;
	add.f64 	%fd62, %fd50, %fd61;
	add.f64 	%fd63, %fd43, %fd52;
	sub.f64 	%fd64, %fd51, %fd61;
	mul.wide.s32 	%rd12, %r51, 8;
	add.s64 	%rd13, %rd1, %rd12;
	ld.global.f64 	%fd65, [%rd13];
	add.f64 	%fd66, %fd53, %fd65;
	mul.f64 	%fd67, %fd65, 0d4026000000000000;
	sub.f64 	%fd68, %fd55, %fd67;
	mul.f64 	%fd69, %fd65, 0d4010000000000000;
	sub.f64 	%fd70, %fd57, %fd69;
	sub.f64 	%fd71, %fd60, %fd65;
	fma.rn.f64 	%fd72, %fd65, 0d4000000000000000, %fd62;
	sub.f64 	%fd73, %fd63, %fd65;
	fma.rn.f64 	%fd74, %fd65, 0d4000000000000000, %fd64;
	add.s64 	%rd14, %rd10, %rd7;
	ld.global.f64 	%fd75, [%rd14];
	add.f64 	%fd76, %fd66, %fd75;
	mul.f64 	%fd77, %fd75, 0d4026000000000000;
	sub.f64 	%fd78, %fd68, %fd77;
	mul.f64 	%fd79, %fd75, 0d4010000000000000;
	sub.f64 	%fd80, %fd70, %fd79;
	sub.f64 	%fd81, %fd65, %fd75;
	sub.f64 	%fd82, %fd79, %fd69;
	sub.f64 	%fd83, %fd71, %fd75;
	fma.rn.f64 	%fd84, %fd75, 0d4000000000000000, %fd72;
	sub.f64 	%fd85, %fd73, %fd75;
	fma.rn.f64 	%fd86, %fd75, 0d4000000000000000, %fd74;
	mul.wide.s32 	%rd15, %r55, 8;
	add.s64 	%rd16, %rd1, %rd15;
	ld.global.f64 	%fd87, [%rd16];
	add.f64 	%fd88, %fd76, %fd87;
	fma.rn.f64 	%fd89, %fd87, 0d4020000000000000, %fd78;
	add.f64 	%fd90, %fd87, %fd80;
	add.f64 	%fd91, %fd38, %fd87;
	add.f64 	%fd92, %fd39, %fd87;
	add.f64 	%fd93, %fd58, %fd87;
	add.f64 	%fd94, %fd59, %fd87;
	add.f64 	%fd95, %fd87, %fd83;
	add.f64 	%fd96, %fd87, %fd84;
	add.f64 	%fd97, %fd85, %fd87;
	add.f64 	%fd98, %fd87, %fd86;
	add.s64 	%rd17, %rd13, %rd7;
	ld.global.f64 	%fd99, [%rd17];
	add.f64 	%fd100, %fd88, %fd99;
	fma.rn.f64 	%fd101, %fd99, 0d4020000000000000, %fd89;
	add.f64 	%fd102, %fd99, %fd90;
	sub.f64 	%fd103, %fd91, %fd99;
	sub.f64 	%fd104, %fd92, %fd99;
	sub.f64 	%fd105, %fd93, %fd99;
	sub.f64 	%fd106, %fd94, %fd99;
	add.f64 	%fd107, %fd99, %fd95;
	add.f64 	%fd108, %fd99, %fd96;
	add.f64 	%fd109, %fd97, %fd99;
	add.f64 	%fd110, %fd99, %fd98;
	add.f64 	%fd111, %fd87, %fd99;
	sub.f64 	%fd112, %fd87, %fd99;
	sub.f64 	%fd113, %fd99, %fd87;
	mul.wide.s32 	%rd18, %r50, 8;
	add.s64 	%rd19, %rd1, %rd18;
	ld.global.f64 	%fd114, [%rd19];
	add.f64 	%fd115, %fd100, %fd114;
	fma.rn.f64 	%fd116, %fd114, 0d4020000000000000, %fd101;
	add.f64 	%fd117, %fd114, %fd102;
	add.f64 	%fd118, %fd103, %fd114;
	add.f64 	%fd119, %fd104, %fd114;
	sub.f64 	%fd120, %fd105, %fd114;
	sub.f64 	%fd121, %fd106, %fd114;
	add.f64 	%fd122, %fd114, %fd107;
	add.f64 	%fd123, %fd114, %fd108;
	add.f64 	%fd124, %fd109, %fd114;
	add.f64 	%fd125, %fd114, %fd110;
	sub.f64 	%fd126, %fd111, %fd114;
	add.f64 	%fd127, %fd112, %fd114;
	add.f64 	%fd128, %fd113, %fd114;
	add.s64 	%rd20, %rd16, %rd7;
	ld.global.f64 	%fd129, [%rd20];
	add.f64 	%fd130, %fd115, %fd129;
	fma.rn.f64 	%fd131, %fd129, 0d4020000000000000, %fd116;
	add.f64 	%fd132, %fd129, %fd117;
	sub.f64 	%fd133, %fd118, %fd129;
	sub.f64 	%fd134, %fd119, %fd129;
	add.f64 	%fd135, %fd120, %fd129;
	add.f64 	%fd136, %fd121, %fd129;
	add.f64 	%fd137, %fd129, %fd122;
	add.f64 	%fd138, %fd129, %fd123;
	add.f64 	%fd139, %fd124, %fd129;
	add.f64 	%fd140, %fd129, %fd125;
	sub.f64 	%fd141, %fd126, %fd129;
	sub.f64 	%fd142, %fd127, %fd129;
	sub.f64 	%fd143, %fd128, %fd129;
	mul.wide.s32 	%rd21, %r54, 8;
	add.s64 	%rd22, %rd1, %rd21;
	ld.global.f64 	%fd144, [%rd22];
	add.f64 	%fd145, %fd130, %fd144;
	fma.rn.f64 	%fd146, %fd144, 0d4020000000000000, %fd131;
	add.f64 	%fd147, %fd144, %fd132;
	add.f64 	%fd148, %fd133, %fd144;
	add.f64 	%fd149, %fd134, %fd144;
	add.f64 	%fd150, %fd81, %fd144;
	add.f64 	%fd151, %fd82, %fd144;
	add.f64 	%fd152, %fd144, %fd137;
	add.f64 	%fd153, %fd144, %fd138;
	sub.f64 	%fd154, %fd139, %fd144;
	sub.f64 	%fd155, %fd140, %fd144;
	sub.f64 	%fd156, %fd142, %fd144;
	add.s64 	%rd23, %rd19, %rd7;
	ld.global.f64 	%fd157, [%rd23];
	add.f64 	%fd158, %fd145, %fd157;
	fma.rn.f64 	%fd159, %fd157, 0d4020000000000000, %fd146;
	add.f64 	%fd160, %fd157, %fd147;
	sub.f64 	%fd161, %fd148, %fd157;
	sub.f64 	%fd162, %fd149, %fd157;
	sub.f64 	%fd163, %fd150, %fd157;
	sub.f64 	%fd164, %fd151, %fd157;
	add.f64 	%fd165, %fd157, %fd152;
	add.f64 	%fd166, %fd157, %fd153;
	sub.f64 	%fd167, %fd154, %fd157;
	sub.f64 	%fd168, %fd155, %fd157;
	add.f64 	%fd169, %fd144, %fd157;
	add.f64 	%fd170, %fd156, %fd157;
	sub.f64 	%fd171, %fd144, %fd157;
	mul.wide.s32 	%rd24, %r49, 8;
	add.s64 	%rd25, %rd1, %rd24;
	ld.global.f64 	%fd172, [%rd25];
	add.f64 	%fd173, %fd158, %fd172;
	fma.rn.f64 	%fd174, %fd172, 0d4020000000000000, %fd159;
	add.f64 	%fd175, %fd172, %fd160;
	add.f64 	%fd176, %fd161, %fd172;
	add.f64 	%fd177, %fd162, %fd172;
	sub.f64 	%fd178, %fd163, %fd172;
	sub.f64 	%fd179, %fd164, %fd172;
	add.f64 	%fd180, %fd172, %fd165;
	add.f64 	%fd181, %fd172, %fd166;
	sub.f64 	%fd182, %fd167, %fd172;
	sub.f64 	%fd183, %fd168, %fd172;
	sub.f64 	%fd184, %fd169, %fd172;
	sub.f64 	%fd185, %fd170, %fd172;
	sub.f64 	%fd186, %fd171, %fd172;
	add.s64 	%rd26, %rd22, %rd7;
	ld.global.f64 	%fd187, [%rd26];
	add.f64 	%fd188, %fd173, %fd187;
	fma.rn.f64 	%fd189, %fd187, 0d4020000000000000, %fd174;
	add.f64 	%fd190, %fd187, %fd175;
	sub.f64 	%fd191, %fd176, %fd187;
	sub.f64 	%fd192, %fd177, %fd187;
	add.f64 	%fd193, %fd178, %fd187;
	add.f64 	%fd194, %fd179, %fd187;
	add.f64 	%fd195, %fd187, %fd180;
	add.f64 	%fd196, %fd187, %fd181;
	sub.f64 	%fd197, %fd182, %fd187;
	sub.f64 	%fd198, %fd183, %fd187;
	sub.f64 	%fd199, %fd184, %fd187;
	add.f64 	%fd200, %fd185, %fd187;
	add.f64 	%fd201, %fd186, %fd187;
	mul.wide.s32 	%rd27, %r53, 8;
	add.s64 	%rd28, %rd1, %rd27;
	ld.global.f64 	%fd202, [%rd28];
	add.f64 	%fd203, %fd188, %fd202;
	fma.rn.f64 	%fd204, %fd202, 0d4020000000000000, %fd189;
	add.f64 	%fd205, %fd202, %fd190;
	add.f64 	%fd206, %fd135, %fd202;
	add.f64 	%fd207, %fd136, %fd202;
	add.f64 	%fd208, %fd193, %fd202;
	add.f64 	%fd209, %fd194, %fd202;
	add.f64 	%fd210, %fd202, %fd202;
	sub.f64 	%fd211, %fd195, %fd210;
	sub.f64 	%fd212, %fd196, %fd210;
	add.f64 	%fd213, %fd143, %fd202;
	sub.f64 	%fd214, %fd201, %fd202;
	add.s64 	%rd29, %rd25, %rd7;
	ld.global.f64 	%fd215, [%rd29];
	add.f64 	%fd216, %fd203, %fd215;
	fma.rn.f64 	%fd217, %fd215, 0d4020000000000000, %fd204;
	add.f64 	%fd218, %fd215, %fd205;
	sub.f64 	%fd219, %fd206, %fd215;
	sub.f64 	%fd220, %fd207, %fd215;
	sub.f64 	%fd221, %fd208, %fd215;
	sub.f64 	%fd222, %fd209, %fd215;
	add.f64 	%fd223, %fd215, %fd215;
	sub.f64 	%fd224, %fd211, %fd223;
	sub.f64 	%fd225, %fd212, %fd223;
	add.f64 	%fd226, %fd202, %fd215;
	sub.f64 	%fd227, %fd213, %fd215;
	add.f64 	%fd228, %fd214, %fd215;
	mul.wide.s32 	%rd30, %r48, 8;
	add.s64 	%rd31, %rd1, %rd30;
	ld.global.f64 	%fd229, [%rd31];
	add.f64 	%fd230, %fd216, %fd229;
	fma.rn.f64 	%fd231, %fd229, 0d4020000000000000, %fd217;
	add.f64 	%fd232, %fd229, %fd218;
	add.f64 	%fd233, %fd219, %fd229;
	add.f64 	%fd234, %fd220, %fd229;
	sub.f64 	%fd235, %fd221, %fd229;
	sub.f64 	%fd236, %fd222, %fd229;
	add.f64 	%fd237, %fd229, %fd229;
	sub.f64 	%fd238, %fd224, %fd237;
	sub.f64 	%fd239, %fd225, %fd237;
	sub.f64 	%fd240, %fd226, %fd229;
	add.f64 	%fd241, %fd227, %fd229;
	add.f64 	%fd242, %fd228, %fd229;
	add.s64 	%rd32, %rd28, %rd7;
	ld.global.f64 	%fd243, [%rd32];
	add.f64 	%fd244, %fd230, %fd243;
	fma.rn.f64 	%fd245, %fd243, 0d4020000000000000, %fd231;
	add.f64 	%fd246, %fd243, %fd232;
	sub.f64 	%fd247, %fd233, %fd243;
	sub.f64 	%fd248, %fd234, %fd243;
	add.f64 	%fd249, %fd235, %fd243;
	add.f64 	%fd250, %fd236, %fd243;
	add.f64 	%fd251, %fd243, %fd243;
	sub.f64 	%fd252, %fd238, %fd251;
	sub.f64 	%fd253, %fd239, %fd251;
	sub.f64 	%fd254, %fd240, %fd243;
	sub.f64 	%fd255, %fd241, %fd243;
	sub.f64 	%fd256, %fd242, %fd243;
	mul.f64 	%fd257, %fd247, %fd247;
	fma.rn.f64 	%fd258, %fd191, %fd191, %fd257;
	mul.f64 	%fd259, %fd249, %fd249;
	add.f64 	%fd260, %fd259, %fd258;
	mul.f64 	%fd261, %fd260, 0d4033000000000000;
	div.rn.f64 	%fd262, %fd261, %fd244;
	mul.f64 	%fd263, %fd244, 0d4026000000000000;
	sub.f64 	%fd264, %fd262, %fd263;
	sub.f64 	%fd265, %fd264, %fd245;
	fma.rn.f64 	%fd266, %fd512, %fd265, %fd245;
	mul.f64 	%fd267, %fd260, 0dC016000000000000;
	div.rn.f64 	%fd268, %fd267, %fd244;
	fma.rn.f64 	%fd269, %fd244, 0d4008000000000000, %fd268;
	sub.f64 	%fd270, %fd269, %fd246;
	fma.rn.f64 	%fd271, %fd512, %fd270, %fd246;
	mul.f64 	%fd272, %fd191, 0dBFE5555555555555;
	sub.f64 	%fd273, %fd272, %fd192;
	fma.rn.f64 	%fd274, %fd513, %fd273, %fd192;
	mul.f64 	%fd275, %fd247, 0dBFE5555555555555;
	sub.f64 	%fd276, %fd275, %fd248;
	fma.rn.f64 	%fd277, %fd513, %fd276, %fd248;
	mul.f64 	%fd278, %fd249, 0dBFE5555555555555;
	sub.f64 	%fd279, %fd278, %fd250;
	fma.rn.f64 	%fd280, %fd513, %fd279, %fd250;
	add.f64 	%fd281, %fd191, %fd191;
	mul.f64 	%fd282, %fd191, %fd281;
	sub.f64 	%fd283, %fd282, %fd257;
	sub.f64 	%fd284, %fd283, %fd259;
	div.rn.f64 	%fd285, %fd284, %fd244;
	sub.f64 	%fd286, %fd285, %fd252;
	fma.rn.f64 	%fd287, %fd512, %fd286, %fd252;
	mul.f64 	%fd288, %fd285, 0dBFE0000000000000;
	sub.f64 	%fd289, %fd288, %fd253;
	fma.rn.f64 	%fd290, %fd512, %fd289, %fd253;
	sub.f64 	%fd291, %fd257, %fd259;
	div.rn.f64 	%fd292, %fd291, %fd244;
	sub.f64 	%fd293, %fd292, %fd197;
	fma.rn.f64 	%fd294, %fd512, %fd293, %fd197;
	mul.f64 	%fd295, %fd292, 0dBFE0000000000000;
	sub.f64 	%fd296, %fd295, %fd198;
	fma.rn.f64 	%fd297, %fd512, %fd296, %fd198;
	mul.f64 	%fd298, %fd191, %fd247;
	div.rn.f64 	%fd299, %fd298, %fd244;
	sub.f64 	%fd300, %fd299, %fd141;
	fma.rn.f64 	%fd301, %fd512, %fd300, %fd141;
	mul.f64 	%fd302, %fd247, %fd249;
	div.rn.f64 	%fd303, %fd302, %fd244;
	sub.f64 	%fd304, %fd303, %fd254;
	fma.rn.f64 	%fd305, %fd512, %fd304, %fd254;
	mul.f64 	%fd306, %fd191, %fd249;
	div.rn.f64 	%fd307, %fd306, %fd244;
	sub.f64 	%fd308, %fd307, %fd199;
	fma.rn.f64 	%fd309, %fd512, %fd308, %fd199;
	mul.f64 	%fd310, %fd513, %fd200;
	sub.f64 	%fd311, %fd200, %fd310;
	mul.f64 	%fd312, %fd513, %fd255;
	sub.f64 	%fd313, %fd255, %fd312;
	mul.f64 	%fd314, %fd513, %fd256;
	sub.f64 	%fd315, %fd256, %fd314;
	ld.const.f64 	%fd316, [mrt_V1];
	mul.f64 	%fd317, %fd316, %fd244;
	ld.const.f64 	%fd318, [mrt_V2];
	mul.f64 	%fd319, %fd318, %fd266;
	sub.f64 	%fd320, %fd317, %fd319;
	fma.rn.f64 	%fd321, %fd1, %fd271, %fd320;
	st.global.f64 	[%rd4], %fd321;
	ld.const.f64 	%fd322, [mrt_V4];
	mul.f64 	%fd323, %fd322, %fd266;
	sub.f64 	%fd324, %fd317, %fd323;
	ld.const.f64 	%fd325, [mrt_V5];
	mul.f64 	%fd326, %fd325, %fd271;
	sub.f64 	%fd327, %fd324, %fd326;
	sub.f64 	%fd328, %fd191, %fd274;
	fma.rn.f64 	%fd329, %fd328, 0d3FB999999999999A, %fd327;
	sub.f64 	%fd330, %fd287, %fd290;
	ld.const.f64 	%fd331, [mrt_V6];
	fma.rn.f64 	%fd332, %fd331, %fd330, %fd329;
	add.f64 	%fd333, %fd2, %fd332;
	st.global.f64 	[%rd8], %fd333;
	sub.f64 	%fd334, %fd274, %fd191;
	fma.rn.f64 	%fd335, %fd334, 0d3FB999999999999A, %fd327;
	fma.rn.f64 	%fd336, %fd331, %fd330, %fd335;
	sub.f64 	%fd337, %fd336, %fd2;
	st.global.f64 	[%rd6], %fd337;
	sub.f64 	%fd338, %fd247, %fd277;
	fma.rn.f64 	%fd339, %fd338, 0d3FB999999999999A, %fd327;
	sub.f64 	%fd340, %fd290, %fd287;
	ld.const.f64 	%fd341, [mrt_V7];
	fma.rn.f64 	%fd342, %fd340, %fd341, %fd339;
	sub.f64 	%fd343, %fd294, %fd297;
	ld.const.f64 	%fd344, [mrt_V8];
	fma.rn.f64 	%fd345, %fd343, %fd344, %fd342;
	add.f64 	%fd346, %fd3, %fd345;
	st.global.f64 	[%rd11], %fd346;
	sub.f64 	%fd347, %fd277, %fd247;
	fma.rn.f64 	%fd348, %fd347, 0d3FB999999999999A, %fd327;
	fma.rn.f64 	%fd349, %fd340, %fd341, %fd348;
	fma.rn.f64 	%fd350, %fd343, %fd344, %fd349;
	sub.f64 	%fd351, %fd350, %fd3;
	st.global.f64 	[%rd10], %fd351;
	sub.f64 	%fd352, %fd249, %fd280;
	fma.rn.f64 	%fd353, %fd352, 0d3FB999999999999A, %fd327;
	fma.rn.f64 	%fd354, %fd340, %fd341, %fd353;
	sub.f64 	%fd355, %fd297, %fd294;
	fma.rn.f64 	%fd356, %fd355, %fd344, %fd354;
	add.f64 	%fd357, %fd4, %fd356;
	st.global.f64 	[%rd14], %fd357;
	sub.f64 	%fd358, %fd280, %fd249;
	fma.rn.f64 	%fd359, %fd358, 0d3FB999999999999A, %fd327;
	fma.rn.f64 	%fd360, %fd340, %fd341, %fd359;
	fma.rn.f64 	%fd361, %fd355, %fd344, %fd360;
	sub.f64 	%fd362, %fd361, %fd4;
	st.global.f64 	[%rd13], %fd362;
	fma.rn.f64 	%fd363, %fd266, %fd5, %fd317;
	fma.rn.f64 	%fd364, %fd271, %fd6, %fd363;
	add.f64 	%fd365, %fd191, %fd247;
	mul.f64 	%fd366, %fd365, 0d3FB999999999999A;
	add.f64 	%fd367, %fd366, %fd364;
	add.f64 	%fd368, %fd274, %fd277;
	mul.f64 	%fd369, %fd368, 0d3F9999999999999A;
	add.f64 	%fd370, %fd369, %fd367;
	mul.f64 	%fd371, %fd287, %fd341;
	add.f64 	%fd372, %fd371, %fd370;
	ld.const.f64 	%fd373, [mrt_V11];
	mul.f64 	%fd374, %fd290, %fd373;
	add.f64 	%fd375, %fd374, %fd372;
	mul.f64 	%fd376, %fd294, %fd344;
	add.f64 	%fd377, %fd376, %fd375;
	ld.const.f64 	%fd378, [mrt_V12];
	mul.f64 	%fd379, %fd297, %fd378;
	add.f64 	%fd380, %fd379, %fd377;
	mul.f64 	%fd381, %fd301, 0d3FD0000000000000;
	add.f64 	%fd382, %fd381, %fd380;
	sub.f64 	%fd383, %fd311, %fd313;
	fma.rn.f64 	%fd384, %fd383, 0d3FC0000000000000, %fd382;
	add.f64 	%fd385, %fd7, %fd384;
	st.global.f64 	[%rd17], %fd385;
	sub.f64 	%fd386, %fd364, %fd366;
	sub.f64 	%fd387, %fd386, %fd369;
	add.f64 	%fd388, %fd371, %fd387;
	add.f64 	%fd389, %fd374, %fd388;
	add.f64 	%fd390, %fd376, %fd389;
	add.f64 	%fd391, %fd379, %fd390;
	add.f64 	%fd392, %fd381, %fd391;
	sub.f64 	%fd393, %fd313, %fd311;
	fma.rn.f64 	%fd394, %fd393, 0d3FC0000000000000, %fd392;
	sub.f64 	%fd395, %fd394, %fd7;
	st.global.f64 	[%rd16], %fd395;
	sub.f64 	%fd396, %fd191, %fd247;
	fma.rn.f64 	%fd397, %fd396, 0d3FB999999999999A, %fd364;
	sub.f64 	%fd398, %fd274, %fd277;
	fma.rn.f64 	%fd399, %fd398, 0d3F9999999999999A, %fd397;
	add.f64 	%fd400, %fd371, %fd399;
	add.f64 	%fd401, %fd374, %fd400;
	add.f64 	%fd402, %fd376, %fd401;
	add.f64 	%fd403, %fd379, %fd402;
	sub.f64 	%fd404, %fd403, %fd381;
	add.f64 	%fd405, %fd311, %fd313;
	mul.f64 	%fd406, %fd405, 0d3FC0000000000000;
	add.f64 	%fd407, %fd406, %fd404;
	add.f64 	%fd408, %fd8, %fd407;
	st.global.f64 	[%rd20], %fd408;
	sub.f64 	%fd409, %fd247, %fd191;
	fma.rn.f64 	%fd410, %fd409, 0d3FB999999999999A, %fd364;
	sub.f64 	%fd411, %fd277, %fd274;
	fma.rn.f64 	%fd412, %fd411, 0d3F9999999999999A, %fd410;
	add.f64 	%fd413, %fd371, %fd412;
	add.f64 	%fd414, %fd374, %fd413;
	add.f64 	%fd415, %fd376, %fd414;
	add.f64 	%fd416, %fd379, %fd415;
	sub.f64 	%fd417, %fd416, %fd381;
	sub.f64 	%fd418, %fd417, %fd406;
	sub.f64 	%fd419, %fd418, %fd8;
	st.global.f64 	[%rd19], %fd419;
	add.f64 	%fd420, %fd191, %fd249;
	mul.f64 	%fd421, %fd420, 0d3FB999999999999A;
	add.f64 	%fd422, %fd421, %fd364;
	add.f64 	%fd423, %fd274, %fd280;
	mul.f64 	%fd424, %fd423, 0d3F9999999999999A;
	add.f64 	%fd425, %fd424, %fd422;
	add.f64 	%fd426, %fd371, %fd425;
	add.f64 	%fd427, %fd374, %fd426;
	sub.f64 	%fd428, %fd427, %fd376;
	sub.f64 	%fd429, %fd428, %fd379;
	mul.f64 	%fd430, %fd309, 0d3FD0000000000000;
	add.f64 	%fd431, %fd430, %fd429;
	sub.f64 	%fd432, %fd315, %fd311;
	fma.rn.f64 	%fd433, %fd432, 0d3FC0000000000000, %fd431;
	add.f64 	%fd434, %fd9, %fd433;
	st.global.f64 	[%rd23], %fd434;
	sub.f64 	%fd435, %fd364, %fd421;
	sub.f64 	%fd436, %fd435, %fd424;
	add.f64 	%fd437, %fd371, %fd436;
	add.f64 	%fd438, %fd374, %fd437;
	sub.f64 	%fd439, %fd438, %fd376;
	sub.f64 	%fd440, %fd439, %fd379;
	add.f64 	%fd441, %fd430, %fd440;
	sub.f64 	%fd442, %fd311, %fd315;
	fma.rn.f64 	%fd443, %fd442, 0d3FC0000000000000, %fd441;
	sub.f64 	%fd444, %fd443, %fd9;
	st.global.f64 	[%rd22], %fd444;
	sub.f64 	%fd445, %fd191, %fd249;
	fma.rn.f64 	%fd446, %fd445, 0d3FB999999999999A, %fd364;
	sub.f64 	%fd447, %fd274, %fd280;
	fma.rn.f64 	%fd448, %fd447, 0d3F9999999999999A, %fd446;
	add.f64 	%fd449, %fd371, %fd448;
	add.f64 	%fd450, %fd374, %fd449;
	sub.f64 	%fd451, %fd450, %fd376;
	sub.f64 	%fd452, %fd451, %fd379;
	sub.f64 	%fd453, %fd452, %fd430;
	add.f64 	%fd454, %fd311, %fd315;
	mul.f64 	%fd455, %fd454, 0d3FC0000000000000;
	sub.f64 	%fd456, %fd453, %fd455;
	add.f64 	%fd457, %fd10, %fd456;
	st.global.f64 	[%rd26], %fd457;
	sub.f64 	%fd458, %fd249, %fd191;
	fma.rn.f64 	%fd459, %fd458, 0d3FB999999999999A, %fd364;
	sub.f64 	%fd460, %fd280, %fd274;
	fma.rn.f64 	%fd461, %fd460, 0d3F9999999999999A, %fd459;
	add.f64 	%fd462, %fd371, %fd461;
	add.f64 	%fd463, %fd374, %fd462;
	sub.f64 	%fd464, %fd463, %fd376;
	sub.f64 	%fd465, %fd464, %fd379;
	sub.f64 	%fd466, %fd465, %fd430;
	add.f64 	%fd467, %fd455, %fd466;
	sub.f64 	%fd468, %fd467, %fd10;
	st.global.f64 	[%rd25], %fd468;
	add.f64 	%fd469, %fd247, %fd249;
	mul.f64 	%fd470, %fd469, 0d3FB999999999999A;
	add.f64 	%fd471, %fd470, %fd364;
	add.f64 	%fd472, %fd277, %fd280;
	mul.f64 	%fd473, %fd472, 0d3F9999999999999A;
	add.f64 	%fd474, %fd473, %fd471;
	mul.f64 	%fd475, %fd287, %fd331;
	sub.f64 	%fd476, %fd474, %fd475;
	mul.f64 	%fd477, %fd290, %fd341;
	sub.f64 	%fd478, %fd476, %fd477;
	mul.f64 	%fd479, %fd305, 0d3FD0000000000000;
	add.f64 	%fd480, %fd479, %fd478;
	sub.f64 	%fd481, %fd313, %fd315;
	fma.rn.f64 	%fd482, %fd481, 0d3FC0000000000000, %fd480;
	add.f64 	%fd483, %fd11, %fd482;
	st.global.f64 	[%rd29], %fd483;
	sub.f64 	%fd484, %fd364, %fd470;
	sub.f64 	%fd485, %fd484, %fd473;
	sub.f64 	%fd486, %fd485, %fd475;
	sub.f64 	%fd487, %fd486, %fd477;
	add.f64 	%fd488, %fd479, %fd487;
	sub.f64 	%fd489, %fd315, %fd313;
	fma.rn.f64 	%fd490, %fd489, 0d3FC0000000000000, %fd488;
	sub.f64 	%fd491, %fd490, %fd11;
	st.global.f64 	[%rd28], %fd491;
	sub.f64 	%fd492, %fd247, %fd249;
	fma.rn.f64 	%fd493, %fd492, 0d3FB999999999999A, %fd364;
	sub.f64 	%fd494, %fd277, %fd280;
	fma.rn.f64 	%fd495, %fd494, 0d3F9999999999999A, %fd493;
	sub.f64 	%fd496, %fd495, %fd475;
	sub.f64 	%fd497, %fd496, %fd477;
	sub.f64 	%fd498, %fd497, %fd479;
	add.f64 	%fd499, %fd313, %fd315;
	mul.f64 	%fd500, %fd499, 0d3FC0000000000000;
	add.f64 	%fd501, %fd500, %fd498;
	add.f64 	%fd502, %fd12, %fd501;
	st.global.f64 	[%rd32], %fd502;
	sub.f64 	%fd503, %fd249, %fd247;
	fma.rn.f64 	%fd504, %fd503, 0d3FB999999999999A, %fd364;
	sub.f64 	%fd505, %fd280, %fd277;
	fma.rn.f64 	%fd506, %fd505, 0d3F9999999999999A, %fd504;
	sub.f64 	%fd507, %fd506, %fd475;
	sub.f64 	%fd508, %fd507, %fd477;
	sub.f64 	%fd509, %fd508, %fd479;
	sub.f64 	%fd510, %fd509, %fd500;
	sub.f64 	%fd511, %fd510, %fd12;
	st.global.f64 	[%rd31], %fd511;
$L__BB6_4:
	add.s32 	%r57, %r57, 1;
	add.s32 	%r56, %r56, %r1;
	add.s32 	%r55, %r55, %r1;
	add.s32 	%r54, %r54, %r1;
	add.s32 	%r53, %r53, %r1;
	add.s32 	%r52, %r52, %r1;
	add.s32 	%r51, %r51, %r1;
	add.s32 	%r50, %r50, %r1;
	add.s32 	%r49, %r49, %r1;
	add.s32 	%r48, %r48, %r1;
	setp.ne.s32 	%p3, %r57, 1;
	@%p3 bra 	$L__BB6_2;
$L__BB6_5:
	ret;

}
	// .globl	_Z25dvc_ScaLBL_D3Q19_MomentumPdS_i
.visible .entry _Z25dvc_ScaLBL_D3Q19_MomentumPdS_i(
	.param .u64 .ptr .align 1 _Z25dvc_ScaLBL_D3Q19_MomentumPdS_i_param_0,
	.param .u64 .ptr .align 1 _Z25dvc_ScaLBL_D3Q19_MomentumPdS_i_param_1,
	.param .u32 _Z25dvc_ScaLBL_D3Q19_MomentumPdS_i_param_2
)
{
	.reg .pred 	%p<4>;
	.reg .b32 	%r<67>;
	.reg .b64 	%rd<40>;
	.reg .b64 	%fd<46>;

	ld.param.u32 	%r37, [_Z25dvc_ScaLBL_D3Q19_MomentumPdS_i_param_2];
	setp.lt.s32 	%p1, %r37, -262143;
	@%p1 bra 	$L__BB7_5;
	ld.param.u32 	%r52, [_Z25dvc_ScaLBL_D3Q19_MomentumPdS_i_param_2];
	shr.s32 	%r38, %r52, 31;
	shr.u32 	%r39, %r38, 14;
	add.s32 	%r40, %r52, %r39;
	shr.s32 	%r41, %r40, 18;
	neg.s32 	%r66, %r41;
	mov.u32 	%r42, %ctaid.x;
	mov.u32 	%r43, %ntid.x;
	mov.u32 	%r44, %tid.x;
	shl.b32 	%r45, %r52, 1;
	mul.lo.s32 	%r46, %r43, %r42;
	mad.lo.s32 	%r47, %r46, %r41, %r46;
	add.s32 	%r55, %r44, %r47;
	mad.lo.s32 	%r65, %r52, 18, %r55;
	add.s32 	%r64, %r55, %r52;
	shl.b32 	%r48, %r52, 4;
	add.s32 	%r63, %r55, %r48;
	mad.lo.s32 	%r62, %r52, 14, %r55;
	mad.lo.s32 	%r61, %r52, 12, %r55;
	shl.b32 	%r49, %r52, 3;
	add.s32 	%r60, %r55, %r49;
	mad.lo.s32 	%r59, %r52, 10, %r55;
	mad.lo.s32 	%r58, %r52, 6, %r55;
	shl.b32 	%r50, %r52, 2;
	add.s32 	%r57, %r55, %r50;
	add.s32 	%r56, %r55, %r45;
$L__BB7_2:
	ld.param.u32 	%r53, [_Z25dvc_ScaLBL_D3Q19_MomentumPdS_i_param_2];
	setp.ge.s32 	%p2, %r55, %r53;
	@%p2 bra 	$L__BB7_4;
	ld.param.u32 	%r54, [_Z25dvc_ScaLBL_D3Q19_MomentumPdS_i_param_2];
	ld.param.u64 	%rd39, [_Z25dvc_ScaLBL_D3Q19_MomentumPdS_i_param_1];
	ld.param.u64 	%rd38, [_Z25dvc_ScaLBL_D3Q19_MomentumPdS_i_param_0];
	cvta.to.global.u64 	%rd3, %rd38;
	mul.wide.s32 	%rd4, %r56, 8;
	add.s64 	%rd5, %rd3, %rd4;
	ld.global.f64 	%fd1, [%rd5];
	mul.wide.s32 	%rd6, %r57, 8;
	add.s64 	%rd7, %rd3, %rd6;
	ld.global.f64 	%fd2, [%rd7];
	mul.wide.s32 	%rd8, %r58, 8;
	add.s64 	%rd9, %rd3, %rd8;
	ld.global.f64 	%fd3, [%rd9];
	mul.wide.s32 	%rd10, %r60, 8;
	add.s64 	%rd11, %rd3, %rd10;
	ld.global.f64 	%fd4, [%rd11];
	mul.wide.s32 	%rd12, %r59, 8;
	add.s64 	%rd13, %rd3, %rd12;
	ld.global.f64 	%fd5, [%rd13];
	mul.wide.s32 	%rd14, %r61, 8;
	add.s64 	%rd15, %rd3, %rd14;
	ld.global.f64 	%fd6, [%rd15];
	mul.wide.s32 	%rd16, %r62, 8;
	add.s64 	%rd17, %rd3, %rd16;
	ld.global.f64 	%fd7, [%rd17];
	mul.wide.s32 	%rd18, %r63, 8;
	add.s64 	%rd19, %rd3, %rd18;
	ld.global.f64 	%fd8, [%rd19];
	mul.wide.s32 	%rd20, %r65, 8;
	add.s64 	%rd21, %rd3, %rd20;
	ld.global.f64 	%fd9, [%rd21];
	mul.wide.s32 	%rd22, %r64, 8;
	add.s64 	%rd23, %rd3, %rd22;
	ld.global.f64 	%fd10, [%rd23];
	mul.wide.s32 	%rd24, %r54, 8;
	add.s64 	%rd25, %rd5, %rd24;
	ld.global.f64 	%fd11, [%rd25];
	add.s64 	%rd26, %rd7, %rd24;
	ld.global.f64 	%fd12, [%rd26];
	add.s64 	%rd27, %rd9, %rd24;
	ld.global.f64 	%fd13, [%rd27];
	add.s64 	%rd28, %rd11, %rd24;
	ld.global.f64 	%fd14, [%rd28];
	add.s64 	%rd29, %rd13, %rd24;
	ld.global.f64 	%fd15, [%rd29];
	add.s64 	%rd30, %rd15, %rd24;
	ld.global.f64 	%fd16, [%rd30];
	add.s64 	%rd31, %rd17, %rd24;
	ld.global.f64 	%fd17, [%rd31];
	add.s64 	%rd32, %rd19, %rd24;
	ld.global.f64 	%fd18, [%rd32];
	sub.f64 	%fd19, %fd10, %fd1;
	add.f64 	%fd20, %fd19, %fd13;
	sub.f64 	%fd21, %fd20, %fd4;
	add.f64 	%fd22, %fd14, %fd21;
	sub.f64 	%fd23, %fd22, %fd5;
	add.f64 	%fd24, %fd15, %fd23;
	sub.f64 	%fd25, %fd24, %fd6;
	add.f64 	%fd26, %fd16, %fd25;
	sub.f64 	%fd27, %fd26, %fd7;
	sub.f64 	%fd28, %fd11, %fd2;
	add.f64 	%fd29, %fd28, %fd13;
	sub.f64 	%fd30, %fd29, %fd4;
	sub.f64 	%fd31, %fd30, %fd14;
	add.f64 	%fd32, %fd5, %fd31;
	add.f64 	%fd33, %fd32, %fd17;
	sub.f64 	%fd34, %fd33, %fd8;
	add.f64 	%fd35, %fd18, %fd34;
	sub.f64 	%fd36, %fd35, %fd9;
	sub.f64 	%fd37, %fd12, %fd3;
	add.f64 	%fd38, %fd37, %fd15;
	sub.f64 	%fd39, %fd38, %fd6;
	sub.f64 	%fd40, %fd39, %fd16;
	add.f64 	%fd41, %fd7, %fd40;
	add.f64 	%fd42, %fd17, %fd41;
	sub.f64 	%fd43, %fd42, %fd8;
	sub.f64 	%fd44, %fd43, %fd18;
	add.f64 	%fd45, %fd9, %fd44;
	cvta.to.global.u64 	%rd33, %rd39;
	mul.wide.s32 	%rd34, %r55, 8;
	add.s64 	%rd35, %rd33, %rd34;
	st.global.f64 	[%rd35], %fd27;
	add.s64 	%rd36, %rd35, %rd24;
	st.global.f64 	[%rd36], %fd36;
	add.s64 	%rd37, %rd36, %rd24;
	st.global.f64 	[%rd37], %fd45;
$L__BB7_4:
	add.s32 	%r66, %r66, 1;
	mov.u32 	%r51, %ntid.x;
	add.s32 	%r65, %r65, %r51;
	add.s32 	%r64, %r64, %r51;
	add.s32 	%r63, %r63, %r51;
	add.s32 	%r62, %r62, %r51;
	add.s32 	%r61, %r61, %r51;
	add.s32 	%r60, %r60, %r51;
	add.s32 	%r59, %r59, %r51;
	add.s32 	%r58, %r58, %r51;
	add.s32 	%r57, %r57, %r51;
	add.s32 	%r56, %r56, %r51;
	add.s32 	%r55, %r55, %r51;
	setp.ne.s32 	%p3, %r66, 1;
	@%p3 bra 	$L__BB7_2;
$L__BB7_5:
	ret;

}
	// .globl	_Z25dvc_ScaLBL_D3Q19_PressurePKdPdi
.visible .entry _Z25dvc_ScaLBL_D3Q19_PressurePKdPdi(
	.param .u64 .ptr .align 1 _Z25dvc_ScaLBL_D3Q19_PressurePKdPdi_param_0,
	.param .u64 .ptr .align 1 _Z25dvc_ScaLBL_D3Q19_PressurePKdPdi_param_1,
	.param .u32 _Z25dvc_ScaLBL_D3Q19_PressurePKdPdi_param_2
)
{
	.reg .pred 	%p<4>;
	.reg .b32 	%r<59>;
	.reg .b64 	%rd<38>;
	.reg .b64 	%fd<39>;

	ld.param.u32 	%r31, [_Z25dvc_ScaLBL_D3Q19_PressurePKdPdi_param_2];
	setp.lt.s32 	%p1, %r31, -262143;
	@%p1 bra 	$L__BB8_5;
	ld.param.u32 	%r46, [_Z25dvc_ScaLBL_D3Q19_PressurePKdPdi_param_2];
	shr.s32 	%r32, %r46, 31;
	shr.u32 	%r33, %r32, 14;
	add.s32 	%r34, %r46, %r33;
	shr.s32 	%r35, %r34, 18;
	neg.s32 	%r58, %r35;
	mov.u32 	%r36, %ctaid.x;
	mov.u32 	%r37, %ntid.x;
	mov.u32 	%r38, %tid.x;
	mul.lo.s32 	%r39, %r37, %r36;
	mad.lo.s32 	%r40, %r39, %r35, %r39;
	add.s32 	%r49, %r38, %r40;
	mad.lo.s32 	%r57, %r46, 18, %r49;
	shl.b32 	%r41, %r46, 4;
	add.s32 	%r56, %r49, %r41;
	mad.lo.s32 	%r55, %r46, 14, %r49;
	mad.lo.s32 	%r54, %r46, 12, %r49;
	shl.b32 	%r42, %r46, 3;
	add.s32 	%r53, %r49, %r42;
	mad.lo.s32 	%r52, %r46, 10, %r49;
	mad.lo.s32 	%r51, %r46, 6, %r49;
	shl.b32 	%r43, %r46, 2;
	add.s32 	%r50, %r49, %r43;
$L__BB8_2:
	ld.param.u32 	%r47, [_Z25dvc_ScaLBL_D3Q19_PressurePKdPdi_param_2];
	setp.ge.s32 	%p2, %r49, %r47;
	@%p2 bra 	$L__BB8_4;
	ld.param.u32 	%r48, [_Z25dvc_ScaLBL_D3Q19_PressurePKdPdi_param_2];
	ld.param.u64 	%rd37, [_Z25dvc_ScaLBL_D3Q19_PressurePKdPdi_param_1];
	ld.param.u64 	%rd36, [_Z25dvc_ScaLBL_D3Q19_PressurePKdPdi_param_0];
	cvta.to.global.u64 	%rd3, %rd36;
	mul.wide.s32 	%rd4, %r49, 8;
	add.s64 	%rd5, %rd3, %rd4;
	ld.global.f64 	%fd1, [%rd5];
	shl.b32 	%r44, %r48, 1;
	mul.wide.s32 	%rd6, %r44, 8;
	add.s64 	%rd7, %rd5, %rd6;
	ld.global.f64 	%fd2, [%rd7];
	mul.wide.s32 	%rd8, %r50, 8;
	add.s64 	%rd9, %rd3, %rd8;
	ld.global.f64 	%fd3, [%rd9];
	mul.wide.s32 	%rd10, %r51, 8;
	add.s64 	%rd11, %rd3, %rd10;
	ld.global.f64 	%fd4, [%rd11];
	mul.wide.s32 	%rd12, %r53, 8;
	add.s64 	%rd13, %rd3, %rd12;
	ld.global.f64 	%fd5, [%rd13];
	mul.wide.s32 	%rd14, %r52, 8;
	add.s64 	%rd15, %rd3, %rd14;
	ld.global.f64 	%fd6, [%rd15];
	mul.wide.s32 	%rd16, %r54, 8;
	add.s64 	%rd17, %rd3, %rd16;
	ld.global.f64 	%fd7, [%rd17];
	mul.wide.s32 	%rd18, %r55, 8;
	add.s64 	%rd19, %rd3, %rd18;
	ld.global.f64 	%fd8, [%rd19];
	mul.wide.s32 	%rd20, %r56, 8;
	add.s64 	%rd21, %rd3, %rd20;
	ld.global.f64 	%fd9, [%rd21];
	mul.wide.s32 	%rd22, %r57, 8;
	add.s64 	%rd23, %rd3, %rd22;
	ld.global.f64 	%fd10, [%rd23];
	mul.wide.s32 	%rd24, %r48, 8;
	add.s64 	%rd25, %rd5, %rd24;
	ld.global.f64 	%fd11, [%rd25];
	add.s64 	%rd26, %rd7, %rd24;
	ld.global.f64 	%fd12, [%rd26];
	add.s64 	%rd27, %rd9, %rd24;
	ld.global.f64 	%fd13, [%rd27];
	add.s64 	%rd28, %rd11, %rd24;
	ld.global.f64 	%fd14, [%rd28];
	add.s64 	%rd29, %rd13, %rd24;
	ld.global.f64 	%fd15, [%rd29];
	add.s64 	%rd30, %rd15, %rd24;
	ld.global.f64 	%fd16, [%rd30];
	add.s64 	%rd31, %rd17, %rd24;
	ld.global.f64 	%fd17, [%rd31];
	add.s64 	%rd32, %rd19, %rd24;
	ld.global.f64 	%fd18, [%rd32];
	add.s64 	%rd33, %rd21, %rd24;
	ld.global.f64 	%fd19, [%rd33];
	add.f64 	%fd20, %fd1, %fd2;
	add.f64 	%fd21, %fd20, %fd11;
	add.f64 	%fd22, %fd3, %fd21;
	add.f64 	%fd23, %fd12, %fd22;
	add.f64 	%fd24, %fd4, %fd23;
	add.f64 	%fd25, %fd13, %fd24;
	add.f64 	%fd26, %fd5, %fd25;
	add.f64 	%fd27, %fd14, %fd26;
	add.f64 	%fd28, %fd6, %fd27;
	add.f64 	%fd29, %fd15, %fd28;
	add.f64 	%fd30, %fd7, %fd29;
	add.f64 	%fd31, %fd16, %fd30;
	add.f64 	%fd32, %fd8, %fd31;
	add.f64 	%fd33, %fd17, %fd32;
	add.f64 	%fd34, %fd9, %fd33;
	add.f64 	%fd35, %fd18, %fd34;
	add.f64 	%fd36, %fd10, %fd35;
	add.f64 	%fd37, %fd19, %fd36;
	mul.f64 	%fd38, %fd37, 0d3FD5555555555555;
	cvta.to.global.u64 	%rd34, %rd37;
	add.s64 	%rd35, %rd34, %rd4;
	st.global.f64 	[%rd35], %fd38;
$L__BB8_4:
	add.s32 	%r58, %r58, 1;
	mov.u32 	%r45, %ntid.x;
	add.s32 	%r57, %r57, %r45;
	add.s32 	%r56, %r56, %r45;
	add.s32 	%r55, %r55, %r45;
	add.s32 	%r54, %r54, %r45;
	add.s32 	%r53, %r53, %r45;
	add.s32 	%r52, %r52, %r45;
	add.s32 	%r51, %r51, %r45;
	add.s32 	%r50, %r50, %r45;
	add.s32 	%r49, %r49, %r45;
	setp.ne.s32 	%p3, %r58, 1;
	@%p3 bra 	$L__BB8_2;
$L__BB8_5:
	ret;

}
	// .globl	_Z37dvc_ScaLBL_D3Q19_AAeven_Pressure_BC_zPiPddii
.visible .entry _Z37dvc_ScaLBL_D3Q19_AAeven_Pressure_BC_zPiPddii(
	.param .u64 .ptr .align 1 _Z37dvc_ScaLBL_D3Q19_AAeven_Pressure_BC_zPiPddii_param_0,
	.param .u64 .ptr .align 1 _Z37dvc_ScaLBL_D3Q19_AAeven_Pressure_BC_zPiPddii_param_1,
	.param .f64 _Z37dvc_ScaLBL_D3Q19_AAeven_Pressure_BC_zPiPddii_param_2,
	.param .u32 _Z37dvc_ScaLBL_D3Q19_AAeven_Pressure_BC_zPiPddii_param_3,
	.param .u32 _Z37dvc_ScaLBL_D3Q19_AAeven_Pressure_BC_zPiPddii_param_4
)
{
	.reg .pred 	%p<2>;
	.reg .b32 	%r<22>;
	.reg .b64 	%rd<37>;
	.reg .b64 	%fd<53>;

	ld.param.u32 	%r3, [_Z37dvc_ScaLBL_D3Q19_AAeven_Pressure_BC_zPiPddii_param_3];
	mov.u32 	%r4, %ctaid.x;
	mov.u32 	%r5, %ntid.x;
	mov.u32 	%r6, %tid.x;
	mad.lo.s32 	%r1, %r4, %r5, %r6;
	setp.ge.s32 	%p1, %r1, %r3;
	@%p1 bra 	$L__BB9_2;
	ld.param.u32 	%r21, [_Z37dvc_ScaLBL_D3Q19_AAeven_Pressure_BC_zPiPddii_param_4];
	ld.param.f64 	%fd52, [_Z37dvc_ScaLBL_D3Q19_AAeven_Pressure_BC_zPiPddii_param_2];
	ld.param.u64 	%rd36, [_Z37dvc_ScaLBL_D3Q19_AAeven_Pressure_BC_zPiPddii_param_1];
	ld.param.u64 	%rd35, [_Z37dvc_ScaLBL_D3Q19_AAeven_Pressure_BC_zPiPddii_param_0];
	cvta.to.global.u64 	%rd3, %rd35;
	cvta.to.global.u64 	%rd4, %rd36;
	mul.wide.s32 	%rd5, %r1, 4;
	add.s64 	%rd6, %rd3, %rd5;
	ld.global.u32 	%r7, [%rd6];
	mul.wide.s32 	%rd7, %r7, 8;
	add.s64 	%rd8, %rd4, %rd7;
	ld.global.f64 	%fd2, [%rd8];
	shl.b32 	%r8, %r21, 1;
	add.s32 	%r9, %r8, %r7;
	mul.wide.s32 	%rd9, %r8, 8;
	add.s64 	%rd10, %rd8, %rd9;
	ld.global.f64 	%fd3, [%rd10];
	sub.s32 	%r10, %r9, %r21;
	mul.wide.s32 	%rd11, %r21, 8;
	add.s64 	%rd12, %rd8, %rd11;
	ld.global.f64 	%fd4, [%rd12];
	mul.lo.s32 	%r11, %r21, 3;
	add.s32 	%r12, %r10, %r11;
	mul.wide.s32 	%rd13, %r12, 8;
	add.s64 	%rd14, %rd4, %rd13;
	ld.global.f64 	%fd5, [%rd14];
	add.s64 	%rd15, %rd10, %rd11;
	ld.global.f64 	%fd6, [%rd15];
	add.s32 	%r13, %r9, %r11;
	add.s64 	%rd16, %rd14, %rd11;
	ld.global.f64 	%fd7, [%rd16];
	add.s32 	%r14, %r13, %r11;
	mul.wide.s32 	%rd17, %r14, 8;
	add.s64 	%rd18, %rd4, %rd17;
	ld.global.f64 	%fd8, [%rd18];
	sub.s32 	%r15, %r14, %r21;
	mul.wide.s32 	%rd19, %r15, 8;
	add.s64 	%rd20, %rd4, %rd19;
	ld.global.f64 	%fd9, [%rd20];
	add.s32 	%r16, %r15, %r11;
	mul.wide.s32 	%rd21, %r16, 8;
	add.s64 	%rd22, %rd4, %rd21;
	ld.global.f64 	%fd10, [%rd22];
	add.s64 	%rd23, %rd18, %rd11;
	ld.global.f64 	%fd11, [%rd23];
	add.s32 	%r17, %r14, %r11;
	add.s64 	%rd24, %rd22, %rd11;
	ld.global.f64 	%fd12, [%rd24];
	add.s32 	%r18, %r17, %r11;
	mul.wide.s32 	%rd25, %r18, 8;
	add.s64 	%rd26, %rd4, %rd25;
	ld.global.f64 	%fd13, [%rd26];
	add.s32 	%r19, %r18, %r21;
	add.s64 	%rd27, %rd26, %rd11;
	ld.global.f64 	%fd14, [%rd27];
	add.s32 	%r20, %r19, %r11;
	mul.wide.s32 	%rd28, %r20, 8;
	add.s64 	%rd29, %rd4, %rd28;
	ld.global.f64 	%fd15, [%rd29];
	add.f64 	%fd16, %fd2, %fd3;
	add.f64 	%fd17, %fd16, %fd4;
	add.f64 	%fd18, %fd17, %fd5;
	add.f64 	%fd19, %fd18, %fd6;
	add.f64 	%fd20, %fd19, %fd8;
	add.f64 	%fd21, %fd20, %fd9;
	add.f64 	%fd22, %fd21, %fd10;
	add.f64 	%fd23, %fd22, %fd11;
	add.f64 	%fd24, %fd7, %fd12;
	add.f64 	%fd25, %fd24, %fd13;
	add.f64 	%fd26, %fd25, %fd14;
	add.f64 	%fd27, %fd26, %fd15;
	fma.rn.f64 	%fd28, %fd27, 0d4000000000000000, %fd23;
	sub.f64 	%fd29, %fd52, %fd28;
	add.f64 	%fd30, %fd3, %fd8;
	add.f64 	%fd31, %fd30, %fd10;
	sub.f64 	%fd32, %fd31, %fd4;
	sub.f64 	%fd33, %fd32, %fd11;
	sub.f64 	%fd34, %fd33, %fd9;
	mul.f64 	%fd35, %fd34, 0d3FE0000000000000;
	add.f64 	%fd36, %fd5, %fd8;
	add.f64 	%fd37, %fd36, %fd11;
	sub.f64 	%fd38, %fd37, %fd6;
	sub.f64 	%fd39, %fd38, %fd10;
	sub.f64 	%fd40, %fd39, %fd9;
	mul.f64 	%fd41, %fd40, 0d3FE0000000000000;
	fma.rn.f64 	%fd42, %fd29, 0d3FD5555555555556, %fd7;
	add.f64 	%fd43, %fd29, 0d0000000000000000;
	fma.rn.f64 	%fd44, %fd43, 0d3FC5555555555559, %fd12;
	sub.f64 	%fd45, %fd44, %fd35;
	fma.rn.f64 	%fd46, %fd29, 0d3FC5555555555559, %fd13;
	add.f64 	%fd47, %fd35, %fd46;
	fma.rn.f64 	%fd48, %fd43, 0d3FC5555555555559, %fd14;
	sub.f64 	%fd49, %fd48, %fd41;
	fma.rn.f64 	%fd50, %fd29, 0d3FC5555555555559, %fd15;
	add.f64 	%fd51, %fd41, %fd50;
	add.s64 	%rd30, %rd16, %rd11;
	st.global.f64 	[%rd30], %fd42;
	add.s64 	%rd31, %rd24, %rd11;
	st.global.f64 	[%rd31], %fd45;
	add.s64 	%rd32, %rd31, %rd11;
	st.global.f64 	[%rd32], %fd47;
	add.s64 	%rd33, %rd27, %rd11;
	st.global.f64 	[%rd33], %fd49;
	add.s64 	%rd34, %rd33, %rd11;
	st.global.f64 	[%rd34], %fd51;
$L__BB9_2:
	ret;

}
	// .globl	_Z37dvc_ScaLBL_D3Q19_AAeven_Pressure_BC_ZPiPddii
.visible .entry _Z37dvc_ScaLBL_D3Q19_AAeven_Pressure_BC_ZPiPddii(
	.param .u64 .ptr .align 1 _Z37dvc_ScaLBL_D3Q19_AAeven_Pressure_BC_ZPiPddii_param_0,
	.param .u64 .ptr .align 1 _Z37dvc_ScaLBL_D3Q19_AAeven_Pressure_BC_ZPiPddii_param_1,
	.param .f64 _Z37dvc_ScaLBL_D3Q19_AAeven_Pressure_BC_ZPiPddii_param_2,
	.param .u32 _Z37dvc_ScaLBL_D3Q19_AAeven_Pressure_BC_ZPiPddii_param_3,
	.param .u32 _Z37dvc_ScaLBL_D3Q19_AAeven_Pressure_BC_ZPiPddii_param_4
)
{
	.reg .pred 	%p<2>;
	.reg .b32 	%r<27>;
	.reg .b64 	%rd<37>;
	.reg .b64 	%fd<55>;

	ld.param.u32 	%r2, [_Z37dvc_ScaLBL_D3Q19_AAeven_Pressure_BC_ZPiPddii_param_3];
	mov.u32 	%r3, %ctaid.x;
	mov.u32 	%r4, %ntid.x;
	mov.u32 	%r5, %tid.x;
	mad.lo.s32 	%r6, %r3, %r4, %r5;
	setp.ge.s32 	%p1, %r6, %r2;
	@%p1 bra 	$L__BB10_2;
	ld.param.u32 	%r26, [_Z37dvc_ScaLBL_D3Q19_AAeven_Pressure_BC_ZPiPddii_param_4];
	ld.param.f64 	%fd54, [_Z37dvc_ScaLBL_D3Q19_AAeven_Pressure_BC_ZPiPddii_param_2];
	ld.param.u64 	%rd36, [_Z37dvc_ScaLBL_D3Q19_AAeven_Pressure_BC_ZPiPddii_param_1];
	ld.param.u64 	%rd35, [_Z37dvc_ScaLBL_D3Q19_AAeven_Pressure_BC_ZPiPddii_param_0];
	cvta.to.global.u64 	%rd3, %rd35;
	cvta.to.global.u64 	%rd4, %rd36;
	mov.u32 	%r7, %ctaid.x;
	mov.u32 	%r8, %ntid.x;
	mov.u32 	%r9, %tid.x;
	mad.lo.s32 	%r10, %r7, %r8, %r9;
	mul.wide.s32 	%rd5, %r10, 4;
	add.s64 	%rd6, %rd3, %rd5;
	ld.global.u32 	%r11, [%rd6];
	mul.wide.s32 	%rd7, %r11, 8;
	add.s64 	%rd8, %rd4, %rd7;
	ld.global.f64 	%fd2, [%rd8];
	shl.b32 	%r12, %r26, 1;
	add.s32 	%r13, %r12, %r11;
	mul.wide.s32 	%rd9, %r12, 8;
	add.s64 	%rd10, %rd8, %rd9;
	ld.global.f64 	%fd3, [%rd10];
	sub.s32 	%r14, %r13, %r26;
	mul.wide.s32 	%rd11, %r26, 8;
	add.s64 	%rd12, %rd8, %rd11;
	ld.global.f64 	%fd4, [%rd12];
	mul.lo.s32 	%r15, %r26, 3;
	add.s32 	%r16, %r14, %r15;
	mul.wide.s32 	%rd13, %r16, 8;
	add.s64 	%rd14, %rd4, %rd13;
	ld.global.f64 	%fd5, [%rd14];
	add.s32 	%r17, %r13, %r26;
	add.s64 	%rd15, %rd10, %rd11;
	ld.global.f64 	%fd6, [%rd15];
	add.s32 	%r18, %r17, %r15;
	mul.wide.s32 	%rd16, %r18, 8;
	add.s64 	%rd17, %rd4, %rd16;
	ld.global.f64 	%fd7, [%rd17];
	add.s32 	%r19, %r18, %r12;
	mul.wide.s32 	%rd18, %r19, 8;
	add.s64 	%rd19, %rd4, %rd18;
	ld.global.f64 	%fd8, [%rd19];
	add.s32 	%r20, %r18, %r26;
	add.s64 	%rd20, %rd17, %rd11;
	ld.global.f64 	%fd9, [%rd20];
	add.s32 	%r21, %r20, %r15;
	mul.wide.s32 	%rd21, %r21, 8;
	add.s64 	%rd22, %rd4, %rd21;
	ld.global.f64 	%fd10, [%rd22];
	add.s32 	%r22, %r19, %r26;
	add.s64 	%rd23, %rd19, %rd11;
	ld.global.f64 	%fd11, [%rd23];
	add.s32 	%r23, %r22, %r15;
	mul.wide.s32 	%rd24, %r23, 8;
	add.s64 	%rd25, %rd4, %rd24;
	ld.global.f64 	%fd12, [%rd25];
	add.s32 	%r24, %r23, %r26;
	add.s64 	%rd26, %rd25, %rd11;
	ld.global.f64 	%fd13, [%rd26];
	add.s32 	%r25, %r24, %r15;
	mul.wide.s32 	%rd27, %r25, 8;
	add.s64 	%rd28, %rd4, %rd27;
	ld.global.f64 	%fd14, [%rd28];
	add.s64 	%rd29, %rd28, %rd11;
	ld.global.f64 	%fd15, [%rd29];
	add.f64 	%fd16, %fd2, %fd3;
	add.f64 	%fd17, %fd16, %fd4;
	add.f64 	%fd18, %fd17, %fd5;
	add.f64 	%fd19, %fd18, %fd6;
	add.f64 	%fd20, %fd19, %fd8;
	add.f64 	%fd21, %fd20, %fd9;
	add.f64 	%fd22, %fd21, %fd10;
	add.f64 	%fd23, %fd22, %fd11;
	add.f64 	%fd24, %fd7, %fd12;
	add.f64 	%fd25, %fd24, %fd13;
	add.f64 	%fd26, %fd25, %fd14;
	add.f64 	%fd27, %fd26, %fd15;
	fma.rn.f64 	%fd28, %fd27, 0d4000000000000000, %fd23;
	sub.f64 	%fd29, %fd28, %fd54;
	add.f64 	%fd30, %fd3, %fd8;
	add.f64 	%fd31, %fd30, %fd10;
	sub.f64 	%fd32, %fd31, %fd4;
	sub.f64 	%fd33, %fd32, %fd11;
	sub.f64 	%fd34, %fd33, %fd9;
	mul.f64 	%fd35, %fd34, 0d3FE0000000000000;
	add.f64 	%fd36, %fd5, %fd8;
	add.f64 	%fd37, %fd36, %fd11;
	sub.f64 	%fd38, %fd37, %fd6;
	sub.f64 	%fd39, %fd38, %fd10;
	sub.f64 	%fd40, %fd39, %fd9;
	mul.f64 	%fd41, %fd40, 0d3FE0000000000000;
	fma.rn.f64 	%fd42, %fd29, 0dBFD5555555555556, %fd7;
	add.f64 	%fd43, %fd29, 0d0000000000000000;
	mul.f64 	%fd44, %fd43, 0d3FC5555555555559;
	sub.f64 	%fd45, %fd12, %fd44;
	add.f64 	%fd46, %fd35, %fd45;
	mul.f64 	%fd47, %fd29, 0d3FC5555555555559;
	sub.f64 	%fd48, %fd13, %fd47;
	sub.f64 	%fd49, %fd48, %fd35;
	sub.f64 	%fd50, %fd14, %fd44;
	add.f64 	%fd51, %fd41, %fd50;
	sub.f64 	%fd52, %fd15, %fd47;
	sub.f64 	%fd53, %fd52, %fd41;
	add.s64 	%rd30, %rd14, %rd11;
	st.global.f64 	[%rd30], %fd42;
	add.s64 	%rd31, %rd22, %rd11;
	st.global.f64 	[%rd31], %fd46;
	add.s64 	%rd32, %rd26, %rd11;
	st.global.f64 	[%rd32], %fd49;
	add.s64 	%rd33, %rd32, %rd11;
	st.global.f64 	[%rd33], %fd51;
	add.s64 	%rd34, %rd29, %rd11;
	st.global.f64 	[%rd34], %fd53;
$L__BB10_2:
	ret;

}
	// .globl	_Z36dvc_ScaLBL_D3Q19_AAodd_Pressure_BC_zPiS_Pddii
.visible .entry _Z36dvc_ScaLBL_D3Q19_AAodd_Pressure_BC_zPiS_Pddii(
	.param .u64 .ptr .align 1 _Z36dvc_ScaLBL_D3Q19_AAodd_Pressure_BC_zPiS_Pddii_param_0,
	.param .u64 .ptr .align 1 _Z36dvc_ScaLBL_D3Q19_AAodd_Pressure_BC_zPiS_Pddii_param_1,
	.param .u64 .ptr .align 1 _Z36dvc_ScaLBL_D3Q19_AAodd_Pressure_BC_zPiS_Pddii_param_2,
	.param .f64 _Z36dvc_ScaLBL_D3Q19_AAodd_Pressure_BC_zPiS_Pddii_param_3,
	.param .u32 _Z36dvc_ScaLBL_D3Q19_AAodd_Pressure_BC_zPiS_Pddii_param_4,
	.param .u32 _Z36dvc_ScaLBL_D3Q19_AAodd_Pressure_BC_zPiS_Pddii_param_5
)
{
	.reg .pred 	%p<2>;
	.reg .b32 	%r<41>;
	.reg .b64 	%rd<79>;
	.reg .b64 	%fd<53>;

	ld.param.u32 	%r3, [_Z36dvc_ScaLBL_D3Q19_AAodd_Pressure_BC_zPiS_Pddii_param_4];
	ld.param.u32 	%r2, [_Z36dvc_ScaLBL_D3Q19_AAodd_Pressure_BC_zPiS_Pddii_param_5];
	mov.u32 	%r4, %ctaid.x;
	mov.u32 	%r5, %ntid.x;
	mov.u32 	%r6, %tid.x;
	mad.lo.s32 	%r1, %r4, %r5, %r6;
	setp.ge.s32 	%p1, %r1, %r3;
	@%p1 bra 	$L__BB11_2;
	ld.param.f64 	%fd52, [_Z36dvc_ScaLBL_D3Q19_AAodd_Pressure_BC_zPiS_Pddii_param_3];
	ld.param.u64 	%rd78, [_Z36dvc_ScaLBL_D3Q19_AAodd_Pressure_BC_zPiS_Pddii_param_2];
	ld.param.u64 	%rd77, [_Z36dvc_ScaLBL_D3Q19_AAodd_Pressure_BC_zPiS_Pddii_param_1];
	ld.param.u64 	%rd76, [_Z36dvc_ScaLBL_D3Q19_AAodd_Pressure_BC_zPiS_Pddii_param_0];
	cvta.to.global.u64 	%rd4, %rd77;
	cvta.to.global.u64 	%rd5, %rd78;
	cvta.to.global.u64 	%rd6, %rd76;
	mul.wide.s32 	%rd7, %r1, 4;
	add.s64 	%rd8, %rd4, %rd7;
	ld.global.u32 	%r7, [%rd8];
	mul.wide.s32 	%rd9, %r7, 8;
	add.s64 	%rd10, %rd5, %rd9;
	ld.global.f64 	%fd2, [%rd10];
	mul.wide.s32 	%rd11, %r7, 4;
	add.s64 	%rd12, %rd6, %rd11;
	ld.global.u32 	%r8, [%rd12];
	mul.wide.s32 	%rd13, %r8, 8;
	add.s64 	%rd14, %rd5, %rd13;
	ld.global.f64 	%fd3, [%rd14];
	shl.b32 	%r9, %r2, 1;
	add.s32 	%r10, %r7, %r9;
	mul.wide.s32 	%rd15, %r9, 4;
	add.s64 	%rd16, %rd12, %rd15;
	ld.global.u32 	%r11, [%rd16];
	mul.wide.s32 	%rd17, %r11, 8;
	add.s64 	%rd18, %rd5, %rd17;
	ld.global.f64 	%fd4, [%rd18];
	shl.b32 	%r12, %r2, 2;
	add.s32 	%r13, %r10, %r12;
	mul.wide.s32 	%rd19, %r13, 4;
	add.s64 	%rd20, %rd6, %rd19;
	ld.global.u32 	%r14, [%rd20];
	mul.wide.s32 	%rd21, %r14, 8;
	add.s64 	%rd22, %rd5, %rd21;
	ld.global.f64 	%fd5, [%rd22];
	add.s32 	%r15, %r13, %r9;
	mul.wide.s32 	%rd23, %r15, 4;
	add.s64 	%rd24, %rd6, %rd23;
	ld.global.u32 	%r16, [%rd24];
	mul.wide.s32 	%rd25, %r16, 8;
	add.s64 	%rd26, %rd5, %rd25;
	ld.global.f64 	%fd6, [%rd26];
	add.s32 	%r17, %r15, %r12;
	mul.wide.s32 	%rd27, %r17, 4;
	add.s64 	%rd28, %rd6, %rd27;
	ld.global.u32 	%r18, [%rd28];
	mul.wide.s32 	%rd29, %r18, 8;
	add.s64 	%rd30, %rd5, %rd29;
	ld.global.f64 	%fd7, [%rd30];
	shl.b32 	%r19, %r2, 3;
	add.s32 	%r20, %r19, %r15;
	mul.wide.s32 	%rd31, %r20, 4;
	add.s64 	%rd32, %rd6, %rd31;
	ld.global.u32 	%r21, [%rd32];
	mul.wide.s32 	%rd33, %r21, 8;
	add.s64 	%rd34, %rd5, %rd33;
	ld.global.f64 	%fd8, [%rd34];
	mul.wide.s32 	%rd35, %r2, 4;
	add.s64 	%rd36, %rd12, %rd35;
	ld.global.u32 	%r22, [%rd36];
	mul.wide.s32 	%rd37, %r22, 8;
	add.s64 	%rd38, %rd5, %rd37;
	ld.global.f64 	%fd9, [%rd38];
	add.s32 	%r23, %r10, %r2;
	add.s64 	%rd39, %rd16, %rd35;
	ld.global.u32 	%r24, [%rd39];
	mul.wide.s32 	%rd40, %r24, 8;
	add.s64 	%rd41, %rd5, %rd40;
	ld.global.f64 	%fd10, [%rd41];
	add.s32 	%r25, %r23, %r9;
	mul.wide.s32 	%rd42, %r25, 4;
	add.s64 	%rd43, %rd6, %rd42;
	ld.global.u32 	%r26, [%rd43];
	mul.wide.s32 	%rd44, %r26, 8;
	add.s64 	%rd45, %rd5, %rd44;
	ld.global.f64 	%fd11, [%rd45];
	add.s64 	%rd46, %rd20, %rd35;
	ld.global.u32 	%r27, [%rd46];
	mul.wide.s32 	%rd47, %r27, 8;
	add.s64 	%rd48, %rd5, %rd47;
	ld.global.f64 	%fd12, [%rd48];
	add.s32 	%r28, %r15, %r2;
	add.s64 	%rd49, %rd24, %rd35;
	ld.global.u32 	%r29, [%rd49];
	mul.wide.s32 	%rd50, %r29, 8;
	add.s64 	%rd51, %rd5, %rd50;
	ld.global.f64 	%fd13, [%rd51];
	add.s32 	%r30, %r28, %r9;
	mul.wide.s32 	%rd52, %r30, 4;
	add.s64 	%rd53, %rd6, %rd52;
	ld.global.u32 	%r31, [%rd53];
	mul.wide.s32 	%rd54, %r31, 8;
	add.s64 	%rd55, %rd5, %rd54;
	ld.global.f64 	%fd14, [%rd55];
	add.s32 	%r32, %r30, %r12;
	mul.wide.s32 	%rd56, %r32, 4;
	add.s64 	%rd57, %rd6, %rd56;
	ld.global.u32 	%r33, [%rd57];
	mul.wide.s32 	%rd58, %r33, 8;
	add.s64 	%rd59, %rd5, %rd58;
	ld.global.f64 	%fd15, [%rd59];
	add.s64 	%rd60, %rd39, %rd35;
	ld.global.u32 	%r34, [%rd60];
	add.s32 	%r35, %r28, %r2;
	add.s64 	%rd61, %rd49, %rd35;
	ld.global.u32 	%r36, [%rd61];
	add.s32 	%r37, %r35, %r12;
	mul.wide.s32 	%rd62, %r37, 4;
	add.s64 	%rd63, %rd6, %rd62;
	ld.global.u32 	%r38, [%rd63];
	add.s64 	%rd64, %rd28, %rd35;
	ld.global.u32 	%r39, [%rd64];
	add.s64 	%rd65, %rd32, %rd35;
	ld.global.u32 	%r40, [%rd65];
	add.f64 	%fd16, %fd2, %fd3;
	add.f64 	%fd17, %fd16, %fd9;
	add.f64 	%fd18, %fd4, %fd17;
	add.f64 	%fd19, %fd18, %fd10;
	add.f64 	%fd20, %fd5, %fd19;
	add.f64 	%fd21, %fd20, %fd12;
	add.f64 	%fd22, %fd6, %fd21;
	add.f64 	%fd23, %fd22, %fd13;
	add.f64 	%fd24, %fd11, %fd14;
	add.f64 	%fd25, %fd7, %fd24;
	add.f64 	%fd26, %fd25, %fd15;
	add.f64 	%fd27, %fd8, %fd26;
	fma.rn.f64 	%fd28, %fd27, 0d4000000000000000, %fd23;
	sub.f64 	%fd29, %fd52, %fd28;
	add.f64 	%fd30, %fd3, %fd5;
	add.f64 	%fd31, %fd30, %fd6;
	sub.f64 	%fd32, %fd31, %fd9;
	sub.f64 	%fd33, %fd32, %fd13;
	sub.f64 	%fd34, %fd33, %fd12;
	mul.f64 	%fd35, %fd34, 0d3FE0000000000000;
	add.f64 	%fd36, %fd4, %fd5;
	add.f64 	%fd37, %fd36, %fd13;
	sub.f64 	%fd38, %fd37, %fd10;
	sub.f64 	%fd39, %fd38, %fd6;
	sub.f64 	%fd40, %fd39, %fd12;
	mul.f64 	%fd41, %fd40, 0d3FE0000000000000;
	fma.rn.f64 	%fd42, %fd29, 0d3FD5555555555556, %fd11;
	add.f64 	%fd43, %fd29, 0d0000000000000000;
	fma.rn.f64 	%fd44, %fd43, 0d3FC5555555555559, %fd14;
	sub.f64 	%fd45, %fd44, %fd35;
	fma.rn.f64 	%fd46, %fd29, 0d3FC5555555555559, %fd7;
	add.f64 	%fd47, %fd35, %fd46;
	fma.rn.f64 	%fd48, %fd43, 0d3FC5555555555559, %fd15;
	sub.f64 	%fd49, %fd48, %fd41;
	fma.rn.f64 	%fd50, %fd29, 0d3FC5555555555559, %fd8;
	add.f64 	%fd51, %fd41, %fd50;
	mul.wide.s32 	%rd66, %r34, 8;
	add.s64 	%rd67, %rd5, %rd66;
	st.global.f64 	[%rd67], %fd42;
	mul.wide.s32 	%rd68, %r36, 8;
	add.s64 	%rd69, %rd5, %rd68;
	st.global.f64 	[%rd69], %fd45;
	mul.wide.s32 	%rd70, %r39, 8;
	add.s64 	%rd71, %rd5, %rd70;
	st.global.f64 	[%rd71], %fd47;
	mul.wide.s32 	%rd72, %r38, 8;
	add.s64 	%rd73, %rd5, %rd72;
	st.global.f64 	[%rd73], %fd49;
	mul.wide.s32 	%rd74, %r40, 8;
	add.s64 	%rd75, %rd5, %rd74;
	st.global.f64 	[%rd75], %fd51;
$L__BB11_2:
	ret;

}
	// .globl	_Z36dvc_ScaLBL_D3Q19_AAodd_Pressure_BC_ZPiS_Pddii
.visible .entry _Z36dvc_ScaLBL_D3Q19_AAodd_Pressure_BC_ZPiS_Pddii(
	.param .u64 .ptr .align 1 _Z36dvc_ScaLBL_D3Q19_AAodd_Pressure_BC_ZPiS_Pddii_param_0,
	.param .u64 .ptr .align 1 _Z36dvc_ScaLBL_D3Q19_AAodd_Pressure_BC_ZPiS_Pddii_param_1,
	.param .u64 .ptr .align 1 _Z36dvc_ScaLBL_D3Q19_AAodd_Pressure_BC_ZPiS_Pddii_param_2,
	.param .f64 _Z36dvc_ScaLBL_D3Q19_AAodd_Pressure_BC_ZPiS_Pddii_param_3,
	.param .u32 _Z36dvc_ScaLBL_D3Q19_AAodd_Pressure_BC_ZPiS_Pddii_param_4,
	.param .u32 _Z36dvc_ScaLBL_D3Q19_AAodd_Pressure_BC_ZPiS_Pddii_param_5
)
{
	.reg .pred 	%p<2>;
	.reg .b32 	%r<37>;
	.reg .b64 	%rd<77>;
	.reg .b64 	%fd<54>;

	ld.param.u64 	%rd2, [_Z36dvc_ScaLBL_D3Q19_AAodd_Pressure_BC_ZPiS_Pddii_param_1];
	ld.param.f64 	%fd1, [_Z36dvc_ScaLBL_D3Q19_AAodd_Pressure_BC_ZPiS_Pddii_param_3];
	ld.param.u32 	%r3, [_Z36dvc_ScaLBL_D3Q19_AAodd_Pressure_BC_ZPiS_Pddii_param_4];
	ld.param.u32 	%r2, [_Z36dvc_ScaLBL_D3Q19_AAodd_Pressure_BC_ZPiS_Pddii_param_5];
	mov.u32 	%r4, %ctaid.x;
	mov.u32 	%r5, %ntid.x;
	mov.u32 	%r6, %tid.x;
	mad.lo.s32 	%r1, %r4, %r5, %r6;
	setp.ge.s32 	%p1, %r1, %r3;
	@%p1 bra 	$L__BB12_2;
	ld.param.u64 	%rd76, [_Z36dvc_ScaLBL_D3Q19_AAodd_Pressure_BC_ZPiS_Pddii_param_2];
	ld.param.u64 	%rd75, [_Z36dvc_ScaLBL_D3Q19_AAodd_Pressure_BC_ZPiS_Pddii_param_0];
	cvta.to.global.u64 	%rd4, %rd2;
	cvta.to.global.u64 	%rd5, %rd76;
	cvta.to.global.u64 	%rd6, %rd75;
	mul.wide.s32 	%rd7, %r1, 4;
	add.s64 	%rd8, %rd4, %rd7;
	ld.global.u32 	%r7, [%rd8];
	mul.wide.s32 	%rd9, %r7, 8;
	add.s64 	%rd10, %rd5, %rd9;
	ld.global.f64 	%fd2, [%rd10];
	mul.wide.s32 	%rd11, %r7, 4;
	add.s64 	%rd12, %rd6, %rd11;
	ld.global.u32 	%r8, [%rd12];
	mul.wide.s32 	%rd13, %r8, 8;
	add.s64 	%rd14, %rd5, %rd13;
	ld.global.f64 	%fd3, [%rd14];
	shl.b32 	%r9, %r2, 1;
	mul.wide.s32 	%rd15, %r9, 4;
	add.s64 	%rd16, %rd12, %rd15;
	ld.global.u32 	%r10, [%rd16];
	mul.wide.s32 	%rd17, %r10, 8;
	add.s64 	%rd18, %rd5, %rd17;
	ld.global.f64 	%fd4, [%rd18];
	shl.b32 	%r11, %r2, 2;
	add.s32 	%r12, %r11, %r7;
	mul.wide.s32 	%rd19, %r12, 4;
	add.s64 	%rd20, %rd6, %rd19;
	ld.global.u32 	%r13, [%rd20];
	mul.wide.s32 	%rd21, %r13, 8;
	add.s64 	%rd22, %rd5, %rd21;
	ld.global.f64 	%fd5, [%rd22];
	add.s32 	%r14, %r12, %r9;
	mul.wide.s32 	%rd23, %r14, 4;
	add.s64 	%rd24, %rd6, %rd23;
	ld.global.u32 	%r15, [%rd24];
	mul.wide.s32 	%rd25, %r15, 8;
	add.s64 	%rd26, %rd5, %rd25;
	ld.global.f64 	%fd6, [%rd26];
	shl.b32 	%r16, %r2, 3;
	add.s32 	%r17, %r16, %r7;
	mul.wide.s32 	%rd27, %r17, 4;
	add.s64 	%rd28, %rd6, %rd27;
	ld.global.u32 	%r18, [%rd28];
	mul.wide.s32 	%rd29, %r18, 8;
	add.s64 	%rd30, %rd5, %rd29;
	ld.global.f64 	%fd7, [%rd30];
	add.s32 	%r19, %r17, %r9;
	mul.wide.s32 	%rd31, %r19, 4;
	add.s64 	%rd32, %rd6, %rd31;
	ld.global.u32 	%r20, [%rd32];
	mul.wide.s32 	%rd33, %r20, 8;
	add.s64 	%rd34, %rd5, %rd33;
	ld.global.f64 	%fd8, [%rd34];
	add.s32 	%r21, %r19, %r11;
	mul.wide.s32 	%rd35, %r21, 4;
	add.s64 	%rd36, %rd6, %rd35;
	ld.global.u32 	%r22, [%rd36];
	mul.wide.s32 	%rd37, %r22, 8;
	add.s64 	%rd38, %rd5, %rd37;
	ld.global.f64 	%fd9, [%rd38];
	mul.wide.s32 	%rd39, %r2, 4;
	add.s64 	%rd40, %rd12, %rd39;
	ld.global.u32 	%r23, [%rd40];
	mul.wide.s32 	%rd41, %r23, 8;
	add.s64 	%rd42, %rd5, %rd41;
	ld.global.f64 	%fd10, [%rd42];
	add.s64 	%rd43, %rd16, %rd39;
	ld.global.u32 	%r24, [%rd43];
	mul.wide.s32 	%rd44, %r24, 8;
	add.s64 	%rd45, %rd5, %rd44;
	ld.global.f64 	%fd11, [%rd45];
	add.s64 	%rd46, %rd24, %rd39;
	ld.global.u32 	%r25, [%rd46];
	mul.wide.s32 	%rd47, %r25, 8;
	add.s64 	%rd48, %rd5, %rd47;
	ld.global.f64 	%fd12, [%rd48];
	add.s32 	%r26, %r17, %r2;
	add.s64 	%rd49, %rd28, %rd39;
	ld.global.u32 	%r27, [%rd49];
	mul.wide.s32 	%rd50, %r27, 8;
	add.s64 	%rd51, %rd5, %rd50;
	ld.global.f64 	%fd13, [%rd51];
	add.s32 	%r28, %r26, %r11;
	mul.wide.s32 	%rd52, %r28, 4;
	add.s64 	%rd53, %rd6, %rd52;
	ld.global.u32 	%r29, [%rd53];
	mul.wide.s32 	%rd54, %r29, 8;
	add.s64 	%rd55, %rd5, %rd54;
	ld.global.f64 	%fd14, [%rd55];
	add.s32 	%r30, %r16, %r26;
	mul.wide.s32 	%rd56, %r30, 4;
	add.s64 	%rd57, %rd6, %rd56;
	ld.global.u32 	%r31, [%rd57];
	mul.wide.s32 	%rd58, %r31, 8;
	add.s64 	%rd59, %rd5, %rd58;
	ld.global.f64 	%fd15, [%rd59];
	add.s64 	%rd60, %rd20, %rd39;
	ld.global.u32 	%r32, [%rd60];
	add.s64 	%rd61, %rd32, %rd39;
	ld.global.u32 	%r33, [%rd61];
	add.s64 	%rd62, %rd36, %rd39;
	ld.global.u32 	%r34, [%rd62];
	add.s64 	%rd63, %rd62, %rd39;
	ld.global.u32 	%r35, [%rd63];
	add.s64 	%rd64, %rd61, %rd39;
	ld.global.u32 	%r36, [%rd64];
	add.f64 	%fd16, %fd2, %fd3;
	add.f64 	%fd17, %fd16, %fd10;
	add.f64 	%fd18, %fd4, %fd17;
	add.f64 	%fd19, %fd18, %fd11;
	add.f64 	%fd20, %fd6, %fd19;
	add.f64 	%fd21, %fd20, %fd12;
	add.f64 	%fd22, %fd7, %fd21;
	add.f64 	%fd23, %fd22, %fd13;
	add.f64 	%fd24, %fd5, %fd8;
	add.f64 	%fd25, %fd24, %fd14;
	add.f64 	%fd26, %fd9, %fd25;
	add.f64 	%fd27, %fd26, %fd15;
	fma.rn.f64 	%fd28, %fd27, 0d4000000000000000, %fd23;
	sub.f64 	%fd29, %fd28, %fd1;
	add.f64 	%fd30, %fd3, %fd6;
	add.f64 	%fd31, %fd30, %fd7;
	sub.f64 	%fd32, %fd31, %fd10;
	sub.f64 	%fd33, %fd32, %fd13;
	sub.f64 	%fd34, %fd33, %fd12;
	mul.f64 	%fd35, %fd34, 0d3FE0000000000000;
	add.f64 	%fd36, %fd4, %fd6;
	add.f64 	%fd37, %fd36, %fd13;
	sub.f64 	%fd38, %fd37, %fd11;
	sub.f64 	%fd39, %fd38, %fd7;
	sub.f64 	%fd40, %fd39, %fd12;
	mul.f64 	%fd41, %fd40, 0d3FE0000000000000;
	fma.rn.f64 	%fd42, %fd29, 0dBFD5555555555556, %fd5;
	add.f64 	%fd43, %fd29, 0d0000000000000000;
	mul.f64 	%fd44, %fd43, 0d3FC5555555555559;
	sub.f64 	%fd45, %fd8, %fd44;
	add.f64 	%fd46, %fd35, %fd45;
	mul.f64 	%fd47, %fd29, 0d3FC5555555555559;
	sub.f64 	%fd48, %fd14, %fd47;
	sub.f64 	%fd49, %fd48, %fd35;
	sub.f64 	%fd50, %fd9, %fd44;
	add.f64 	%fd51, %fd41, %fd50;
	sub.f64 	%fd52, %fd15, %fd47;
	sub.f64 	%fd53, %fd52, %fd41;
	mul.wide.s32 	%rd65, %r32, 8;
	add.s64 	%rd66, %rd5, %rd65;
	st.global.f64 	[%rd66], %fd42;
	mul.wide.s32 	%rd67, %r33, 8;
	add.s64 	%rd68, %rd5, %rd67;
	st.global.f64 	[%rd68], %fd46;
	mul.wide.s32 	%rd69, %r36, 8;
	add.s64 	%rd70, %rd5, %rd69;
	st.global.f64 	[%rd70], %fd49;
	mul.wide.s32 	%rd71, %r34, 8;
	add.s64 	%rd72, %rd5, %rd71;
	st.global.f64 	[%rd72], %fd51;
	mul.wide.s32 	%rd73, %r35, 8;
	add.s64 	%rd74, %rd5, %rd73;
	st.global.f64 	[%rd74], %fd53;
$L__BB12_2:
	ret;

}
	// .globl	_Z33dvc_ScaLBL_D3Q19_AAeven_Flux_BC_zPiPdddS0_ii
.visible .entry _Z33dvc_ScaLBL_D3Q19_AAeven_Flux_BC_zPiPdddS0_ii(
	.param .u64 .ptr .align 1 _Z33dvc_ScaLBL_D3Q19_AAeven_Flux_BC_zPiPdddS0_ii_param_0,
	.param .u64 .ptr .align 1 _Z33dvc_ScaLBL_D3Q19_AAeven_Flux_BC_zPiPdddS0_ii_param_1,
	.param .f64 _Z33dvc_ScaLBL_D3Q19_AAeven_Flux_BC_zPiPdddS0_ii_param_2,
	.param .f64 _Z33dvc_ScaLBL_D3Q19_AAeven_Flux_BC_zPiPdddS0_ii_param_3,
	.param .u64 .ptr .align 1 _Z33dvc_ScaLBL_D3Q19_AAeven_Flux_BC_zPiPdddS0_ii_param_4,
	.param .u32 _Z33dvc_ScaLBL_D3Q19_AAeven_Flux_BC_zPiPdddS0_ii_param_5,
	.param .u32 _Z33dvc_ScaLBL_D3Q19_AAeven_Flux_BC_zPiPdddS0_ii_param_6
)
{
	.reg .pred 	%p<6>;
	.reg .b32 	%r<39>;
	.reg .b64 	%rd<35>;
	.reg .b64 	%fd<44>;

	ld.param.u32 	%r11, [_Z33dvc_ScaLBL_D3Q19_AAeven_Flux_BC_zPiPdddS0_ii_param_5];
	ld.param.u32 	%r10, [_Z33dvc_ScaLBL_D3Q19_AAeven_Flux_BC_zPiPdddS0_ii_param_6];
	mov.u32 	%r12, %ctaid.x;
	mov.u32 	%r1, %ntid.x;
	mov.u32 	%r2, %tid.x;
	mad.lo.s32 	%r3, %r12, %r1, %r2;
	setp.ge.s32 	%p1, %r3, %r11;
	mov.f64 	%fd42, 0d0000000000000000;
	@%p1 bra 	$L__BB13_2;
	ld.param.f64 	%fd39, [_Z33dvc_ScaLBL_D3Q19_AAeven_Flux_BC_zPiPdddS0_ii_param_3];
	ld.param.u64 	%rd33, [_Z33dvc_ScaLBL_D3Q19_AAeven_Flux_BC_zPiPdddS0_ii_param_1];
	ld.param.u64 	%rd32, [_Z33dvc_ScaLBL_D3Q19_AAeven_Flux_BC_zPiPdddS0_ii_param_0];
	cvta.to.global.u64 	%rd4, %rd32;
	cvta.to.global.u64 	%rd5, %rd33;
	rcp.rn.f64 	%fd9, %fd39;
	mul.wide.s32 	%rd6, %r3, 4;
	add.s64 	%rd7, %rd4, %rd6;
	ld.global.u32 	%r13, [%rd7];
	mul.wide.s32 	%rd8, %r13, 8;
	add.s64 	%rd9, %rd5, %rd8;
	ld.global.f64 	%fd10, [%rd9];
	shl.b32 	%r14, %r10, 1;
	add.s32 	%r15, %r14, %r13;
	mul.wide.s32 	%rd10, %r14, 8;
	add.s64 	%rd11, %rd9, %rd10;
	ld.global.f64 	%fd11, [%rd11];
	sub.s32 	%r16, %r15, %r10;
	mul.wide.s32 	%rd12, %r10, 8;
	add.s64 	%rd13, %rd9, %rd12;
	ld.global.f64 	%fd12, [%rd13];
	mul.lo.s32 	%r17, %r10, 3;
	add.s32 	%r18, %r16, %r17;
	mul.wide.s32 	%rd14, %r18, 8;
	add.s64 	%rd15, %rd5, %rd14;
	ld.global.f64 	%fd13, [%rd15];
	add.s64 	%rd16, %rd11, %rd12;
	ld.global.f64 	%fd14, [%rd16];
	add.s32 	%r19, %r15, %r17;
	add.s64 	%rd17, %rd15, %rd12;
	ld.global.f64 	%fd15, [%rd17];
	add.s32 	%r20, %r19, %r17;
	mul.wide.s32 	%rd18, %r20, 8;
	add.s64 	%rd19, %rd5, %rd18;
	ld.global.f64 	%fd16, [%rd19];
	sub.s32 	%r21, %r20, %r10;
	mul.wide.s32 	%rd20, %r21, 8;
	add.s64 	%rd21, %rd5, %rd20;
	ld.global.f64 	%fd17, [%rd21];
	add.s32 	%r22, %r21, %r17;
	mul.wide.s32 	%rd22, %r22, 8;
	add.s64 	%rd23, %rd5, %rd22;
	ld.global.f64 	%fd18, [%rd23];
	add.s64 	%rd24, %rd19, %rd12;
	ld.global.f64 	%fd19, [%rd24];
	add.s32 	%r23, %r20, %r17;
	add.s64 	%rd25, %rd23, %rd12;
	ld.global.f64 	%fd20, [%rd25];
	add.s32 	%r24, %r23, %r17;
	mul.wide.s32 	%rd26, %r24, 8;
	add.s64 	%rd27, %rd5, %rd26;
	ld.global.f64 	%fd21, [%rd27];
	add.s32 	%r25, %r24, %r10;
	add.s64 	%rd28, %rd27, %rd12;
	ld.global.f64 	%fd22, [%rd28];
	add.s32 	%r26, %r25, %r17;
	mul.wide.s32 	%rd29, %r26, 8;
	add.s64 	%rd30, %rd5, %rd29;
	ld.global.f64 	%fd23, [%rd30];
	add.f64 	%fd24, %fd10, %fd11;
	add.f64 	%fd25, %fd24, %fd12;
	add.f64 	%fd26, %fd25, %fd13;
	add.f64 	%fd27, %fd26, %fd14;
	add.f64 	%fd28, %fd27, %fd16;
	add.f64 	%fd29, %fd28, %fd17;
	add.f64 	%fd30, %fd29, %fd18;
	add.f64 	%fd31, %fd30, %fd19;
	add.f64 	%fd32, %fd15, %fd20;
	add.f64 	%fd33, %fd32, %fd21;
	add.f64 	%fd34, %fd33, %fd22;
	add.f64 	%fd35, %fd34, %fd23;
	fma.rn.f64 	%fd36, %fd35, 0d4000000000000000, %fd31;
	mul.f64 	%fd42, %fd9, %fd36;
$L__BB13_2:
	mov.u32 	%r27, %tid.y;
	mov.u32 	%r28, %tid.z;
	mov.u32 	%r29, %ntid.y;
	mad.lo.s32 	%r30, %r28, %r29, %r27;
	mul.lo.s32 	%r4, %r30, %r1;
	add.s32 	%r5, %r4, %r2;
	mul.lo.s32 	%r31, %r1, %r29;
	mov.u32 	%r32, %ntid.z;
	mul.lo.s32 	%r38, %r31, %r32;
	setp.lt.u32 	%p2, %r38, 2;
	@%p2 bra 	$L__BB13_7;
	shl.b32 	%r33, %r5, 3;
	mov.u32 	%r34, temp;
	add.s32 	%r7, %r34, %r33;
$L__BB13_4:
	shr.u32 	%r9, %r38, 1;
	st.shared.f64 	[%r7], %fd42;
	barrier.sync 	0;
	setp.le.u32 	%p3, %r9, %r5;
	@%p3 bra 	$L__BB13_6;
	shl.b32 	%r35, %r9, 3;
	add.s32 	%r36, %r7, %r35;
	ld.shared.f64 	%fd37, [%r36];
	add.f64 	%fd42, %fd42, %fd37;
$L__BB13_6:
	barrier.sync 	0;
	setp.gt.u32 	%p4, %r38, 3;
	mov.u32 	%r38, %r9;
	@%p4 bra 	$L__BB13_4;
$L__BB13_7:
	or.b32  	%r37, %r4, %r2;
	setp.ne.s32 	%p5, %r37, 0;
	@%p5 bra 	$L__BB13_9;
	ld.param.u64 	%rd34, [_Z33dvc_ScaLBL_D3Q19_AAeven_Flux_BC_zPiPdddS0_ii_param_4];
	cvta.to.global.u64 	%rd31, %rd34;
	atom.global.add.f64 	%fd38, [%rd31], %fd42;
$L__BB13_9:
	ret;

}
	// .globl	_Z32dvc_ScaLBL_D3Q19_AAodd_Flux_BC_zPiS_PdddS0_ii
.visible .entry _Z32dvc_ScaLBL_D3Q19_AAodd_Flux_BC_zPiS_PdddS0_ii(
	.param .u64 .ptr .align 1 _Z32dvc_ScaLBL_D3Q19_AAodd_Flux_BC_zPiS_PdddS0_ii_param_0,
	.param .u64 .ptr .align 1 _Z32dvc_ScaLBL_D3Q19_AAodd_Flux_BC_zPiS_PdddS0_ii_param_1,
	.param .u64 .ptr .align 1 _Z32dvc_ScaLBL_D3Q19_AAodd_Flux_BC_zPiS_PdddS0_ii_param_2,
	.param .f64 _Z32dvc_ScaLBL_D3Q19_AAodd_Flux_BC_zPiS_PdddS0_ii_param_3,
	.param .f64 _Z32dvc_ScaLBL_D3Q19_AAodd_Flux_BC_zPiS_PdddS0_ii_param_4,
	.param .u64 .ptr .align 1 _Z32dvc_ScaLBL_D3Q19_AAodd_Flux_BC_zPiS_PdddS0_ii_param_5,
	.param .u32 _Z32dvc_ScaLBL_D3Q19_AAodd_Flux_BC_zPiS_PdddS0_ii_param_6,
	.param .u32 _Z32dvc_ScaLBL_D3Q19_AAodd_Flux_BC_zPiS_PdddS0_ii_param_7
)
{
	.reg .pred 	%p<6>;
	.reg .b32 	%r<52>;
	.reg .b64 	%rd<63>;
	.reg .b64 	%fd<43>;

	ld.param.u64 	%rd2, [_Z32dvc_ScaLBL_D3Q19_AAodd_Flux_BC_zPiS_PdddS0_ii_param_1];
	ld.param.u64 	%rd3, [_Z32dvc_ScaLBL_D3Q19_AAodd_Flux_BC_zPiS_PdddS0_ii_param_2];
	ld.param.f64 	%fd7, [_Z32dvc_ScaLBL_D3Q19_AAodd_Flux_BC_zPiS_PdddS0_ii_param_4];
	ld.param.u64 	%rd4, [_Z32dvc_ScaLBL_D3Q19_AAodd_Flux_BC_zPiS_PdddS0_ii_param_5];
	ld.param.u32 	%r11, [_Z32dvc_ScaLBL_D3Q19_AAodd_Flux_BC_zPiS_PdddS0_ii_param_6];
	ld.param.u32 	%r10, [_Z32dvc_ScaLBL_D3Q19_AAodd_Flux_BC_zPiS_PdddS0_ii_param_7];
	mov.u32 	%r12, %ctaid.x;
	mov.u32 	%r1, %ntid.x;
	mov.u32 	%r2, %tid.x;
	mad.lo.s32 	%r3, %r12, %r1, %r2;
	setp.ge.s32 	%p1, %r3, %r11;
	mov.f64 	%fd41, 0d0000000000000000;
	@%p1 bra 	$L__BB14_2;
	ld.param.u64 	%rd62, [_Z32dvc_ScaLBL_D3Q19_AAodd_Flux_BC_zPiS_PdddS0_ii_param_0];
	cvta.to.global.u64 	%rd5, %rd2;
	cvta.to.global.u64 	%rd6, %rd3;
	cvta.to.global.u64 	%rd7, %rd62;
	rcp.rn.f64 	%fd9, %fd7;
	mul.wide.s32 	%rd8, %r3, 4;
	add.s64 	%rd9, %rd5, %rd8;
	ld.global.u32 	%r13, [%rd9];
	mul.wide.s32 	%rd10, %r13, 8;
	add.s64 	%rd11, %rd6, %rd10;
	ld.global.f64 	%fd10, [%rd11];
	mul.wide.s32 	%rd12, %r13, 4;
	add.s64 	%rd13, %rd7, %rd12;
	ld.global.u32 	%r14, [%rd13];
	mul.wide.s32 	%rd14, %r14, 8;
	add.s64 	%rd15, %rd6, %rd14;
	ld.global.f64 	%fd11, [%rd15];
	shl.b32 	%r15, %r10, 1;
	add.s32 	%r16, %r13, %r15;
	mul.wide.s32 	%rd16, %r15, 4;
	add.s64 	%rd17, %rd13, %rd16;
	ld.global.u32 	%r17, [%rd17];
	mul.wide.s32 	%rd18, %r17, 8;
	add.s64 	%rd19, %rd6, %rd18;
	ld.global.f64 	%fd12, [%rd19];
	shl.b32 	%r18, %r10, 2;
	add.s32 	%r19, %r16, %r18;
	mul.wide.s32 	%rd20, %r19, 4;
	add.s64 	%rd21, %rd7, %rd20;
	ld.global.u32 	%r20, [%rd21];
	mul.wide.s32 	%rd22, %r20, 8;
	add.s64 	%rd23, %rd6, %rd22;
	ld.global.f64 	%fd13, [%rd23];
	add.s32 	%r21, %r19, %r15;
	mul.wide.s32 	%rd24, %r21, 4;
	add.s64 	%rd25, %rd7, %rd24;
	ld.global.u32 	%r22, [%rd25];
	mul.wide.s32 	%rd26, %r22, 8;
	add.s64 	%rd27, %rd6, %rd26;
	ld.global.f64 	%fd14, [%rd27];
	add.s32 	%r23, %r21, %r18;
	mul.wide.s32 	%rd28, %r23, 4;
	add.s64 	%rd29, %rd7, %rd28;
	ld.global.u32 	%r24, [%rd29];
	mul.wide.s32 	%rd30, %r24, 8;
	add.s64 	%rd31, %rd6, %rd30;
	ld.global.f64 	%fd15, [%rd31];
	shl.b32 	%r25, %r10, 3;
	add.s32 	%r26, %r25, %r21;
	mul.wide.s32 	%rd32, %r26, 4;
	add.s64 	%rd33, %rd7, %rd32;
	ld.global.u32 	%r27, [%rd33];
	mul.wide.s32 	%rd34, %r27, 8;
	add.s64 	%rd35, %rd6, %rd34;
	ld.global.f64 	%fd16, [%rd35];
	mul.wide.s32 	%rd36, %r10, 4;
	add.s64 	%rd37, %rd13, %rd36;
	ld.global.u32 	%r28, [%rd37];
	mul.wide.s32 	%rd38, %r28, 8;
	add.s64 	%rd39, %rd6, %rd38;
	ld.global.f64 	%fd17, [%rd39];
	add.s32 	%r29, %r16, %r10;
	add.s64 	%rd40, %rd17, %rd36;
	ld.global.u32 	%r30, [%rd40];
	mul.wide.s32 	%rd41, %r30, 8;
	add.s64 	%rd42, %rd6, %rd41;
	ld.global.f64 	%fd18, [%rd42];
	add.s32 	%r31, %r29, %r15;
	mul.wide.s32 	%rd43, %r31, 4;
	add.s64 	%rd44, %rd7, %rd43;
	ld.global.u32 	%r32, [%rd44];
	mul.wide.s32 	%rd45, %r32, 8;
	add.s64 	%rd46, %rd6, %rd45;
	ld.global.f64 	%fd19, [%rd46];
	add.s64 	%rd47, %rd21, %rd36;
	ld.global.u32 	%r33, [%rd47];
	mul.wide.s32 	%rd48, %r33, 8;
	add.s64 	%rd49, %rd6, %rd48;
	ld.global.f64 	%fd20, [%rd49];
	add.s32 	%r34, %r21, %r10;
	add.s64 	%rd50, %rd25, %rd36;
	ld.global.u32 	%r35, [%rd50];
	mul.wide.s32 	%rd51, %r35, 8;
	add.s64 	%rd52, %rd6, %rd51;
	ld.global.f64 	%fd21, [%rd52];
	add.s32 	%r36, %r34, %r15;
	mul.wide.s32 	%rd53, %r36, 4;
	add.s64 	%rd54, %rd7, %rd53;
	ld.global.u32 	%r37, [%rd54];
	mul.wide.s32 	%rd55, %r37, 8;
	add.s64 	%rd56, %rd6, %rd55;
	ld.global.f64 	%fd22, [%rd56];
	add.s32 	%r38, %r36, %r18;
	mul.wide.s32 	%rd57, %r38, 4;
	add.s64 	%rd58, %rd7, %rd57;
	ld.global.u32 	%r39, [%rd58];
	mul.wide.s32 	%rd59, %r39, 8;
	add.s64 	%rd60, %rd6, %rd59;
	ld.global.f64 	%fd23, [%rd60];
	add.f64 	%fd24, %fd10, %fd11;
	add.f64 	%fd25, %fd24, %fd17;
	add.f64 	%fd26, %fd12, %fd25;
	add.f64 	%fd27, %fd26, %fd18;
	add.f64 	%fd28, %fd13, %fd27;
	add.f64 	%fd29, %fd28, %fd20;
	add.f64 	%fd30, %fd14, %fd29;
	add.f64 	%fd31, %fd30, %fd21;
	add.f64 	%fd32, %fd19, %fd22;
	add.f64 	%fd33, %fd15, %fd32;
	add.f64 	%fd34, %fd33, %fd23;
	add.f64 	%fd35, %fd16, %fd34;
	fma.rn.f64 	%fd36, %fd35, 0d4000000000000000, %fd31;
	mul.f64 	%fd41, %fd9, %fd36;
$L__BB14_2:
	mov.u32 	%r40, %tid.y;
	mov.u32 	%r41, %tid.z;
	mov.u32 	%r42, %ntid.y;
	mad.lo.s32 	%r43, %r41, %r42, %r40;
	mul.lo.s32 	%r4, %r43, %r1;
	add.s32 	%r5, %r4, %r2;
	mul.lo.s32 	%r44, %r1, %r42;
	mov.u32 	%r45, %ntid.z;
	mul.lo.s32 	%r51, %r44, %r45;
	setp.lt.u32 	%p2, %r51, 2;
	@%p2 bra 	$L__BB14_7;
	shl.b32 	%r46, %r5, 3;
	mov.u32 	%r47, temp;
	add.s32 	%r7, %r47, %r46;
$L__BB14_4:
	shr.u32 	%r9, %r51, 1;
	st.shared.f64 	[%r7], %fd41;
	barrier.sync 	0;
	setp.le.u32 	%p3, %r9, %r5;
	@%p3 bra 	$L__BB14_6;
	shl.b32 	%r48, %r9, 3;
	add.s32 	%r49, %r7, %r48;
	ld.shared.f64 	%fd37, [%r49];
	add.f64 	%fd41, %fd41, %fd37;
$L__BB14_6:
	barrier.sync 	0;
	setp.gt.u32 	%p4, %r51, 3;
	mov.u32 	%r51, %r9;
	@%p4 bra 	$L__BB14_4;
$L__BB14_7:
	or.b32  	%r50, %r4, %r2;
	setp.ne.s32 	%p5, %r50, 0;
	@%p5 bra 	$L__BB14_9;
	cvta.to.global.u64 	%rd61, %rd4;
	atom.global.add.f64 	%fd38, [%rd61], %fd41;
$L__BB14_9:
	ret;

}


// ===== COMPILED SASS (sm_100) =====

	.target	sm_100

	.elftype	@"ET_EXEC"


//--------------------- .note.nv.tkinfo           --------------------------
	.section	.note.nv.tkinfo,"",@"SHT_NOTE"
	.sectionflags	@"SHF_NOTE_NV_TKINFO"
	.tkinfo
        /*0018*/ 	.word	0x00000002
        /*0030*/ 	.string	""
        /*0030*/ 	.string	"ptxas"
        /*0030*/ 	.string	"Cuda compilation tools, release 13.0, V13.0.88"
        /*0030*/ 	.string	"Build cuda_13.0.r13.0/compiler.36424714_0"
        /*0030*/ 	.string	"-arch sm_100 -m 64 "



//--------------------- .note.nv.cuinfo           --------------------------
	.section	.note.nv.cuinfo,"",@"SHT_NOTE"
	.sectionflags	@"SHF_NOTE_NV_CUINFO"
        /*0018*/ 	.short	0x0002
        /*001a*/ 	.short	0x0064
        /*001c*/ 	.short	0x0082
	.zero		2


//--------------------- .nv.info                  --------------------------
	.section	.nv.info,"",@"SHT_CUDA_INFO"
	.align	4


	//----- nvinfo : EIATTR_REGCOUNT
	.align		4
        /*0000*/ 	.byte	0x04, 0x2f
        /*0002*/ 	.short	(.L_13 - .L_12)
	.align		4
.L_12:
        /*0004*/ 	.word	index@(_Z16sum_kernel_blockPdS_i)
        /*0008*/ 	.word	0x00000016


	//----- nvinfo : EIATTR_FRAME_SIZE
	.align		4
.L_13:
        /*000c*/ 	.byte	0x04, 0x11
        /*000e*/ 	.short	(.L_15 - .L_14)
	.align		4
.L_14:
        /*0010*/ 	.word	index@(_Z16sum_kernel_blockPdS_i)
        /*0014*/ 	.word	0x00000000


	//----- nvinfo : EIATTR_REGCOUNT
	.align		4
.L_15:
        /*0018*/ 	.byte	0x04, 0x2f
        /*001a*/ 	.short	(.L_17 - .L_16)
	.align		4
.L_16:
        /*001c*/ 	.word	index@(_Z18deviceReduceKernelPdS_i)
        /*0020*/ 	.word	0x00000011


	//----- nvinfo : EIATTR_FRAME_SIZE
	.align		4
.L_17:
        /*0024*/ 	.byte	0x04, 0x11
        /*0026*/ 	.short	(.L_19 - .L_18)
	.align		4
.L_18:
        /*0028*/ 	.word	index@(_Z18deviceReduceKernelPdS_i)
        /*002c*/ 	.word	0x00000000


	//----- nvinfo : EIATTR_REGCOUNT
	.align		4
.L_19:
        /*0030*/ 	.byte	0x04, 0x2f
        /*0032*/ 	.short	(.L_21 - .L_20)
	.align		4
.L_20:
        /*0034*/ 	.word	index@(_Z21dvc_ScaLBL_D3Q19_PackiPiiiPdS0_i)
        /*0038*/ 	.word	0x0000000c


	//----- nvinfo : EIATTR_FRAME_SIZE
	.align		4
.L_21:
        /*003c*/ 	.byte	0x04, 0x11
        /*003e*/ 	.short	(.L_23 - .L_22)
	.align		4
.L_22:
        /*0040*/ 	.word	index@(_Z21dvc_ScaLBL_D3Q19_PackiPiiiPdS0_i)
        /*0044*/ 	.word	0x00000000


	//----- nvinfo : EIATTR_REGCOUNT
	.align		4
.L_23:
        /*0048*/ 	.byte	0x04, 0x2f
        /*004a*/ 	.short	(.L_25 - .L_24)
	.align		4
.L_24:
        /*004c*/ 	.word	index@(_Z23dvc_ScaLBL_D3Q19_UnpackiPiiiPdS0_i)
        /*0050*/ 	.word	0x0000000a


	//----- nvinfo : EIATTR_FRAME_SIZE
	.align		4
.L_25:
        /*0054*/ 	.byte	0x04, 0x11
        /*0056*/ 	.short	(.L_27 - .L_26)
	.align		4
.L_26:
        /*0058*/ 	.word	index@(_Z23dvc_ScaLBL_D3Q19_UnpackiPiiiPdS0_i)
        /*005c*/ 	.word	0x00000000


	//----- nvinfo : EIATTR_REGCOUNT
	.align		4
.L_27:
        /*0060*/ 	.byte	0x04, 0x2f
        /*0062*/ 	.short	(.L_29 - .L_28)
	.align		4
.L_28:
        /*0064*/ 	.word	index@(_Z21dvc_ScaLBL_D3Q19_InitPdi)
        /*0068*/ 	.word	0x00000020


	//----- nvinfo : EIATTR_FRAME_SIZE
	.align		4
.L_29:
        /*006c*/ 	.byte	0x04, 0x11
        /*006e*/ 	.short	(.L_31 - .L_30)
	.align		4
.L_30:
        /*0070*/ 	.word	index@(_Z21dvc_ScaLBL_D3Q19_InitPdi)
        /*0074*/ 	.word	0x00000000


	//----- nvinfo : EIATTR_REGCOUNT
	.align		4
.L_31:
        /*0078*/ 	.byte	0x04, 0x2f
        /*007a*/ 	.short	(.L_33 - .L_32)
	.align		4
.L_32:
        /*007c*/ 	.word	index@(_Z20dvc_ScaLBL_AAodd_MRTPiPdiiiddddd)
        /*0080*/ 	.word	0x00000078


	//----- nvinfo : EIATTR_FRAME_SIZE
	.align		4
.L_33:
        /*0084*/ 	.byte	0x04, 0x11
        /*0086*/ 	.short	(.L_35 - .L_34)
	.align		4
.L_34:
        /*0088*/ 	.word	index@($__internal_3_$__cuda_sm20_div_rn_f64_full)
        /*008c*/ 	.word	0x00000000


	//----- nvinfo : EIATTR_FRAME_SIZE
	.align		4
.L_35:
        /*0090*/ 	.byte	0x04, 0x11
        /*0092*/ 	.short	(.L_37 - .L_36)
	.align		4
.L_36:
        /*0094*/ 	.word	index@(_Z20dvc_ScaLBL_AAodd_MRTPiPdiiiddddd)
        /*0098*/ 	.word	0x00000000


	//----- nvinfo : EIATTR_REGCOUNT
	.align		4
.L_37:
        /*009c*/ 	.byte	0x04, 0x2f
        /*009e*/ 	.short	(.L_39 - .L_38)
	.align		4
.L_38:
        /*00a0*/ 	.word	index@(_Z21dvc_ScaLBL_AAeven_MRTPdiiiddddd)
        /*00a4*/ 	.word	0x0000007e


	//----- nvinfo : EIATTR_FRAME_SIZE
	.align		4
.L_39:
        /*00a8*/ 	.byte	0x04, 0x11
        /*00aa*/ 	.short	(.L_41 - .L_40)
	.align		4
.L_40:
        /*00ac*/ 	.word	index@($__internal_2_$__cuda_sm20_div_rn_f64_full)
        /*00b0*/ 	.word	0x00000000


	//----- nvinfo : EIATTR_FRAME_SIZE
	.align		4
.L_41:
        /*00b4*/ 	.byte	0x04, 0x11
        /*00b6*/ 	.short	(.L_43 - .L_42)
	.align		4
.L_42:
        /*00b8*/ 	.word	index@(_Z21dvc_ScaLBL_AAeven_MRTPdiiiddddd)
        /*00bc*/ 	.word	0x00000000


	//----- nvinfo : EIATTR_REGCOUNT
	.align		4
.L_43:
        /*00c0*/ 	.byte	0x04, 0x2f
        /*00c2*/ 	.short	(.L_45 - .L_44)
	.align		4
.L_44:
        /*00c4*/ 	.word	index@(_Z25dvc_ScaLBL_D3Q19_MomentumPdS_i)
        /*00c8*/ 	.word	0x00000028


	//----- nvinfo : EIATTR_FRAME_SIZE
	.align		4
.L_45:
        /*00cc*/ 	.byte	0x04, 0x11
        /*00ce*/ 	.short	(.L_47 - .L_46)
	.align		4
.L_46:
        /*00d0*/ 	.word	index@(_Z25dvc_ScaLBL_D3Q19_MomentumPdS_i)
        /*00d4*/ 	.word	0x00000000


	//----- nvinfo : EIATTR_REGCOUNT
	.align		4
.L_47:
        /*00d8*/ 	.byte	0x04, 0x2f
        /*00da*/ 	.short	(.L_49 - .L_48)
	.align		4
.L_48:
        /*00dc*/ 	.word	index@(_Z25dvc_ScaLBL_D3Q19_PressurePKdPdi)
        /*00e0*/ 	.word	0x00000020


	//----- nvinfo : EIATTR_FRAME_SIZE
	.align		4
.L_49:
        /*00e4*/ 	.byte	0x04, 0x11
        /*00e6*/ 	.short	(.L_51 - .L_50)
	.align		4
.L_50:
        /*00e8*/ 	.word	index@(_Z25dvc_ScaLBL_D3Q19_PressurePKdPdi)
        /*00ec*/ 	.word	0x00000000


	//----- nvinfo : EIATTR_REGCOUNT
	.align		4
.L_51:
        /*00f0*/ 	.byte	0x04, 0x2f
        /*00f2*/ 	.short	(.L_53 - .L_52)
	.align		4
.L_52:
        /*00f4*/ 	.word	index@(_Z37dvc_ScaLBL_D3Q19_AAeven_Pressure_BC_zPiPddii)
        /*00f8*/ 	.word	0x00000020


	//----- nvinfo : EIATTR_FRAME_SIZE
	.align		4
.L_53:
        /*00fc*/ 	.byte	0x04, 0x11
        /*00fe*/ 	.short	(.L_55 - .L_54)
	.align		4
.L_54:
        /*0100*/ 	.word	index@(_Z37dvc_ScaLBL_D3Q19_AAeven_Pressure_BC_zPiPddii)
        /*0104*/ 	.word	0x00000000


	//----- nvinfo : EIATTR_REGCOUNT
	.align		4
.L_55:
        /*0108*/ 	.byte	0x04, 0x2f
        /*010a*/ 	.short	(.L_57 - .L_56)
	.align		4
.L_56:
        /*010c*/ 	.word	index@(_Z37dvc_ScaLBL_D3Q19_AAeven_Pressure_BC_ZPiPddii)
        /*0110*/ 	.word	0x00000020


	//----- nvinfo : EIATTR_FRAME_SIZE
	.align		4
.L_57:
        /*0114*/ 	.byte	0x04, 0x11
        /*0116*/ 	.short	(.L_59 - .L_58)
	.align		4
.L_58:
        /*0118*/ 	.word	index@(_Z37dvc_ScaLBL_D3Q19_AAeven_Pressure_BC_ZPiPddii)
        /*011c*/ 	.word	0x00000000


	//----- nvinfo : EIATTR_REGCOUNT
	.align		4
.L_59:
        /*0120*/ 	.byte	0x04, 0x2f
        /*0122*/ 	.short	(.L_61 - .L_60)
	.align		4
.L_60:
        /*0124*/ 	.word	index@(_Z36dvc_ScaLBL_D3Q19_AAodd_Pressure_BC_zPiS_Pddii)
        /*0128*/ 	.word	0x00000020


	//----- nvinfo : EIATTR_FRAME_SIZE
	.align		4
.L_61:
        /*012c*/ 	.byte	0x04, 0x11
        /*012e*/ 	.short	(.L_63 - .L_62)
	.align		4
.L_62:
        /*0130*/ 	.word	index@(_Z36dvc_ScaLBL_D3Q19_AAodd_Pressure_BC_zPiS_Pddii)
        /*0134*/ 	.word	0x00000000


	//----- nvinfo : EIATTR_REGCOUNT
	.align		4
.L_63:
        /*0138*/ 	.byte	0x04, 0x2f
        /*013a*/ 	.short	(.L_65 - .L_64)
	.align		4
.L_64:
        /*013c*/ 	.word	index@(_Z36dvc_ScaLBL_D3Q19_AAodd_Pressure_BC_ZPiS_Pddii)
        /*0140*/ 	.word	0x00000020


	//----- nvinfo : EIATTR_FRAME_SIZE
	.align		4
.L_65:
        /*0144*/ 	.byte	0x04, 0x11
        /*0146*/ 	.short	(.L_67 - .L_66)
	.align		4
.L_66:
        /*0148*/ 	.word	index@(_Z36dvc_ScaLBL_D3Q19_AAodd_Pressure_BC_ZPiS_Pddii)
        /*014c*/ 	.word	0x00000000


	//----- nvinfo : EIATTR_REGCOUNT
	.align		4
.L_67:
        /*0150*/ 	.byte	0x04, 0x2f
        /*0152*/ 	.short	(.L_69 - .L_68)
	.align		4
.L_68:
        /*0154*/ 	.word	index@(_Z33dvc_ScaLBL_D3Q19_AAeven_Flux_BC_zPiPdddS0_ii)
        /*0158*/ 	.word	0x00000020


	//----- nvinfo : EIATTR_FRAME_SIZE
	.align		4
.L_69:
        /*015c*/ 	.byte	0x04, 0x11
        /*015e*/ 	.short	(.L_71 - .L_70)
	.align		4
.L_70:
        /*0160*/ 	.word	index@($__internal_1_$__cuda_sm20_dblrcp_rn_slowpath_v3)
        /*0164*/ 	.word	0x00000000


	//----- nvinfo : EIATTR_FRAME_SIZE
	.align		4
.L_71:
        /*0168*/ 	.byte	0x04, 0x11
        /*016a*/ 	.short	(.L_73 - .L_72)
	.align		4
.L_72:
        /*016c*/ 	.word	index@(_Z33dvc_ScaLBL_D3Q19_AAeven_Flux_BC_zPiPdddS0_ii)
        /*0170*/ 	.word	0x00000000


	//----- nvinfo : EIATTR_REGCOUNT
	.align		4
.L_73:
        /*0174*/ 	.byte	0x04, 0x2f
        /*0176*/ 	.short	(.L_75 - .L_74)
	.align		4
.L_74:
        /*0178*/ 	.word	index@(_Z32dvc_ScaLBL_D3Q19_AAodd_Flux_BC_zPiS_PdddS0_ii)
        /*017c*/ 	.word	0x00000020


	//----- nvinfo : EIATTR_FRAME_SIZE
	.align		4
.L_75:
        /*0180*/ 	.byte	0x04, 0x11
        /*0182*/ 	.short	(.L_77 - .L_76)
	.align		4
.L_76:
        /*0184*/ 	.word	index@($__internal_0_$__cuda_sm20_dblrcp_rn_slowpath_v3)
        /*0188*/ 	.word	0x00000000


	//----- nvinfo : EIATTR_FRAME_SIZE
	.align		4
.L_77:
        /*018c*/ 	.byte	0x04, 0x11
        /*018e*/ 	.short	(.L_79 - .L_78)
	.align		4
.L_78:
        /*0190*/ 	.word	index@(_Z32dvc_ScaLBL_D3Q19_AAodd_Flux_BC_zPiS_PdddS0_ii)
        /*0194*/ 	.word	0x00000000


	//----- nvinfo : EIATTR_MIN_STACK_SIZE
	.align		4
.L_79:
        /*0198*/ 	.byte	0x04, 0x12
        /*019a*/ 	.short	(.L_81 - .L_80)
	.align		4
.L_80:
        /*019c*/ 	.word	index@(_Z32dvc_ScaLBL_D3Q19_AAodd_Flux_BC_zPiS_PdddS0_ii)
        /*01a0*/ 	.word	0x00000000


	//----- nvinfo : EIATTR_MIN_STACK_SIZE
	.align		4
.L_81:
        /*01a4*/ 	.byte	0x04, 0x12
        /*01a6*/ 	.short	(.L_83 - .L_82)
	.align		4
.L_82:
        /*01a8*/ 	.word	index@(_Z33dvc_ScaLBL_D3Q19_AAeven_Flux_BC_zPiPdddS0_ii)
        /*01ac*/ 	.word	0x00000000


	//----- nvinfo : EIATTR_MIN_STACK_SIZE
	.align		4
.L_83:
        /*01b0*/ 	.byte	0x04, 0x12
        /*01b2*/ 	.short	(.L_85 - .L_84)
	.align		4
.L_84:
        /*01b4*/ 	.word	index@(_Z36dvc_ScaLBL_D3Q19_AAodd_Pressure_BC_ZPiS_Pddii)
        /*01b8*/ 	.word	0x00000000


	//----- nvinfo : EIATTR_MIN_STACK_SIZE
	.align		4
.L_85:
        /*01bc*/ 	.byte	0x04, 0x12
        /*01be*/ 	.short	(.L_87 - .L_86)
	.align		4
.L_86:
        /*01c0*/ 	.word	index@(_Z36dvc_ScaLBL_D3Q19_AAodd_Pressure_BC_zPiS_Pddii)
        /*01c4*/ 	.word	0x00000000


	//----- nvinfo : EIATTR_MIN_STACK_SIZE
	.align		4
.L_87:
        /*01c8*/ 	.byte	0x04, 0x12
        /*01ca*/ 	.short	(.L_89 - .L_88)
	.align		4
.L_88:
        /*01cc*/ 	.word	index@(_Z37dvc_ScaLBL_D3Q19_AAeven_Pressure_BC_ZPiPddii)
        /*01d0*/ 	.word	0x00000000


	//----- nvinfo : EIATTR_MIN_STACK_SIZE
	.align		4
.L_89:
        /*01d4*/ 	.byte	0x04, 0x12
        /*01d6*/ 	.short	(.L_91 - .L_90)
	.align		4
.L_90:
        /*01d8*/ 	.word	index@(_Z37dvc_ScaLBL_D3Q19_AAeven_Pressure_BC_zPiPddii)
        /*01dc*/ 	.word	0x00000000


	//----- nvinfo : EIATTR_MIN_STACK_SIZE
	.align		4
.L_91:
        /*01e0*/ 	.byte	0x04, 0x12
        /*01e2*/ 	.short	(.L_93 - .L_92)
	.align		4
.L_92:
        /*01e4*/ 	.word	index@(_Z25dvc_ScaLBL_D3Q19_PressurePKdPdi)
        /*01e8*/ 	.word	0x00000000


	//----- nvinfo : EIATTR_MIN_STACK_SIZE
	.align		4
.L_93:
        /*01ec*/ 	.byte	0x04, 0x12
        /*01ee*/ 	.short	(.L_95 - .L_94)
	.align		4
.L_94:
        /*01f0*/ 	.word	index@(_Z25dvc_ScaLBL_D3Q19_MomentumPdS_i)
        /*01f4*/ 	.word	0x00000000


	//----- nvinfo : EIATTR_MIN_STACK_SIZE
	.align		4
.L_95:
        /*01f8*/ 	.byte	0x04, 0x12
        /*01fa*/ 	.short	(.L_97 - .L_96)
	.align		4
.L_96:
        /*01fc*/ 	.word	index@(_Z21dvc_ScaLBL_AAeven_MRTPdiiiddddd)
        /*0200*/ 	.word	0x00000000


	//----- nvinfo : EIATTR_MIN_STACK_SIZE
	.align		4
.L_97:
        /*0204*/ 	.byte	0x04, 0x12
        /*0206*/ 	.short	(.L_99 - .L_98)
	.align		4
.L_98:
        /*0208*/ 	.word	index@(_Z20dvc_ScaLBL_AAodd_MRTPiPdiiiddddd)
        /*020c*/ 	.word	0x00000000


	//----- nvinfo : EIATTR_MIN_STACK_SIZE
	.align		4
.L_99:
        /*0210*/ 	.byte	0x04, 0x12
        /*0212*/ 	.short	(.L_101 - .L_100)
	.align		4
.L_100:
        /*0214*/ 	.word	index@(_Z21dvc_ScaLBL_D3Q19_InitPdi)
        /*0218*/ 	.word	0x00000000


	//----- nvinfo : EIATTR_MIN_STACK_SIZE
	.align		4
.L_101:
        /*021c*/ 	.byte	0x04, 0x12
        /*021e*/ 	.short	(.L_103 - .L_102)
	.align		4
.L_102:
        /*0220*/ 	.word	index@(_Z23dvc_ScaLBL_D3Q19_UnpackiPiiiPdS0_i)
        /*0224*/ 	.word	0x00000000


	//----- nvinfo : EIATTR_MIN_STACK_SIZE
	.align		4
.L_103:
        /*0228*/ 	.byte	0x04, 0x12
        /*022a*/ 	.short	(.L_105 - .L_104)
	.align		4
.L_104:
        /*022c*/ 	.word	index@(_Z21dvc_ScaLBL_D3Q19_PackiPiiiPdS0_i)
        /*0230*/ 	.word	0x00000000


	//----- nvinfo : EIATTR_MIN_STACK_SIZE
	.align		4
.L_105:
        /*0234*/ 	.byte	0x04, 0x12
        /*0236*/ 	.short	(.L_107 - .L_106)
	.align		4
.L_106:
        /*0238*/ 	.word	index@(_Z18deviceReduceKernelPdS_i)
        /*023c*/ 	.word	0x00000000


	//----- nvinfo : EIATTR_MIN_STACK_SIZE
	.align		4
.L_107:
        /*0240*/ 	.byte	0x04, 0x12
        /*0242*/ 	.short	(.L_109 - .L_108)
	.align		4
.L_108:
        /*0244*/ 	.word	index@(_Z16sum_kernel_blockPdS_i)
        /*0248*/ 	.word	0x00000000
.L_109:


//--------------------- .nv.compat                --------------------------
	.section	.nv.compat,"",@"SHT_CUDA_COMPAT_INFO"
	.align	4
        /*0000*/ 	.byte	0x02, 0x09, 0x00, 0x00, 0x02, 0x02, 0x01, 0x00, 0x02, 0x05, 0x05, 0x00, 0x03, 0x07, 0x01, 0x01
        /*0010*/ 	.byte	0x02, 0x03, 0x00, 0x00, 0x02, 0x06, 0x01, 0x00, 0x04, 0x0b, 0x08, 0x00, 0x01, 0x00, 0x00, 0x00
        /*0020*/ 	.byte	0x00, 0x00, 0x00, 0x00


//--------------------- .nv.info._Z32dvc_ScaLBL_D3Q19_AAodd_Flux_BC_zPiS_PdddS0_ii --------------------------
	.section	.nv.info._Z32dvc_ScaLBL_D3Q19_AAodd_Flux_BC_zPiS_PdddS0_ii,"",@"SHT_CUDA_INFO"
	.sectionflags	@""
	.align	4


	//----- nvinfo : EIATTR_CUDA_API_VERSION
	.align		4
        /*0000*/ 	.byte	0x04, 0x37
        /*0002*/ 	.short	(.L_111 - .L_110)
.L_110:
        /*0004*/ 	.word	0x00000082


	//----- nvinfo : EIATTR_KPARAM_INFO
	.align		4
.L_111:
        /*0008*/ 	.byte	0x04, 0x17
        /*000a*/ 	.short	(.L_113 - .L_112)
.L_112:
        /*000c*/ 	.word	0x00000000
        /*0010*/ 	.short	0x0007
        /*0012*/ 	.short	0x0034
        /*0014*/ 	.byte	0x00, 0xf0, 0x11, 0x00


	//----- nvinfo : EIATTR_KPARAM_INFO
	.align		4
.L_113:
        /*0018*/ 	.byte	0x04, 0x17
        /*001a*/ 	.short	(.L_115 - .L_114)
.L_114:
        /*001c*/ 	.word	0x00000000
        /*0020*/ 	.short	0x0006
        /*0022*/ 	.short	0x0030
        /*0024*/ 	.byte	0x00, 0xf0, 0x11, 0x00


	//----- nvinfo : EIATTR_KPARAM_INFO
	.align		4
.L_115:
        /*0028*/ 	.byte	0x04, 0x17
        /*002a*/ 	.short	(.L_117 - .L_116)
.L_116:
        /*002c*/ 	.word	0x00000000
        /*0030*/ 	.short	0x0005
        /*0032*/ 	.short	0x0028
        /*0034*/ 	.byte	0x00, 0xf5, 0x21, 0x00


	//----- nvinfo : EIATTR_KPARAM_INFO
	.align		4
.L_117:
        /*0038*/ 	.byte	0x04, 0x17
        /*003a*/ 	.short	(.L_119 - .L_118)
.L_118:
        /*003c*/ 	.word	0x00000000
        /*0040*/ 	.short	0x0004
        /*0042*/ 	.short	0x0020
        /*0044*/ 	.byte	0x00, 0xf0, 0x21, 0x00


	//----- nvinfo : EIATTR_KPARAM_INFO
	.align		4
.L_119:
        /*0048*/ 	.byte	0x04, 0x17
        /*004a*/ 	.short	(.L_121 - .L_120)
.L_120:
        /*004c*/ 	.word	0x00000000
        /*0050*/ 	.short	0x0003
        /*0052*/ 	.short	0x0018
        /*0054*/ 	.byte	0x00, 0xf0, 0x21, 0x00


	//----- nvinfo : EIATTR_KPARAM_INFO
	.align		4
.L_121:
        /*0058*/ 	.byte	0x04, 0x17
        /*005a*/ 	.short	(.L_123 - .L_122)
.L_122:
        /*005c*/ 	.word	0x00000000
        /*0060*/ 	.short	0x0002
        /*0062*/ 	.short	0x0010
        /*0064*/ 	.byte	0x00, 0xf5, 0x21, 0x00


	//----- nvinfo : EIATTR_KPARAM_INFO
	.align		4
.L_123:
        /*0068*/ 	.byte	0x04, 0x17
        /*006a*/ 	.short	(.L_125 - .L_124)
.L_124:
        /*006c*/ 	.word	0x00000000
        /*0070*/ 	.short	0x0001
        /*0072*/ 	.short	0x0008
        /*0074*/ 	.byte	0x00, 0xf5, 0x21, 0x00


	//----- nvinfo : EIATTR_KPARAM_INFO
	.align		4
.L_125:
        /*0078*/ 	.byte	0x04, 0x17
        /*007a*/ 	.short	(.L_127 - .L_126)
.L_126:
        /*007c*/ 	.word	0x00000000
        /*0080*/ 	.short	0x0000
        /*0082*/ 	.short	0x0000
        /*0084*/ 	.byte	0x00, 0xf5, 0x21, 0x00


	//----- nvinfo : EIATTR_SPARSE_MMA_MASK
	.align		4
.L_127:
        /*0088*/ 	.byte	0x03, 0x50
        /*008a*/ 	.short	0x0000


	//----- nvinfo : EIATTR_MAXREG_COUNT
	.align		4
        /*008c*/ 	.byte	0x03, 0x1b
        /*008e*/ 	.short	0x00ff


	//----- nvinfo : EIATTR_NUM_BARRIERS
	.align		4
        /*0090*/ 	.byte	0x02, 0x4c
        /*0092*/ 	.byte	0x01
	.zero		1


	//----- nvinfo : EIATTR_MERCURY_ISA_VERSION
	.align		4
        /*0094*/ 	.byte	0x03, 0x5f
        /*0096*/ 	.short	0x0101


	//----- nvinfo : EIATTR_COOP_GROUP_MASK_REGIDS
	.align		4
        /*0098*/ 	.byte	0x04, 0x29
        /*009a*/ 	.short	(.L_129 - .L_128)


	//   ....[0]....
.L_128:
        /*009c*/ 	.word	0xffffffff


	//   ....[1]....
        /*00a0*/ 	.word	0xffffffff


	//----- nvinfo : EIATTR_COOP_GROUP_INSTR_OFFSETS
	.align		4
.L_129:
        /*00a4*/ 	.byte	0x04, 0x28
        /*00a6*/ 	.short	(.L_131 - .L_130)


	//   ....[0]....
.L_130:
        /*00a8*/ 	.word	0x00000820


	//   ....[1]....
        /*00ac*/ 	.word	0x00000890


	//----- nvinfo : EIATTR_VRC_CTA_INIT_COUNT
	.align		4
.L_131:
        /*00b0*/ 	.byte	0x02, 0x4a
	.zero		1
	.zero		1


	//----- nvinfo : EIATTR_EXIT_INSTR_OFFSETS
	.align		4
        /*00b4*/ 	.byte	0x04, 0x1c
        /*00b6*/ 	.short	(.L_133 - .L_132)


	//   ....[0]....
.L_132:
        /*00b8*/ 	.word	0x000008b0


	//   ....[1]....
        /*00bc*/ 	.word	0x000008e0


	//----- nvinfo : EIATTR_CRS_STACK_SIZE
	.align		4
.L_133:
        /*00c0*/ 	.byte	0x04, 0x1e
        /*00c2*/ 	.short	(.L_135 - .L_134)
.L_134:
        /*00c4*/ 	.word	0x00000000


	//----- nvinfo : EIATTR_CBANK_PARAM_SIZE
	.align		4
.L_135:
        /*00c8*/ 	.byte	0x03, 0x19
        /*00ca*/ 	.short	0x0038


	//----- nvinfo : EIATTR_PARAM_CBANK
	.align		4
        /*00cc*/ 	.byte	0x04, 0x0a
        /*00ce*/ 	.short	(.L_137 - .L_136)
	.align		4
.L_136:
        /*00d0*/ 	.word	index@(.nv.constant0._Z32dvc_ScaLBL_D3Q19_AAodd_Flux_BC_zPiS_PdddS0_ii)
        /*00d4*/ 	.short	0x0380
        /*00d6*/ 	.short	0x0038


	//----- nvinfo : EIATTR_SW_WAR
	.align		4
.L_137:
        /*00d8*/ 	.byte	0x04, 0x36
        /*00da*/ 	.short	(.L_139 - .L_138)
.L_138:
        /*00dc*/ 	.word	0x00000008
.L_139:


//--------------------- .nv.info._Z33dvc_ScaLBL_D3Q19_AAeven_Flux_BC_zPiPdddS0_ii --------------------------
	.section	.nv.info._Z33dvc_ScaLBL_D3Q19_AAeven_Flux_BC_zPiPdddS0_ii,"",@"SHT_CUDA_INFO"
	.sectionflags	@""
	.align	4


	//----- nvinfo : EIATTR_CUDA_API_VERSION
	.align		4
        /*0000*/ 	.byte	0x04, 0x37
        /*0002*/ 	.short	(.L_141 - .L_140)
.L_140:
        /*0004*/ 	.word	0x00000082


	//----- nvinfo : EIATTR_KPARAM_INFO
	.align		4
.L_141:
        /*0008*/ 	.byte	0x04, 0x17
        /*000a*/ 	.short	(.L_143 - .L_142)
.L_142:
        /*000c*/ 	.word	0x00000000
        /*0010*/ 	.short	0x0006
        /*0012*/ 	.short	0x002c
        /*0014*/ 	.byte	0x00, 0xf0, 0x11, 0x00


	//----- nvinfo : EIATTR_KPARAM_INFO
	.align		4
.L_143:
        /*0018*/ 	.byte	0x04, 0x17
        /*001a*/ 	.short	(.L_145 - .L_144)
.L_144:
        /*001c*/ 	.word	0x00000000
        /*0020*/ 	.short	0x0005
        /*0022*/ 	.short	0x0028
        /*0024*/ 	.byte	0x00, 0xf0, 0x11, 0x00


	//----- nvinfo : EIATTR_KPARAM_INFO
	.align		4
.L_145:
        /*0028*/ 	.byte	0x04, 0x17
        /*002a*/ 	.short	(.L_147 - .L_146)
.L_146:
        /*002c*/ 	.word	0x00000000
        /*0030*/ 	.short	0x0004
        /*0032*/ 	.short	0x0020
        /*0034*/ 	.byte	0x00, 0xf5, 0x21, 0x00


	//----- nvinfo : EIATTR_KPARAM_INFO
	.align		4
.L_147:
        /*0038*/ 	.byte	0x04, 0x17
        /*003a*/ 	.short	(.L_149 - .L_148)
.L_148:
        /*003c*/ 	.word	0x00000000
        /*0040*/ 	.short	0x0003
        /*0042*/ 	.short	0x0018
        /*0044*/ 	.byte	0x00, 0xf0, 0x21, 0x00


	//----- nvinfo : EIATTR_KPARAM_INFO
	.align		4
.L_149:
        /*0048*/ 	.byte	0x04, 0x17
        /*004a*/ 	.short	(.L_151 - .L_150)
.L_150:
        /*004c*/ 	.word	0x00000000
        /*0050*/ 	.short	0x0002
        /*0052*/ 	.short	0x0010
        /*0054*/ 	.byte	0x00, 0xf0, 0x21, 0x00


	//----- nvinfo : EIATTR_KPARAM_INFO
	.align		4
.L_151:
        /*0058*/ 	.byte	0x04, 0x17
        /*005a*/ 	.short	(.L_153 - .L_152)
.L_152:
        /*005c*/ 	.word	0x00000000
        /*0060*/ 	.short	0x0001
        /*0062*/ 	.short	0x0008
        /*0064*/ 	.byte	0x00, 0xf5, 0x21, 0x00


	//----- nvinfo : EIATTR_KPARAM_INFO
	.align		4
.L_153:
        /*0068*/ 	.byte	0x04, 0x17
        /*006a*/ 	.short	(.L_155 - .L_154)
.L_154:
        /*006c*/ 	.word	0x00000000
        /*0070*/ 	.short	0x0000
        /*0072*/ 	.short	0x0000
        /*0074*/ 	.byte	0x00, 0xf5, 0x21, 0x00


	//----- nvinfo : EIATTR_SPARSE_MMA_MASK
	.align		4
.L_155:
        /*0078*/ 	.byte	0x03, 0x50
        /*007a*/ 	.short	0x0000


	//----- nvinfo : EIATTR_MAXREG_COUNT
	.align		4
        /*007c*/ 	.byte	0x03, 0x1b
        /*007e*/ 	.short	0x00ff


	//----- nvinfo : EIATTR_NUM_BARRIERS
	.align		4
        /*0080*/ 	.byte	0x02, 0x4c
        /*0082*/ 	.byte	0x01
	.zero		1


	//----- nvinfo : EIATTR_MERCURY_ISA_VERSION
	.align		4
        /*0084*/ 	.byte	0x03, 0x5f
        /*0086*/ 	.short	0x0101


	//----- nvinfo : EIATTR_COOP_GROUP_MASK_REGIDS
	.align		4
        /*0088*/ 	.byte	0x04, 0x29
        /*008a*/ 	.short	(.L_157 - .L_156)


	//   ....[0]....
.L_156:
        /*008c*/ 	.word	0xffffffff


	//   ....[1]....
        /*0090*/ 	.word	0xffffffff


	//----- nvinfo : EIATTR_COOP_GROUP_INSTR_OFFSETS
	.align		4
.L_157:
        /*0094*/ 	.byte	0x04, 0x28
        /*0096*/ 	.short	(.L_159 - .L_158)


	//   ....[0]....
.L_158:
        /*0098*/ 	.word	0x000006c0


	//   ....[1]....
        /*009c*/ 	.word	0x00000730


	//----- nvinfo : EIATTR_VRC_CTA_INIT_COUNT
	.align		4
.L_159:
        /*00a0*/ 	.byte	0x02, 0x4a
	.zero		1
	.zero		1


	//----- nvinfo : EIATTR_EXIT_INSTR_OFFSETS
	.align		4
        /*00a4*/ 	.byte	0x04, 0x1c
        /*00a6*/ 	.short	(.L_161 - .L_160)


	//   ....[0]....
.L_160:
        /*00a8*/ 	.word	0x00000750


	//   ....[1]....
        /*00ac*/ 	.word	0x00000780


	//----- nvinfo : EIATTR_CRS_STACK_SIZE
	.align		4
.L_161:
        /*00b0*/ 	.byte	0x04, 0x1e
        /*00b2*/ 	.short	(.L_163 - .L_162)
.L_162:
        /*00b4*/ 	.word	0x00000000


	//----- nvinfo : EIATTR_CBANK_PARAM_SIZE
	.align		4
.L_163:
        /*00b8*/ 	.byte	0x03, 0x19
        /*00ba*/ 	.short	0x0030


	//----- nvinfo : EIATTR_PARAM_CBANK
	.align		4
        /*00bc*/ 	.byte	0x04, 0x0a
        /*00be*/ 	.short	(.L_165 - .L_164)
	.align		4
.L_164:
        /*00c0*/ 	.word	index@(.nv.constant0._Z33dvc_ScaLBL_D3Q19_AAeven_Flux_BC_zPiPdddS0_ii)
        /*00c4*/ 	.short	0x0380
        /*00c6*/ 	.short	0x0030


	//----- nvinfo : EIATTR_SW_WAR
	.align		4
.L_165:
        /*00c8*/ 	.byte	0x04, 0x36
        /*00ca*/ 	.short	(.L_167 - .L_166)
.L_166:
        /*00cc*/ 	.word	0x00000008
.L_167:


//--------------------- .nv.info._Z36dvc_ScaLBL_D3Q19_AAodd_Pressure_BC_ZPiS_Pddii --------------------------
	.section	.nv.info._Z36dvc_ScaLBL_D3Q19_AAodd_Pressure_BC_ZPiS_Pddii,"",@"SHT_CUDA_INFO"
	.sectionflags	@""
	.align	4


	//----- nvinfo : EIATTR_CUDA_API_VERSION
	.align		4
        /*0000*/ 	.byte	0x04, 0x37
        /*0002*/ 	.short	(.L_169 - .L_168)
.L_168:
        /*0004*/ 	.word	0x00000082


	//----- nvinfo : EIATTR_KPARAM_INFO
	.align		4
.L_169:
        /*0008*/ 	.byte	0x04, 0x17
        /*000a*/ 	.short	(.L_171 - .L_170)
.L_170:
        /*000c*/ 	.word	0x00000000
        /*0010*/ 	.short	0x0005
        /*0012*/ 	.short	0x0024
        /*0014*/ 	.byte	0x00, 0xf0, 0x11, 0x00


	//----- nvinfo : EIATTR_KPARAM_INFO
	.align		4
.L_171:
        /*0018*/ 	.byte	0x04, 0x17
        /*001a*/ 	.short	(.L_173 - .L_172)
.L_172:
        /*001c*/ 	.word	0x00000000
        /*0020*/ 	.short	0x0004
        /*0022*/ 	.short	0x0020
        /*0024*/ 	.byte	0x00, 0xf0, 0x11, 0x00


	//----- nvinfo : EIATTR_KPARAM_INFO
	.align		4
.L_173:
        /*0028*/ 	.byte	0x04, 0x17
        /*002a*/ 	.short	(.L_175 - .L_174)
.L_174:
        /*002c*/ 	.word	0x00000000
        /*0030*/ 	.short	0x0003
        /*0032*/ 	.short	0x0018
        /*0034*/ 	.byte	0x00, 0xf0, 0x21, 0x00


	//----- nvinfo : EIATTR_KPARAM_INFO
	.align		4
.L_175:
        /*0038*/ 	.byte	0x04, 0x17
        /*003a*/ 	.short	(.L_177 - .L_176)
.L_176:
        /*003c*/ 	.word	0x00000000
        /*0040*/ 	.short	0x0002
        /*0042*/ 	.short	0x0010
        /*0044*/ 	.byte	0x00, 0xf5, 0x21, 0x00


	//----- nvinfo : EIATTR_KPARAM_INFO
	.align		4
.L_177:
        /*0048*/ 	.byte	0x04, 0x17
        /*004a*/ 	.short	(.L_179 - .L_178)
.L_178:
        /*004c*/ 	.word	0x00000000
        /*0050*/ 	.short	0x0001
        /*0052*/ 	.short	0x0008
        /*0054*/ 	.byte	0x00, 0xf5, 0x21, 0x00


	//----- nvinfo : EIATTR_KPARAM_INFO
	.align		4
.L_179:
        /*0058*/ 	.byte	0x04, 0x17
        /*005a*/ 	.short	(.L_181 - .L_180)
.L_180:
        /*005c*/ 	.word	0x00000000
        /*0060*/ 	.short	0x0000
        /*0062*/ 	.short	0x0000
        /*0064*/ 	.byte	0x00, 0xf5, 0x21, 0x00


	//----- nvinfo : EIATTR_SPARSE_MMA_MASK
	.align		4
.L_181:
        /*0068*/ 	.byte	0x03, 0x50
        /*006a*/ 	.short	0x0000


	//----- nvinfo : EIATTR_MAXREG_COUNT
	.align		4
        /*006c*/ 	.byte	0x03, 0x1b
        /*006e*/ 	.short	0x00ff


	//----- nvinfo : EIATTR_MERCURY_ISA_VERSION
	.align		4
        /*0070*/ 	.byte	0x03, 0x5f
        /*0072*/ 	.short	0x0101


	//----- nvinfo : EIATTR_VRC_CTA_INIT_COUNT
	.align		4
        /*0074*/ 	.byte	0x02, 0x4a
	.zero		1
	.zero		1


	//----- nvinfo : EIATTR_EXIT_INSTR_OFFSETS
	.align		4
        /*0078*/ 	.byte	0x04, 0x1c
        /*007a*/ 	.short	(.L_183 - .L_182)


	//   ....[0]....
.L_182:
        /*007c*/ 	.word	0x00000070


	//   ....[1]....
        /*0080*/ 	.word	0x00000890


	//----- nvinfo : EIATTR_CBANK_PARAM_SIZE
	.align		4
.L_183:
        /*0084*/ 	.byte	0x03, 0x19
        /*0086*/ 	.short	0x0028


	//----- nvinfo : EIATTR_PARAM_CBANK
	.align		4
        /*0088*/ 	.byte	0x04, 0x0a
        /*008a*/ 	.short	(.L_185 - .L_184)
	.align		4
.L_184:
        /*008c*/ 	.word	index@(.nv.constant0._Z36dvc_ScaLBL_D3Q19_AAodd_Pressure_BC_ZPiS_Pddii)
        /*0090*/ 	.short	0x0380
        /*0092*/ 	.short	0x0028


	//----- nvinfo : EIATTR_SW_WAR
	.align		4
.L_185:
        /*0094*/ 	.byte	0x04, 0x36
        /*0096*/ 	.short	(.L_187 - .L_186)
.L_186:
        /*0098*/ 	.word	0x00000008
.L_187:


//--------------------- .nv.info._Z36dvc_ScaLBL_D3Q19_AAodd_Pressure_BC_zPiS_Pddii --------------------------
	.section	.nv.info._Z36dvc_ScaLBL_D3Q19_AAodd_Pressure_BC_zPiS_Pddii,"",@"SHT_CUDA_INFO"
	.sectionflags	@""
	.align	4


	//----- nvinfo : EIATTR_CUDA_API_VERSION
	.align		4
        /*0000*/ 	.byte	0x04, 0x37
        /*0002*/ 	.short	(.L_189 - .L_188)
.L_188:
        /*0004*/ 	.word	0x00000082


	//----- nvinfo : EIATTR_KPARAM_INFO
	.align		4
.L_189:
        /*0008*/ 	.byte	0x04, 0x17
        /*000a*/ 	.short	(.L_191 - .L_190)
.L_190:
        /*000c*/ 	.word	0x00000000
        /*0010*/ 	.short	0x0005
        /*0012*/ 	.short	0x0024
        /*0014*/ 	.byte	0x00, 0xf0, 0x11, 0x00


	//----- nvinfo : EIATTR_KPARAM_INFO
	.align		4
.L_191:
        /*0018*/ 	.byte	0x04, 0x17
        /*001a*/ 	.short	(.L_193 - .L_192)
.L_192:
        /*001c*/ 	.word	0x00000000
        /*0020*/ 	.short	0x0004
        /*0022*/ 	.short	0x0020
        /*0024*/ 	.byte	0x00, 0xf0, 0x11, 0x00


	//----- nvinfo : EIATTR_KPARAM_INFO
	.align		4
.L_193:
        /*0028*/ 	.byte	0x04, 0x17
        /*002a*/ 	.short	(.L_195 - .L_194)
.L_194:
        /*002c*/ 	.word	0x00000000
        /*0030*/ 	.short	0x0003
        /*0032*/ 	.short	0x0018
        /*0034*/ 	.byte	0x00, 0xf0, 0x21, 0x00


	//----- nvinfo : EIATTR_KPARAM_INFO
	.align		4
.L_195:
        /*0038*/ 	.byte	0x04, 0x17
        /*003a*/ 	.short	(.L_197 - .L_196)
.L_196:
        /*003c*/ 	.word	0x00000000
        /*0040*/ 	.short	0x0002
        /*0042*/ 	.short	0x0010
        /*0044*/ 	.byte	0x00, 0xf5, 0x21, 0x00


	//----- nvinfo : EIATTR_KPARAM_INFO
	.align		4
.L_197:
        /*0048*/ 	.byte	0x04, 0x17
        /*004a*/ 	.short	(.L_199 - .L_198)
.L_198:
        /*004c*/ 	.word	0x00000000
        /*0050*/ 	.short	0x0001
        /*0052*/ 	.short	0x0008
        /*0054*/ 	.byte	0x00, 0xf5, 0x21, 0x00


	//----- nvinfo : EIATTR_KPARAM_INFO
	.align		4
.L_199:
        /*0058*/ 	.byte	0x04, 0x17
        /*005a*/ 	.short	(.L_201 - .L_200)
.L_200:
        /*005c*/ 	.word	0x00000000
        /*0060*/ 	.short	0x0000
        /*0062*/ 	.short	0x0000
        /*0064*/ 	.byte	0x00, 0xf5, 0x21, 0x00


	//----- nvinfo : EIATTR_SPARSE_MMA_MASK
	.align		4
.L_201:
        /*0068*/ 	.byte	0x03, 0x50
        /*006a*/ 	.short	0x0000


	//----- nvinfo : EIATTR_MAXREG_COUNT
	.align		4
        /*006c*/ 	.byte	0x03, 0x1b
        /*006e*/ 	.short	0x00ff


	//----- nvinfo : EIATTR_MERCURY_ISA_VERSION
	.align		4
        /*0070*/ 	.byte	0x03, 0x5f
        /*0072*/ 	.short	0x0101


	//----- nvinfo : EIATTR_VRC_CTA_INIT_COUNT
	.align		4
        /*0074*/ 	.byte	0x02, 0x4a
	.zero		1
	.zero		1


	//----- nvinfo : EIATTR_EXIT_INSTR_OFFSETS
	.align		4
        /*0078*/ 	.byte	0x04, 0x1c
        /*007a*/ 	.short	(.L_203 - .L_202)


	//   ....[0]....
.L_202:
        /*007c*/ 	.word	0x00000070


	//   ....[1]....
        /*0080*/ 	.word	0x000008c0


	//----- nvinfo : EIATTR_CBANK_PARAM_SIZE
	.align		4
.L_203:
        /*0084*/ 	.byte	0x03, 0x19
        /*0086*/ 	.short	0x0028


	//----- nvinfo : EIATTR_PARAM_CBANK
	.align		4
        /*0088*/ 	.byte	0x04, 0x0a
        /*008a*/ 	.short	(.L_205 - .L_204)
	.align		4
.L_204:
        /*008c*/ 	.word	index@(.nv.constant0._Z36dvc_ScaLBL_D3Q19_AAodd_Pressure_BC_zPiS_Pddii)
        /*0090*/ 	.short	0x0380
        /*0092*/ 	.short	0x0028


	//----- nvinfo : EIATTR_SW_WAR
	.align		4
.L_205:
        /*0094*/ 	.byte	0x04, 0x36
        /*0096*/ 	.short	(.L_207 - .L_206)
.L_206:
        /*0098*/ 	.word	0x00000008
.L_207:


//--------------------- .nv.info._Z37dvc_ScaLBL_D3Q19_AAeven_Pressure_BC_ZPiPddii --------------------------
	.section	.nv.info._Z37dvc_ScaLBL_D3Q19_AAeven_Pressure_BC_ZPiPddii,"",@"SHT_CUDA_INFO"
	.sectionflags	@""
	.align	4


	//----- nvinfo : EIATTR_CUDA_API_VERSION
	.align		4
        /*0000*/ 	.byte	0x04, 0x37
        /*0002*/ 	.short	(.L_209 - .L_208)
.L_208:
        /*0004*/ 	.word	0x00000082


	//----- nvinfo : EIATTR_KPARAM_INFO
	.align		4
.L_209:
        /*0008*/ 	.byte	0x04, 0x17
        /*000a*/ 	.short	(.L_211 - .L_210)
.L_210:
        /*000c*/ 	.word	0x00000000
        /*0010*/ 	.short	0x0004
        /*0012*/ 	.short	0x001c
        /*0014*/ 	.byte	0x00, 0xf0, 0x11, 0x00


	//----- nvinfo : EIATTR_KPARAM_INFO
	.align		4
.L_211:
        /*0018*/ 	.byte	0x04, 0x17
        /*001a*/ 	.short	(.L_213 - .L_212)
.L_212:
        /*001c*/ 	.word	0x00000000
        /*0020*/ 	.short	0x0003
        /*0022*/ 	.short	0x0018
        /*0024*/ 	.byte	0x00, 0xf0, 0x11, 0x00


	//----- nvinfo : EIATTR_KPARAM_INFO
	.align		4
.L_213:
        /*0028*/ 	.byte	0x04, 0x17
        /*002a*/ 	.short	(.L_215 - .L_214)
.L_214:
        /*002c*/ 	.word	0x00000000
        /*0030*/ 	.short	0x0002
        /*0032*/ 	.short	0x0010
        /*0034*/ 	.byte	0x00, 0xf0, 0x21, 0x00


	//----- nvinfo : EIATTR_KPARAM_INFO
	.align		4
.L_215:
        /*0038*/ 	.byte	0x04, 0x17
        /*003a*/ 	.short	(.L_217 - .L_216)
.L_216:
        /*003c*/ 	.word	0x00000000
        /*0040*/ 	.short	0x0001
        /*0042*/ 	.short	0x0008
        /*0044*/ 	.byte	0x00, 0xf5, 0x21, 0x00


	//----- nvinfo : EIATTR_KPARAM_INFO
	.align		4
.L_217:
        /*0048*/ 	.byte	0x04, 0x17
        /*004a*/ 	.short	(.L_219 - .L_218)
.L_218:
        /*004c*/ 	.word	0x00000000
        /*0050*/ 	.short	0x0000
        /*0052*/ 	.short	0x0000
        /*0054*/ 	.byte	0x00, 0xf5, 0x21, 0x00


	//----- nvinfo : EIATTR_SPARSE_MMA_MASK
	.align		4
.L_219:
        /*0058*/ 	.byte	0x03, 0x50
        /*005a*/ 	.short	0x0000


	//----- nvinfo : EIATTR_MAXREG_COUNT
	.align		4
        /*005c*/ 	.byte	0x03, 0x1b
        /*005e*/ 	.short	0x00ff


	//----- nvinfo : EIATTR_MERCURY_ISA_VERSION
	.align		4
        /*0060*/ 	.byte	0x03, 0x5f
        /*0062*/ 	.short	0x0101


	//----- nvinfo : EIATTR_VRC_CTA_INIT_COUNT
	.align		4
        /*0064*/ 	.byte	0x02, 0x4a
	.zero		1
	.zero		1


	//----- nvinfo : EIATTR_EXIT_INSTR_OFFSETS
	.align		4
        /*0068*/ 	.byte	0x04, 0x1c
        /*006a*/ 	.short	(.L_221 - .L_220)


	//   ....[0]....
.L_220:
        /*006c*/ 	.word	0x00000070


	//   ....[1]....
        /*0070*/ 	.word	0x000006a0


	//----- nvinfo : EIATTR_CBANK_PARAM_SIZE
	.align		4
.L_221:
        /*0074*/ 	.byte	0x03, 0x19
        /*0076*/ 	.short	0x0020


	//----- nvinfo : EIATTR_PARAM_CBANK
	.align		4
        /*0078*/ 	.byte	0x04, 0x0a
        /*007a*/ 	.short	(.L_223 - .L_222)
	.align		4
.L_222:
        /*007c*/ 	.word	index@(.nv.constant0._Z37dvc_ScaLBL_D3Q19_AAeven_Pressure_BC_ZPiPddii)
        /*0080*/ 	.short	0x0380
        /*0082*/ 	.short	0x0020


	//----- nvinfo : EIATTR_SW_WAR
	.align		4
.L_223:
        /*0084*/ 	.byte	0x04, 0x36
        /*0086*/ 	.short	(.L_225 - .L_224)
.L_224:
        /*0088*/ 	.word	0x00000008
.L_225:


//--------------------- .nv.info._Z37dvc_ScaLBL_D3Q19_AAeven_Pressure_BC_zPiPddii --------------------------
	.section	.nv.info._Z37dvc_ScaLBL_D3Q19_AAeven_Pressure_BC_zPiPddii,"",@"SHT_CUDA_INFO"
	.sectionflags	@""
	.align	4


	//----- nvinfo : EIATTR_CUDA_API_VERSION
	.align		4
        /*0000*/ 	.byte	0x04, 0x37
        /*0002*/ 	.short	(.L_227 - .L_226)
.L_226:
        /*0004*/ 	.word	0x00000082


	//----- nvinfo : EIATTR_KPARAM_INFO
	.align		4
.L_227:
        /*0008*/ 	.byte	0x04, 0x17
        /*000a*/ 	.short	(.L_229 - .L_228)
.L_228:
        /*000c*/ 	.word	0x00000000
        /*0010*/ 	.short	0x0004
        /*0012*/ 	.short	0x001c
        /*0014*/ 	.byte	0x00, 0xf0, 0x11, 0x00


	//----- nvinfo : EIATTR_KPARAM_INFO
	.align		4
.L_229:
        /*0018*/ 	.byte	0x04, 0x17
        /*001a*/ 	.short	(.L_231 - .L_230)
.L_230:
        /*001c*/ 	.word	0x00000000
        /*0020*/ 	.short	0x0003
        /*0022*/ 	.short	0x0018
        /*0024*/ 	.byte	0x00, 0xf0, 0x11, 0x00


	//----- nvinfo : EIATTR_KPARAM_INFO
	.align		4
.L_231:
        /*0028*/ 	.byte	0x04, 0x17
        /*002a*/ 	.short	(.L_233 - .L_232)
.L_232:
        /*002c*/ 	.word	0x00000000
        /*0030*/ 	.short	0x0002
        /*0032*/ 	.short	0x0010
        /*0034*/ 	.byte	0x00, 0xf0, 0x21, 0x00


	//----- nvinfo : EIATTR_KPARAM_INFO
	.align		4
.L_233:
        /*0038*/ 	.byte	0x04, 0x17
        /*003a*/ 	.short	(.L_235 - .L_234)
.L_234:
        /*003c*/ 	.word	0x00000000
        /*0040*/ 	.short	0x0001
        /*0042*/ 	.short	0x0008
        /*0044*/ 	.byte	0x00, 0xf5, 0x21, 0x00


	//----- nvinfo : EIATTR_KPARAM_INFO
	.align		4
.L_235:
        /*0048*/ 	.byte	0x04, 0x17
        /*004a*/ 	.short	(.L_237 - .L_236)
.L_236:
        /*004c*/ 	.word	0x00000000
        /*0050*/ 	.short	0x0000
        /*0052*/ 	.short	0x0000
        /*0054*/ 	.byte	0x00, 0xf5, 0x21, 0x00


	//----- nvinfo : EIATTR_SPARSE_MMA_MASK
	.align		4
.L_237:
        /*0058*/ 	.byte	0x03, 0x50
        /*005a*/ 	.short	0x0000


	//----- nvinfo : EIATTR_MAXREG_COUNT
	.align		4
        /*005c*/ 	.byte	0x03, 0x1b
        /*005e*/ 	.short	0x00ff


	//----- nvinfo : EIATTR_MERCURY_ISA_VERSION
	.align		4
        /*0060*/ 	.byte	0x03, 0x5f
        /*0062*/ 	.short	0x0101


	//----- nvinfo : EIATTR_VRC_CTA_INIT_COUNT
	.align		4
        /*0064*/ 	.byte	0x02, 0x4a
	.zero		1
	.zero		1


	//----- nvinfo : EIATTR_EXIT_INSTR_OFFSETS
	.align		4
        /*0068*/ 	.byte	0x04, 0x1c
        /*006a*/ 	.short	(.L_239 - .L_238)


	//   ....[0]....
.L_238:
        /*006c*/ 	.word	0x00000070


	//   ....[1]....
        /*0070*/ 	.word	0x00000670


	//----- nvinfo : EIATTR_CBANK_PARAM_SIZE
	.align		4
.L_239:
        /*0074*/ 	.byte	0x03, 0x19
        /*0076*/ 	.short	0x0020


	//----- nvinfo : EIATTR_PARAM_CBANK
	.align		4
        /*0078*/ 	.byte	0x04, 0x0a
        /*007a*/ 	.short	(.L_241 - .L_240)
	.align		4
.L_240:
        /*007c*/ 	.word	index@(.nv.constant0._Z37dvc_ScaLBL_D3Q19_AAeven_Pressure_BC_zPiPddii)
        /*0080*/ 	.short	0x0380
        /*0082*/ 	.short	0x0020


	//----- nvinfo : EIATTR_SW_WAR
	.align		4
.L_241:
        /*0084*/ 	.byte	0x04, 0x36
        /*0086*/ 	.short	(.L_243 - .L_242)
.L_242:
        /*0088*/ 	.word	0x00000008
.L_243:


//--------------------- .nv.info._Z25dvc_ScaLBL_D3Q19_PressurePKdPdi --------------------------
	.section	.nv.info._Z25dvc_ScaLBL_D3Q19_PressurePKdPdi,"",@"SHT_CUDA_INFO"
	.sectionflags	@""
	.align	4


	//----- nvinfo : EIATTR_CUDA_API_VERSION
	.align		4
        /*0000*/ 	.byte	0x04, 0x37
        /*0002*/ 	.short	(.L_245 - .L_244)
.L_244:
        /*0004*/ 	.word	0x00000082


	//----- nvinfo : EIATTR_KPARAM_INFO
	.align		4
.L_245:
        /*0008*/ 	.byte	0x04, 0x17
        /*000a*/ 	.short	(.L_247 - .L_246)
.L_246:
        /*000c*/ 	.word	0x00000000
        /*0010*/ 	.short	0x0002
        /*0012*/ 	.short	0x0010
        /*0014*/ 	.byte	0x00, 0xf0, 0x11, 0x00


	//----- nvinfo : EIATTR_KPARAM_INFO
	.align		4
.L_247:
        /*0018*/ 	.byte	0x04, 0x17
        /*001a*/ 	.short	(.L_249 - .L_248)
.L_248:
        /*001c*/ 	.word	0x00000000
        /*0020*/ 	.short	0x0001
        /*0022*/ 	.short	0x0008
        /*0024*/ 	.byte	0x00, 0xf5, 0x21, 0x00


	//----- nvinfo : EIATTR_KPARAM_INFO
	.align		4
.L_249:
        /*0028*/ 	.byte	0x04, 0x17
        /*002a*/ 	.short	(.L_251 - .L_250)
.L_250:
        /*002c*/ 	.word	0x00000000
        /*0030*/ 	.short	0x0000
        /*0032*/ 	.short	0x0000
        /*0034*/ 	.byte	0x00, 0xf5, 0x21, 0x00


	//----- nvinfo : EIATTR_SPARSE_MMA_MASK
	.align		4
.L_251:
        /*0038*/ 	.byte	0x03, 0x50
        /*003a*/ 	.short	0x0000


	//----- nvinfo : EIATTR_MAXREG_COUNT
	.align		4
        /*003c*/ 	.byte	0x03, 0x1b
        /*003e*/ 	.short	0x00ff


	//----- nvinfo : EIATTR_MERCURY_ISA_VERSION
	.align		4
        /*0040*/ 	.byte	0x03, 0x5f
        /*0042*/ 	.short	0x0101


	//----- nvinfo : EIATTR_VRC_CTA_INIT_COUNT
	.align		4
        /*0044*/ 	.byte	0x02, 0x4a
	.zero		1
	.zero		1


	//----- nvinfo : EIATTR_EXIT_INSTR_OFFSETS
	.align		4
        /*0048*/ 	.byte	0x04, 0x1c
        /*004a*/ 	.short	(.L_253 - .L_252)


	//   ....[0]....
.L_252:
        /*004c*/ 	.word	0x00000030


	//   ....[1]....
        /*0050*/ 	.word	0x00000690


	//----- nvinfo : EIATTR_CRS_STACK_SIZE
	.align		4
.L_253:
        /*0054*/ 	.byte	0x04, 0x1e
        /*0056*/ 	.short	(.L_255 - .L_254)
.L_254:
        /*0058*/ 	.word	0x00000000


	//----- nvinfo : EIATTR_CBANK_PARAM_SIZE
	.align		4
.L_255:
        /*005c*/ 	.byte	0x03, 0x19
        /*005e*/ 	.short	0x0014


	//----- nvinfo : EIATTR_PARAM_CBANK
	.align		4
        /*0060*/ 	.byte	0x04, 0x0a
        /*0062*/ 	.short	(.L_257 - .L_256)
	.align		4
.L_256:
        /*0064*/ 	.word	index@(.nv.constant0._Z25dvc_ScaLBL_D3Q19_PressurePKdPdi)
        /*0068*/ 	.short	0x0380
        /*006a*/ 	.short	0x0014


	//----- nvinfo : EIATTR_SW_WAR
	.align		4
.L_257:
        /*006c*/ 	.byte	0x04, 0x36
        /*006e*/ 	.short	(.L_259 - .L_258)
.L_258:
        /*0070*/ 	.word	0x00000008
.L_259:


//--------------------- .nv.info._Z25dvc_ScaLBL_D3Q19_MomentumPdS_i --------------------------
	.section	.nv.info._Z25dvc_ScaLBL_D3Q19_MomentumPdS_i,"",@"SHT_CUDA_INFO"
	.sectionflags	@""
	.align	4


	//----- nvinfo : EIATTR_CUDA_API_VERSION
	.align		4
        /*0000*/ 	.byte	0x04, 0x37
        /*0002*/ 	.short	(.L_261 - .L_260)
.L_260:
        /*0004*/ 	.word	0x00000082


	//----- nvinfo : EIATTR_KPARAM_INFO
	.align		4
.L_261:
        /*0008*/ 	.byte	0x04, 0x17
        /*000a*/ 	.short	(.L_263 - .L_262)
.L_262:
        /*000c*/ 	.word	0x00000000
        /*0010*/ 	.short	0x0002
        /*0012*/ 	.short	0x0010
        /*0014*/ 	.byte	0x00, 0xf0, 0x11, 0x00


	//----- nvinfo : EIATTR_KPARAM_INFO
	.align		4
.L_263:
        /*0018*/ 	.byte	0x04, 0x17
        /*001a*/ 	.short	(.L_265 - .L_264)
.L_264:
        /*001c*/ 	.word	0x00000000
        /*0020*/ 	.short	0x0001
        /*0022*/ 	.short	0x0008
        /*0024*/ 	.byte	0x00, 0xf5, 0x21, 0x00


	//----- nvinfo : EIATTR_KPARAM_INFO
	.align		4
.L_265:
        /*0028*/ 	.byte	0x04, 0x17
        /*002a*/ 	.short	(.L_267 - .L_266)
.L_266:
        /*002c*/ 	.word	0x00000000
        /*0030*/ 	.short	0x0000
        /*0032*/ 	.short	0x0000
        /*0034*/ 	.byte	0x00, 0xf5, 0x21, 0x00


	//----- nvinfo : EIATTR_SPARSE_MMA_MASK
	.align		4
.L_267:
        /*0038*/ 	.byte	0x03, 0x50
        /*003a*/ 	.short	0x0000


	//----- nvinfo : EIATTR_MAXREG_COUNT
	.align		4
        /*003c*/ 	.byte	0x03, 0x1b
        /*003e*/ 	.short	0x00ff


	//----- nvinfo : EIATTR_MERCURY_ISA_VERSION
	.align		4
        /*0040*/ 	.byte	0x03, 0x5f
        /*0042*/ 	.short	0x0101


	//----- nvinfo : EIATTR_VRC_CTA_INIT_COUNT
	.align		4
        /*0044*/ 	.byte	0x02, 0x4a
	.zero		1
	.zero		1


	//----- nvinfo : EIATTR_EXIT_INSTR_OFFSETS
	.align		4
        /*0048*/ 	.byte	0x04, 0x1c
        /*004a*/ 	.short	(.L_269 - .L_268)


	//   ....[0]....
.L_268:
        /*004c*/ 	.word	0x00000030


	//   ....[1]....
        /*0050*/ 	.word	0x00000740


	//----- nvinfo : EIATTR_CRS_STACK_SIZE
	.align		4
.L_269:
        /*0054*/ 	.byte	0x04, 0x1e
        /*0056*/ 	.short	(.L_271 - .L_270)
.L_270:
        /*0058*/ 	.word	0x00000000


	//----- nvinfo : EIATTR_CBANK_PARAM_SIZE
	.align		4
.L_271:
        /*005c*/ 	.byte	0x03, 0x19
        /*005e*/ 	.short	0x0014


	//----- nvinfo : EIATTR_PARAM_CBANK
	.align		4
        /*0060*/ 	.byte	0x04, 0x0a
        /*0062*/ 	.short	(.L_273 - .L_272)
	.align		4
.L_272:
        /*0064*/ 	.word	index@(.nv.constant0._Z25dvc_ScaLBL_D3Q19_MomentumPdS_i)
        /*0068*/ 	.short	0x0380
        /*006a*/ 	.short	0x0014


	//----- nvinfo : EIATTR_SW_WAR
	.align		4
.L_273:
        /*006c*/ 	.byte	0x04, 0x36
        /*006e*/ 	.short	(.L_275 - .L_274)
.L_274:
        /*0070*/ 	.word	0x00000008
.L_275:


//--------------------- .nv.info._Z21dvc_ScaLBL_AAeven_MRTPdiiiddddd --------------------------
	.section	.nv.info._Z21dvc_ScaLBL_AAeven_MRTPdiiiddddd,"",@"SHT_CUDA_INFO"
	.sectionflags	@""
	.align	4


	//----- nvinfo : EIATTR_CUDA_API_VERSION
	.align		4
        /*0000*/ 	.byte	0x04, 0x37
        /*0002*/ 	.short	(.L_277 - .L_276)
.L_276:
        /*0004*/ 	.word	0x00000082


	//----- nvinfo : EIATTR_KPARAM_INFO
	.align		4
.L_277:
        /*0008*/ 	.byte	0x04, 0x17
        /*000a*/ 	.short	(.L_279 - .L_278)
.L_278:
        /*000c*/ 	.word	0x00000000
        /*0010*/ 	.short	0x0008
        /*0012*/ 	.short	0x0038
        /*0014*/ 	.byte	0x00, 0xf0, 0x21, 0x00


	//----- nvinfo : EIATTR_KPARAM_INFO
	.align		4
.L_279:
        /*0018*/ 	.byte	0x04, 0x17
        /*001a*/ 	.short	(.L_281 - .L_280)
.L_280:
        /*001c*/ 	.word	0x00000000
        /*0020*/ 	.short	0x0007
        /*0022*/ 	.short	0x0030
        /*0024*/ 	.byte	0x00, 0xf0, 0x21, 0x00


	//----- nvinfo : EIATTR_KPARAM_INFO
	.align		4
.L_281:
        /*0028*/ 	.byte	0x04, 0x17
        /*002a*/ 	.short	(.L_283 - .L_282)
.L_282:
        /*002c*/ 	.word	0x00000000
        /*0030*/ 	.short	0x0006
        /*0032*/ 	.short	0x0028
        /*0034*/ 	.byte	0x00, 0xf0, 0x21, 0x00


	//----- nvinfo : EIATTR_KPARAM_INFO
	.align		4
.L_283:
        /*0038*/ 	.byte	0x04, 0x17
        /*003a*/ 	.short	(.L_285 - .L_284)
.L_284:
        /*003c*/ 	.word	0x00000000
        /*0040*/ 	.short	0x0005
        /*0042*/ 	.short	0x0020
        /*0044*/ 	.byte	0x00, 0xf0, 0x21, 0x00


	//----- nvinfo : EIATTR_KPARAM_INFO
	.align		4
.L_285:
        /*0048*/ 	.byte	0x04, 0x17
        /*004a*/ 	.short	(.L_287 - .L_286)
.L_286:
        /*004c*/ 	.word	0x00000000
        /*0050*/ 	.short	0x0004
        /*0052*/ 	.short	0x0018
        /*0054*/ 	.byte	0x00, 0xf0, 0x21, 0x00


	//----- nvinfo : EIATTR_KPARAM_INFO
	.align		4
.L_287:
        /*0058*/ 	.byte	0x04, 0x17
        /*005a*/ 	.short	(.L_289 - .L_288)
.L_288:
        /*005c*/ 	.word	0x00000000
        /*0060*/ 	.short	0x0003
        /*0062*/ 	.short	0x0010
        /*0064*/ 	.byte	0x00, 0xf0, 0x11, 0x00


	//----- nvinfo : EIATTR_KPARAM_INFO
	.align		4
.L_289:
        /*0068*/ 	.byte	0x04, 0x17
        /*006a*/ 	.short	(.L_291 - .L_290)
.L_290:
        /*006c*/ 	.word	0x00000000
        /*0070*/ 	.short	0x0002
        /*0072*/ 	.short	0x000c
        /*0074*/ 	.byte	0x00, 0xf0, 0x11, 0x00


	//----- nvinfo : EIATTR_KPARAM_INFO
	.align		4
.L_291:
        /*0078*/ 	.byte	0x04, 0x17
        /*007a*/ 	.short	(.L_293 - .L_292)
.L_292:
        /*007c*/ 	.word	0x00000000
        /*0080*/ 	.short	0x0001
        /*0082*/ 	.short	0x0008
        /*0084*/ 	.byte	0x00, 0xf0, 0x11, 0x00


	//----- nvinfo : EIATTR_KPARAM_INFO
	.align		4
.L_293:
        /*0088*/ 	.byte	0x04, 0x17
        /*008a*/ 	.short	(.L_295 - .L_294)
.L_294:
        /*008c*/ 	.word	0x00000000
        /*0090*/ 	.short	0x0000
        /*0092*/ 	.short	0x0000
        /*0094*/ 	.byte	0x00, 0xf5, 0x21, 0x00


	//----- nvinfo : EIATTR_SPARSE_MMA_MASK
	.align		4
.L_295:
        /*0098*/ 	.byte	0x03, 0x50
        /*009a*/ 	.short	0x0000


	//----- nvinfo : EIATTR_MAXREG_COUNT
	.align		4
        /*009c*/ 	.byte	0x03, 0x1b
        /*009e*/ 	.short	0x00ff


	//----- nvinfo : EIATTR_MERCURY_ISA_VERSION
	.align		4
        /*00a0*/ 	.byte	0x03, 0x5f
        /*00a2*/ 	.short	0x0101


	//----- nvinfo : EIATTR_VRC_CTA_INIT_COUNT
	.align		4
        /*00a4*/ 	.byte	0x02, 0x4a
	.zero		1
	.zero		1


	//----- nvinfo : EIATTR_EXIT_INSTR_OFFSETS
	.align		4
        /*00a8*/ 	.byte	0x04, 0x1c
        /*00aa*/ 	.short	(.L_297 - .L_296)


	//   ....[0]....
.L_296:
        /*00ac*/ 	.word	0x00000040


	//   ....[1]....
        /*00b0*/ 	.word	0x00002c70


	//----- nvinfo : EIATTR_CRS_STACK_SIZE
	.align		4
.L_297:
        /*00b4*/ 	.byte	0x04, 0x1e
        /*00b6*/ 	.short	(.L_299 - .L_298)
.L_298:
        /*00b8*/ 	.word	0x00000000


	//----- nvinfo : EIATTR_CBANK_PARAM_SIZE
	.align		4
.L_299:
        /*00bc*/ 	.byte	0x03, 0x19
        /*00be*/ 	.short	0x0040


	//----- nvinfo : EIATTR_PARAM_CBANK
	.align		4
        /*00c0*/ 	.byte	0x04, 0x0a
        /*00c2*/ 	.short	(.L_301 - .L_300)
	.align		4
.L_300:
        /*00c4*/ 	.word	index@(.nv.constant0._Z21dvc_ScaLBL_AAeven_MRTPdiiiddddd)
        /*00c8*/ 	.short	0x0380
        /*00ca*/ 	.short	0x0040


	//----- nvinfo : EIATTR_SW_WAR
	.align		4
.L_301:
        /*00cc*/ 	.byte	0x04, 0x36
        /*00ce*/ 	.short	(.L_303 - .L_302)
.L_302:
        /*00d0*/ 	.word	0x00000008
.L_303:


//--------------------- .nv.info._Z20dvc_ScaLBL_AAodd_MRTPiPdiiiddddd --------------------------
	.section	.nv.info._Z20dvc_ScaLBL_AAodd_MRTPiPdiiiddddd,"",@"SHT_CUDA_INFO"
	.sectionflags	@""
	.align	4


	//----- nvinfo : EIATTR_CUDA_API_VERSION
	.align		4
        /*0000*/ 	.byte	0x04, 0x37
        /*0002*/ 	.short	(.L_305 - .L_304)
.L_304:
        /*0004*/ 	.word	0x00000082


	//----- nvinfo : EIATTR_KPARAM_INFO
	.align		4
.L_305:
        /*0008*/ 	.byte	0x04, 0x17
        /*000a*/ 	.short	(.L_307 - .L_306)
.L_306:
        /*000c*/ 	.word	0x00000000
        /*0010*/ 	.short	0x0009
        /*0012*/ 	.short	0x0040
        /*0014*/ 	.byte	0x00, 0xf0, 0x21, 0x00


	//----- nvinfo : EIATTR_KPARAM_INFO
	.align		4
.L_307:
        /*0018*/ 	.byte	0x04, 0x17
        /*001a*/ 	.short	(.L_309 - .L_308)
.L_308:
        /*001c*/ 	.word	0x00000000
        /*0020*/ 	.short	0x0008
        /*0022*/ 	.short	0x0038
        /*0024*/ 	.byte	0x00, 0xf0, 0x21, 0x00


	//----- nvinfo : EIATTR_KPARAM_INFO
	.align		4
.L_309:
        /*0028*/ 	.byte	0x04, 0x17
        /*002a*/ 	.short	(.L_311 - .L_310)
.L_310:
        /*002c*/ 	.word	0x00000000
        /*0030*/ 	.short	0x0007
        /*0032*/ 	.short	0x0030
        /*0034*/ 	.byte	0x00, 0xf0, 0x21, 0x00


	//----- nvinfo : EIATTR_KPARAM_INFO
	.align		4
.L_311:
        /*0038*/ 	.byte	0x04, 0x17
        /*003a*/ 	.short	(.L_313 - .L_312)
.L_312:
        /*003c*/ 	.word	0x00000000
        /*0040*/ 	.short	0x0006
        /*0042*/ 	.short	0x0028
        /*0044*/ 	.byte	0x00, 0xf0, 0x21, 0x00


	//----- nvinfo : EIATTR_KPARAM_INFO
	.align		4
.L_313:
        /*0048*/ 	.byte	0x04, 0x17
        /*004a*/ 	.short	(.L_315 - .L_314)
.L_314:
        /*004c*/ 	.word	0x00000000
        /*0050*/ 	.short	0x0005
        /*0052*/ 	.short	0x0020
        /*0054*/ 	.byte	0x00, 0xf0, 0x21, 0x00


	//----- nvinfo : EIATTR_KPARAM_INFO
	.align		4
.L_315:
        /*0058*/ 	.byte	0x04, 0x17
        /*005a*/ 	.short	(.L_317 - .L_316)
.L_316:
        /*005c*/ 	.word	0x00000000
        /*0060*/ 	.short	0x0004
        /*0062*/ 	.short	0x0018
        /*0064*/ 	.byte	0x00, 0xf0, 0x11, 0x00


	//----- nvinfo : EIATTR_KPARAM_INFO
	.align		4
.L_317:
        /*0068*/ 	.byte	0x04, 0x17
        /*006a*/ 	.short	(.L_319 - .L_318)
.L_318:
        /*006c*/ 	.word	0x00000000
        /*0070*/ 	.short	0x0003
        /*0072*/ 	.short	0x0014
        /*0074*/ 	.byte	0x00, 0xf0, 0x11, 0x00


	//----- nvinfo : EIATTR_KPARAM_INFO
	.align		4
.L_319:
        /*0078*/ 	.byte	0x04, 0x17
        /*007a*/ 	.short	(.L_321 - .L_320)
.L_320:
        /*007c*/ 	.word	0x00000000
        /*0080*/ 	.short	0x0002
        /*0082*/ 	.short	0x0010
        /*0084*/ 	.byte	0x00, 0xf0, 0x11, 0x00


	//----- nvinfo : EIATTR_KPARAM_INFO
	.align		4
.L_321:
        /*0088*/ 	.byte	0x04, 0x17
        /*008a*/ 	.short	(.L_323 - .L_322)
.L_322:
        /*008c*/ 	.word	0x00000000
        /*0090*/ 	.short	0x0001
        /*0092*/ 	.short	0x0008
        /*0094*/ 	.byte	0x00, 0xf5, 0x21, 0x00


	//----- nvinfo : EIATTR_KPARAM_INFO
	.align		4
.L_323:
        /*0098*/ 	.byte	0x04, 0x17
        /*009a*/ 	.short	(.L_325 - .L_324)
.L_324:
        /*009c*/ 	.word	0x00000000
        /*00a0*/ 	.short	0x0000
        /*00a2*/ 	.short	0x0000
        /*00a4*/ 	.byte	0x00, 0xf5, 0x21, 0x00


	//----- nvinfo : EIATTR_SPARSE_MMA_MASK
	.align		4
.L_325:
        /*00a8*/ 	.byte	0x03, 0x50
        /*00aa*/ 	.short	0x0000


	//----- nvinfo : EIATTR_MAXREG_COUNT
	.align		4
        /*00ac*/ 	.byte	0x03, 0x1b
        /*00ae*/ 	.short	0x00ff


	//----- nvinfo : EIATTR_MERCURY_ISA_VERSION
	.align		4
        /*00b0*/ 	.byte	0x03, 0x5f
        /*00b2*/ 	.short	0x0101


	//----- nvinfo : EIATTR_VRC_CTA_INIT_COUNT
	.align		4
        /*00b4*/ 	.byte	0x02, 0x4a
	.zero		1
	.zero		1


	//----- nvinfo : EIATTR_EXIT_INSTR_OFFSETS
	.align		4
        /*00b8*/ 	.byte	0x04, 0x1c
        /*00ba*/ 	.short	(.L_327 - .L_326)


	//   ....[0]....
.L_326:
        /*00bc*/ 	.word	0x00000040


	//   ....[1]....
        /*00c0*/ 	.word	0x00002f30


	//----- nvinfo : EIATTR_CRS_STACK_SIZE
	.align		4
.L_327:
        /*00c4*/ 	.byte	0x04, 0x1e
        /*00c6*/ 	.short	(.L_329 - .L_328)
.L_328:
        /*00c8*/ 	.word	0x00000000


	//----- nvinfo : EIATTR_CBANK_PARAM_SIZE
	.align		4
.L_329:
        /*00cc*/ 	.byte	0x03, 0x19
        /*00ce*/ 	.short	0x0048


	//----- nvinfo : EIATTR_PARAM_CBANK
	.align		4
        /*00d0*/ 	.byte	0x04, 0x0a
        /*00d2*/ 	.short	(.L_331 - .L_330)
	.align		4
.L_330:
        /*00d4*/ 	.word	index@(.nv.constant0._Z20dvc_ScaLBL_AAodd_MRTPiPdiiiddddd)
        /*00d8*/ 	.short	0x0380
        /*00da*/ 	.short	0x0048


	//----- nvinfo : EIATTR_SW_WAR
	.align		4
.L_331:
        /*00dc*/ 	.byte	0x04, 0x36
        /*00de*/ 	.short	(.L_333 - .L_332)
.L_332:
        /*00e0*/ 	.word	0x00000008
.L_333:


//--------------------- .nv.info._Z21dvc_ScaLBL_D3Q19_InitPdi --------------------------
	.section	.nv.info._Z21dvc_ScaLBL_D3Q19_InitPdi,"",@"SHT_CUDA_INFO"
	.sectionflags	@""
	.align	4


	//----- nvinfo : EIATTR_CUDA_API_VERSION
	.align		4
        /*0000*/ 	.byte	0x04, 0x37
        /*0002*/ 	.short	(.L_335 - .L_334)
.L_334:
        /*0004*/ 	.word	0x00000082


	//----- nvinfo : EIATTR_KPARAM_INFO
	.align		4
.L_335:
        /*0008*/ 	.byte	0x04, 0x17
        /*000a*/ 	.short	(.L_337 - .L_336)
.L_336:
        /*000c*/ 	.word	0x00000000
        /*0010*/ 	.short	0x0001
        /*0012*/ 	.short	0x0008
        /*0014*/ 	.byte	0x00, 0xf0, 0x11, 0x00


	//----- nvinfo : EIATTR_KPARAM_INFO
	.align		4
.L_337:
        /*0018*/ 	.byte	0x04, 0x17
        /*001a*/ 	.short	(.L_339 - .L_338)
.L_338:
        /*001c*/ 	.word	0x00000000
        /*0020*/ 	.short	0x0000
        /*0022*/ 	.short	0x0000
        /*0024*/ 	.byte	0x00, 0xf5, 0x21, 0x00


	//----- nvinfo : EIATTR_SPARSE_MMA_MASK
	.align		4
.L_339:
        /*0028*/ 	.byte	0x03, 0x50
        /*002a*/ 	.short	0x0000


	//----- nvinfo : EIATTR_MAXREG_COUNT
	.align		4
        /*002c*/ 	.byte	0x03, 0x1b
        /*002e*/ 	.short	0x00ff


	//----- nvinfo : EIATTR_MERCURY_ISA_VERSION
	.align		4
        /*0030*/ 	.byte	0x03, 0x5f
        /*0032*/ 	.short	0x0101


	//----- nvinfo : EIATTR_VRC_CTA_INIT_COUNT
	.align		4
        /*0034*/ 	.byte	0x02, 0x4a
	.zero		1
	.zero		1


	//----- nvinfo : EIATTR_EXIT_INSTR_OFFSETS
	.align		4
        /*0038*/ 	.byte	0x04, 0x1c
        /*003a*/ 	.short	(.L_341 - .L_340)


	//   ....[0]....
.L_340:
        /*003c*/ 	.word	0x00000040


	//   ....[1]....
        /*0040*/ 	.word	0x00000810


	//   ....[2]....
        /*0044*/ 	.word	0x00000850


	//   ....[3]....
        /*0048*/ 	.word	0x00000b30


	//----- nvinfo : EIATTR_CRS_STACK_SIZE
	.align		4
.L_341:
        /*004c*/ 	.byte	0x04, 0x1e
        /*004e*/ 	.short	(.L_343 - .L_342)
.L_342:
        /*0050*/ 	.word	0x00000000


	//----- nvinfo : EIATTR_CBANK_PARAM_SIZE
	.align		4
.L_343:
        /*0054*/ 	.byte	0x03, 0x19
        /*0056*/ 	.short	0x000c


	//----- nvinfo : EIATTR_PARAM_CBANK
	.align		4
        /*0058*/ 	.byte	0x04, 0x0a
        /*005a*/ 	.short	(.L_345 - .L_344)
	.align		4
.L_344:
        /*005c*/ 	.word	index@(.nv.constant0._Z21dvc_ScaLBL_D3Q19_InitPdi)
        /*0060*/ 	.short	0x0380
        /*0062*/ 	.short	0x000c


	//----- nvinfo : EIATTR_SW_WAR
	.align		4
.L_345:
        /*0064*/ 	.byte	0x04, 0x36
        /*0066*/ 	.short	(.L_347 - .L_346)
.L_346:
        /*0068*/ 	.word	0x00000008
.L_347:


//--------------------- .nv.info._Z23dvc_ScaLBL_D3Q19_UnpackiPiiiPdS0_i --------------------------
	.section	.nv.info._Z23dvc_ScaLBL_D3Q19_UnpackiPiiiPdS0_i,"",@"SHT_CUDA_INFO"
	.sectionflags	@""
	.align	4


	//----- nvinfo : EIATTR_CUDA_API_VERSION
	.align		4
        /*0000*/ 	.byte	0x04, 0x37
        /*0002*/ 	.short	(.L_349 - .L_348)
.L_348:
        /*0004*/ 	.word	0x00000082


	//----- nvinfo : EIATTR_KPARAM_INFO
	.align		4
.L_349:
        /*0008*/ 	.byte	0x04, 0x17
        /*000a*/ 	.short	(.L_351 - .L_350)
.L_350:
        /*000c*/ 	.word	0x00000000
        /*0010*/ 	.short	0x0006
        /*0012*/ 	.short	0x0028
        /*0014*/ 	.byte	0x00, 0xf0, 0x11, 0x00


	//----- nvinfo : EIATTR_KPARAM_INFO
	.align		4
.L_351:
        /*0018*/ 	.byte	0x04, 0x17
        /*001a*/ 	.short	(.L_353 - .L_352)
.L_352:
        /*001c*/ 	.word	0x00000000
        /*0020*/ 	.short	0x0005
        /*0022*/ 	.short	0x0020
        /*0024*/ 	.byte	0x00, 0xf5, 0x21, 0x00


	//----- nvinfo : EIATTR_KPARAM_INFO
	.align		4
.L_353:
        /*0028*/ 	.byte	0x04, 0x17
        /*002a*/ 	.short	(.L_355 - .L_354)
.L_354:
        /*002c*/ 	.word	0x00000000
        /*0030*/ 	.short	0x0004
        /*0032*/ 	.short	0x0018
        /*0034*/ 	.byte	0x00, 0xf5, 0x21, 0x00


	//----- nvinfo : EIATTR_KPARAM_INFO
	.align		4
.L_355:
        /*0038*/ 	.byte	0x04, 0x17
        /*003a*/ 	.short	(.L_357 - .L_356)
.L_356:
        /*003c*/ 	.word	0x00000000
        /*0040*/ 	.short	0x0003
        /*0042*/ 	.short	0x0014
        /*0044*/ 	.byte	0x00, 0xf0, 0x11, 0x00


	//----- nvinfo : EIATTR_KPARAM_INFO
	.align		4
.L_357:
        /*0048*/ 	.byte	0x04, 0x17
        /*004a*/ 	.short	(.L_359 - .L_358)
.L_358:
        /*004c*/ 	.word	0x00000000
        /*0050*/ 	.short	0x0002
        /*0052*/ 	.short	0x0010
        /*0054*/ 	.byte	0x00, 0xf0, 0x11, 0x00


	//----- nvinfo : EIATTR_KPARAM_INFO
	.align		4
.L_359:
        /*0058*/ 	.byte	0x04, 0x17
        /*005a*/ 	.short	(.L_361 - .L_360)
.L_360:
        /*005c*/ 	.word	0x00000000
        /*0060*/ 	.short	0x0001
        /*0062*/ 	.short	0x0008
        /*0064*/ 	.byte	0x00, 0xf5, 0x21, 0x00


	//----- nvinfo : EIATTR_KPARAM_INFO
	.align		4
.L_361:
        /*0068*/ 	.byte	0x04, 0x17
        /*006a*/ 	.short	(.L_363 - .L_362)
.L_362:
        /*006c*/ 	.word	0x00000000
        /*0070*/ 	.short	0x0000
        /*0072*/ 	.short	0x0000
        /*0074*/ 	.byte	0x00, 0xf0, 0x11, 0x00


	//----- nvinfo : EIATTR_SPARSE_MMA_MASK
	.align		4
.L_363:
        /*0078*/ 	.byte	0x03, 0x50
        /*007a*/ 	.short	0x0000


	//----- nvinfo : EIATTR_MAXREG_COUNT
	.align		4
        /*007c*/ 	.byte	0x03, 0x1b
        /*007e*/ 	.short	0x00ff


	//----- nvinfo : EIATTR_MERCURY_ISA_VERSION
	.align		4
        /*0080*/ 	.byte	0x03, 0x5f
        /*0082*/ 	.short	0x0101


	//----- nvinfo : EIATTR_VRC_CTA_INIT_COUNT
	.align		4
        /*0084*/ 	.byte	0x02, 0x4a
	.zero		1
	.zero		1


	//----- nvinfo : EIATTR_EXIT_INSTR_OFFSETS
	.align		4
        /*0088*/ 	.byte	0x04, 0x1c
        /*008a*/ 	.short	(.L_365 - .L_364)


	//   ....[0]....
.L_364:
        /*008c*/ 	.word	0x00000070


	//   ....[1]....
        /*0090*/ 	.word	0x000000f0


	//   ....[2]....
        /*0094*/ 	.word	0x00000190


	//----- nvinfo : EIATTR_CBANK_PARAM_SIZE
	.align		4
.L_365:
        /*0098*/ 	.byte	0x03, 0x19
        /*009a*/ 	.short	0x002c


	//----- nvinfo : EIATTR_PARAM_CBANK
	.align		4
        /*009c*/ 	.byte	0x04, 0x0a
        /*009e*/ 	.short	(.L_367 - .L_366)
	.align		4
.L_366:
        /*00a0*/ 	.word	index@(.nv.constant0._Z23dvc_ScaLBL_D3Q19_UnpackiPiiiPdS0_i)
        /*00a4*/ 	.short	0x0380
        /*00a6*/ 	.short	0x002c


	//----- nvinfo : EIATTR_SW_WAR
	.align		4
.L_367:
        /*00a8*/ 	.byte	0x04, 0x36
        /*00aa*/ 	.short	(.L_369 - .L_368)
.L_368:
        /*00ac*/ 	.word	0x00000008
.L_369:


//--------------------- .nv.info._Z21dvc_ScaLBL_D3Q19_PackiPiiiPdS0_i --------------------------
	.section	.nv.info._Z21dvc_ScaLBL_D3Q19_PackiPiiiPdS0_i,"",@"SHT_CUDA_INFO"
	.sectionflags	@""
	.align	4


	//----- nvinfo : EIATTR_CUDA_API_VERSION
	.align		4
        /*0000*/ 	.byte	0x04, 0x37
        /*0002*/ 	.short	(.L_371 - .L_370)
.L_370:
        /*0004*/ 	.word	0x00000082


	//----- nvinfo : EIATTR_KPARAM_INFO
	.align		4
.L_371:
        /*0008*/ 	.byte	0x04, 0x17
        /*000a*/ 	.short	(.L_373 - .L_372)
.L_372:
        /*000c*/ 	.word	0x00000000
        /*0010*/ 	.short	0x0006
        /*0012*/ 	.short	0x0028
        /*0014*/ 	.byte	0x00, 0xf0, 0x11, 0x00


	//----- nvinfo : EIATTR_KPARAM_INFO
	.align		4
.L_373:
        /*0018*/ 	.byte	0x04, 0x17
        /*001a*/ 	.short	(.L_375 - .L_374)
.L_374:
        /*001c*/ 	.word	0x00000000
        /*0020*/ 	.short	0x0005
        /*0022*/ 	.short	0x0020
        /*0024*/ 	.byte	0x00, 0xf5, 0x21, 0x00


	//----- nvinfo : EIATTR_KPARAM_INFO
	.align		4
.L_375:
        /*0028*/ 	.byte	0x04, 0x17
        /*002a*/ 	.short	(.L_377 - .L_376)
.L_376:
        /*002c*/ 	.word	0x00000000
        /*0030*/ 	.short	0x0004
        /*0032*/ 	.short	0x0018
        /*0034*/ 	.byte	0x00, 0xf5, 0x21, 0x00


	//----- nvinfo : EIATTR_KPARAM_INFO
	.align		4
.L_377:
        /*0038*/ 	.byte	0x04, 0x17
        /*003a*/ 	.short	(.L_379 - .L_378)
.L_378:
        /*003c*/ 	.word	0x00000000
        /*0040*/ 	.short	0x0003
        /*0042*/ 	.short	0x0014
        /*0044*/ 	.byte	0x00, 0xf0, 0x11, 0x00


	//----- nvinfo : EIATTR_KPARAM_INFO
	.align		4
.L_379:
        /*0048*/ 	.byte	0x04, 0x17
        /*004a*/ 	.short	(.L_381 - .L_380)
.L_380:
        /*004c*/ 	.word	0x00000000
        /*0050*/ 	.short	0x0002
        /*0052*/ 	.short	0x0010
        /*0054*/ 	.byte	0x00, 0xf0, 0x11, 0x00


	//----- nvinfo : EIATTR_KPARAM_INFO
	.align		4
.L_381:
        /*0058*/ 	.byte	0x04, 0x17
        /*005a*/ 	.short	(.L_383 - .L_382)
.L_382:
        /*005c*/ 	.word	0x00000000
        /*0060*/ 	.short	0x0001
        /*0062*/ 	.short	0x0008
        /*0064*/ 	.byte	0x00, 0xf5, 0x21, 0x00


	//----- nvinfo : EIATTR_KPARAM_INFO
	.align		4
.L_383:
        /*0068*/ 	.byte	0x04, 0x17
        /*006a*/ 	.short	(.L_385 - .L_384)
.L_384:
        /*006c*/ 	.word	0x00000000
        /*0070*/ 	.short	0x0000
        /*0072*/ 	.short	0x0000
        /*0074*/ 	.byte	0x00, 0xf0, 0x11, 0x00


	//----- nvinfo : EIATTR_SPARSE_MMA_MASK
	.align		4
.L_385:
        /*0078*/ 	.byte	0x03, 0x50
        /*007a*/ 	.short	0x0000


	//----- nvinfo : EIATTR_MAXREG_COUNT
	.align		4
        /*007c*/ 	.byte	0x03, 0x1b
        /*007e*/ 	.short	0x00ff


	//----- nvinfo : EIATTR_MERCURY_ISA_VERSION
	.align		4
        /*0080*/ 	.byte	0x03, 0x5f
        /*0082*/ 	.short	0x0101


	//----- nvinfo : EIATTR_VRC_CTA_INIT_COUNT
	.align		4
        /*0084*/ 	.byte	0x02, 0x4a
	.zero		1
	.zero		1


	//----- nvinfo : EIATTR_EXIT_INSTR_OFFSETS
	.align		4
        /*0088*/ 	.byte	0x04, 0x1c
        /*008a*/ 	.short	(.L_387 - .L_386)


	//   ....[0]....
.L_386:
        /*008c*/ 	.word	0x00000070


	//   ....[1]....
        /*0090*/ 	.word	0x00000170


	//----- nvinfo : EIATTR_CBANK_PARAM_SIZE
	.align		4
.L_387:
        /*0094*/ 	.byte	0x03, 0x19
        /*0096*/ 	.short	0x002c


	//----- nvinfo : EIATTR_PARAM_CBANK
	.align		4
        /*0098*/ 	.byte	0x04, 0x0a
        /*009a*/ 	.short	(.L_389 - .L_388)
	.align		4
.L_388:
        /*009c*/ 	.word	index@(.nv.constant0._Z21dvc_ScaLBL_D3Q19_PackiPiiiPdS0_i)
        /*00a0*/ 	.short	0x0380
        /*00a2*/ 	.short	0x002c


	//----- nvinfo : EIATTR_SW_WAR
	.align		4
.L_389:
        /*00a4*/ 	.byte	0x04, 0x36
        /*00a6*/ 	.short	(.L_391 - .L_390)
.L_390:
        /*00a8*/ 	.word	0x00000008
.L_391:


//--------------------- .nv.info._Z18deviceReduceKernelPdS_i --------------------------
	.section	.nv.info._Z18deviceReduceKernelPdS_i,"",@"SHT_CUDA_INFO"
	.sectionflags	@""
	.align	4


	//----- nvinfo : EIATTR_CUDA_API_VERSION
	.align		4
        /*0000*/ 	.byte	0x04, 0x37
        /*0002*/ 	.short	(.L_393 - .L_392)
.L_392:
        /*0004*/ 	.word	0x00000082


	//----- nvinfo : EIATTR_KPARAM_INFO
	.align		4
.L_393:
        /*0008*/ 	.byte	0x04, 0x17
        /*000a*/ 	.short	(.L_395 - .L_394)
.L_394:
        /*000c*/ 	.word	0x00000000
        /*0010*/ 	.short	0x0002
        /*0012*/ 	.short	0x0010
        /*0014*/ 	.byte	0x00, 0xf0, 0x11, 0x00


	//----- nvinfo : EIATTR_KPARAM_INFO
	.align		4
.L_395:
        /*0018*/ 	.byte	0x04, 0x17
        /*001a*/ 	.short	(.L_397 - .L_396)
.L_396:
        /*001c*/ 	.word	0x00000000
        /*0020*/ 	.short	0x0001
        /*0022*/ 	.short	0x0008
        /*0024*/ 	.byte	0x00, 0xf5, 0x21, 0x00


	//----- nvinfo : EIATTR_KPARAM_INFO
	.align		4
.L_397:
        /*0028*/ 	.byte	0x04, 0x17
        /*002a*/ 	.short	(.L_399 - .L_398)
.L_398:
        /*002c*/ 	.word	0x00000000
        /*0030*/ 	.short	0x0000
        /*0032*/ 	.short	0x0000
        /*0034*/ 	.byte	0x00, 0xf5, 0x21, 0x00


	//----- nvinfo : EIATTR_SPARSE_MMA_MASK
	.align		4
.L_399:
        /*0038*/ 	.byte	0x03, 0x50
        /*003a*/ 	.short	0x0000


	//----- nvinfo : EIATTR_MAXREG_COUNT
	.align		4
        /*003c*/ 	.byte	0x03, 0x1b
        /*003e*/ 	.short	0x00ff


	//----- nvinfo : EIATTR_NUM_BARRIERS
	.align		4
        /*0040*/ 	.byte	0x02, 0x4c
        /*0042*/ 	.byte	0x01
	.zero		1


	//----- nvinfo : EIATTR_MERCURY_ISA_VERSION
	.align		4
        /*0044*/ 	.byte	0x03, 0x5f
        /*0046*/ 	.short	0x0101


	//----- nvinfo : EIATTR_COOP_GROUP_MASK_REGIDS
	.align		4
        /*0048*/ 	.byte	0x04, 0x29
        /*004a*/ 	.short	(.L_401 - .L_400)


	//   ....[0]....
.L_400:
        /*004c*/ 	.word	0xffffffff


	//   ....[1]....
        /*0050*/ 	.word	0xffffffff


	//   ....[2]....
        /*0054*/ 	.word	0xffffffff


	//   ....[3]....
        /*0058*/ 	.word	0xffffffff


	//   ....[4]....
        /*005c*/ 	.word	0xffffffff


	//   ....[5]....
        /*0060*/ 	.word	0xffffffff


	//   ....[6]....
        /*0064*/ 	.word	0xffffffff


	//   ....[7]....
        /*0068*/ 	.word	0xffffffff


	//   ....[8]....
        /*006c*/ 	.word	0xffffffff


	//   ....[9]....
        /*0070*/ 	.word	0xffffffff


	//   ....[10]....
        /*0074*/ 	.word	0xffffffff


	//   ....[11]....
        /*0078*/ 	.word	0xffffffff


	//   ....[12]....
        /*007c*/ 	.word	0xffffffff


	//   ....[13]....
        /*0080*/ 	.word	0xffffffff


	//   ....[14]....
        /*0084*/ 	.word	0xffffffff


	//   ....[15]....
        /*0088*/ 	.word	0xffffffff


	//   ....[16]....
        /*008c*/ 	.word	0xffffffff


	//   ....[17]....
        /*0090*/ 	.word	0xffffffff


	//   ....[18]....
        /*0094*/ 	.word	0xffffffff


	//   ....[19]....
        /*0098*/ 	.word	0xffffffff


	//----- nvinfo : EIATTR_COOP_GROUP_INSTR_OFFSETS
	.align		4
.L_401:
        /*009c*/ 	.byte	0x04, 0x28
        /*009e*/ 	.short	(.L_403 - .L_402)


	//   ....[0]....
.L_402:
        /*00a0*/ 	.word	0x00000160


	//   ....[1]....
        /*00a4*/ 	.word	0x00000190


	//   ....[2]....
        /*00a8*/ 	.word	0x000001d0


	//   ....[3]....
        /*00ac*/ 	.word	0x000001e0


	//   ....[4]....
        /*00b0*/ 	.word	0x00000220


	//   ....[5]....
        /*00b4*/ 	.word	0x00000230


	//   ....[6]....
        /*00b8*/ 	.word	0x00000270


	//   ....[7]....
        /*00bc*/ 	.word	0x00000280


	//   ....[8]....
        /*00c0*/ 	.word	0x000002c0


	//   ....[9]....
        /*00c4*/ 	.word	0x000002e0


	//   ....[10]....
        /*00c8*/ 	.word	0x00000360


	//   ....[11]....
        /*00cc*/ 	.word	0x00000380


	//   ....[12]....
        /*00d0*/ 	.word	0x000003a0


	//   ....[13]....
        /*00d4*/ 	.word	0x000003b0


	//   ....[14]....
        /*00d8*/ 	.word	0x000003d0


	//   ....[15]....
        /*00dc*/ 	.word	0x000003e0


	//   ....[16]....
        /*00e0*/ 	.word	0x00000400


	//   ....[17]....
        /*00e4*/ 	.word	0x00000410


	//   ....[18]....
        /*00e8*/ 	.word	0x00000430


	//   ....[19]....
        /*00ec*/ 	.word	0x00000440


	//----- nvinfo : EIATTR_VRC_CTA_INIT_COUNT
	.align		4
.L_403:
        /*00f0*/ 	.byte	0x02, 0x4a
	.zero		1
	.zero		1


	//----- nvinfo : EIATTR_EXIT_INSTR_OFFSETS
	.align		4
        /*00f4*/ 	.byte	0x04, 0x1c
        /*00f6*/ 	.short	(.L_405 - .L_404)


	//   ....[0]....
.L_404:
        /*00f8*/ 	.word	0x00000350


	//   ....[1]....
        /*00fc*/ 	.word	0x00000450


	//   ....[2]....
        /*0100*/ 	.word	0x000004a0


	//----- nvinfo : EIATTR_CRS_STACK_SIZE
	.align		4
.L_405:
        /*0104*/ 	.byte	0x04, 0x1e
        /*0106*/ 	.short	(.L_407 - .L_406)
.L_406:
        /*0108*/ 	.word	0x00000000


	//----- nvinfo : EIATTR_CBANK_PARAM_SIZE
	.align		4
.L_407:
        /*010c*/ 	.byte	0x03, 0x19
        /*010e*/ 	.short	0x0014


	//----- nvinfo : EIATTR_PARAM_CBANK
	.align		4
        /*0110*/ 	.byte	0x04, 0x0a
        /*0112*/ 	.short	(.L_409 - .L_408)
	.align		4
.L_408:
        /*0114*/ 	.word	index@(.nv.constant0._Z18deviceReduceKernelPdS_i)
        /*0118*/ 	.short	0x0380
        /*011a*/ 	.short	0x0014


	//----- nvinfo : EIATTR_SW_WAR
	.align		4
.L_409:
        /*011c*/ 	.byte	0x04, 0x36
        /*011e*/ 	.short	(.L_411 - .L_410)
.L_410:
        /*0120*/ 	.word	0x00000008
.L_411:


//--------------------- .nv.info._Z16sum_kernel_blockPdS_i --------------------------
	.section	.nv.info._Z16sum_kernel_blockPdS_i,"",@"SHT_CUDA_INFO"
	.sectionflags	@""
	.align	4


	//----- nvinfo : EIATTR_CUDA_API_VERSION
	.align		4
        /*0000*/ 	.byte	0x04, 0x37
        /*0002*/ 	.short	(.L_413 - .L_412)
.L_412:
        /*0004*/ 	.word	0x00000082


	//----- nvinfo : EIATTR_KPARAM_INFO
	.align		4
.L_413:
        /*0008*/ 	.byte	0x04, 0x17
        /*000a*/ 	.short	(.L_415 - .L_414)
.L_414:
        /*000c*/ 	.word	0x00000000
        /*0010*/ 	.short	0x0002
        /*0012*/ 	.short	0x0010
        /*0014*/ 	.byte	0x00, 0xf0, 0x11, 0x00


	//----- nvinfo : EIATTR_KPARAM_INFO
	.align		4
.L_415:
        /*0018*/ 	.byte	0x04, 0x17
        /*001a*/ 	.short	(.L_417 - .L_416)
.L_416:
        /*001c*/ 	.word	0x00000000
        /*0020*/ 	.short	0x0001
        /*0022*/ 	.short	0x0008
        /*0024*/ 	.byte	0x00, 0xf5, 0x21, 0x00


	//----- nvinfo : EIATTR_KPARAM_INFO
	.align		4
.L_417:
        /*0028*/ 	.byte	0x04, 0x17
        /*002a*/ 	.short	(.L_419 - .L_418)
.L_418:
        /*002c*/ 	.word	0x00000000
        /*0030*/ 	.short	0x0000
        /*0032*/ 	.short	0x0000
        /*0034*/ 	.byte	0x00, 0xf5, 0x21, 0x00


	//----- nvinfo : EIATTR_SPARSE_MMA_MASK
	.align		4
.L_419:
        /*0038*/ 	.byte	0x03, 0x50
        /*003a*/ 	.short	0x0000


	//----- nvinfo : EIATTR_MAXREG_COUNT
	.align		4
        /*003c*/ 	.byte	0x03, 0x1b
        /*003e*/ 	.short	0x00ff


	//----- nvinfo : EIATTR_NUM_BARRIERS
	.align		4
        /*0040*/ 	.byte	0x02, 0x4c
        /*0042*/ 	.byte	0x01
	.zero		1


	//----- nvinfo : EIATTR_MERCURY_ISA_VERSION
	.align		4
        /*0044*/ 	.byte	0x03, 0x5f
        /*0046*/ 	.short	0x0101


	//----- nvinfo : EIATTR_COOP_GROUP_MASK_REGIDS
	.align		4
        /*0048*/ 	.byte	0x04, 0x29
        /*004a*/ 	.short	(.L_421 - .L_420)


	//   ....[0]....
.L_420:
        /*004c*/ 	.word	0xffffffff


	//   ....[1]....
        /*0050*/ 	.word	0xffffffff


	//----- nvinfo : EIATTR_COOP_GROUP_INSTR_OFFSETS
	.align		4
.L_421:
        /*0054*/ 	.byte	0x04, 0x28
        /*0056*/ 	.short	(.L_423 - .L_422)


	//   ....[0]....
.L_422:
        /*0058*/ 	.word	0x00000310


	//   ....[1]....
        /*005c*/ 	.word	0x00000380


	//----- nvinfo : EIATTR_VRC_CTA_INIT_COUNT
	.align		4
.L_423:
        /*0060*/ 	.byte	0x02, 0x4a
	.zero		1
	.zero		1


	//----- nvinfo : EIATTR_EXIT_INSTR_OFFSETS
	.align		4
        /*0064*/ 	.byte	0x04, 0x1c
        /*0066*/ 	.short	(.L_425 - .L_424)


	//   ....[0]....
.L_424:
        /*0068*/ 	.word	0x000003a0


	//   ....[1]....
        /*006c*/ 	.word	0x000003d0


	//----- nvinfo : EIATTR_CRS_STACK_SIZE
	.align		4
.L_425:
        /*0070*/ 	.byte	0x04, 0x1e
        /*0072*/ 	.short	(.L_427 - .L_426)
.L_426:
        /*0074*/ 	.word	0x00000000


	//----- nvinfo : EIATTR_CBANK_PARAM_SIZE
	.align		4
.L_427:
        /*0078*/ 	.byte	0x03, 0x19
        /*007a*/ 	.short	0x0014


	//----- nvinfo : EIATTR_PARAM_CBANK
	.align		4
        /*007c*/ 	.byte	0x04, 0x0a
        /*007e*/ 	.short	(.L_429 - .L_428)
	.align		4
.L_428:
        /*0080*/ 	.word	index@(.nv.constant0._Z16sum_kernel_blockPdS_i)
        /*0084*/ 	.short	0x0380
        /*0086*/ 	.short	0x0014


	//----- nvinfo : EIATTR_SW_WAR
	.align		4
.L_429:
        /*0088*/ 	.byte	0x04, 0x36
        /*008a*/ 	.short	(.L_431 - .L_430)
.L_430:
        /*008c*/ 	.word	0x00000008
.L_431:


//--------------------- .nv.callgraph             --------------------------
	.section	.nv.callgraph,"",@"SHT_CUDA_CALLGRAPH"
	.align	4
	.sectionentsize	8
	.align		4
        /*0000*/ 	.word	0x00000000
	.align		4
        /*0004*/ 	.word	0xffffffff
	.align		4
        /*0008*/ 	.word	0x00000000
	.align		4
        /*000c*/ 	.word	0xfffffffe
	.align		4
        /*0010*/ 	.word	0x00000000
	.align		4
        /*0014*/ 	.word	0xfffffffd
	.align		4
        /*0018*/ 	.word	0x00000000
	.align		4
        /*001c*/ 	.word	0xfffffffc


//--------------------- .nv.constant3             --------------------------
	.section	.nv.constant3,"a",@progbits
	.align	8
.nv.constant3:
	.type		mrt_V1,@object
	.size		mrt_V1,(mrt_V2 - mrt_V1)
mrt_V1:
        /*0000*/ 	.byte	0x28, 0xaf, 0xa1, 0xbc, 0x86, 0xf2, 0xaa, 0x3f
	.type		mrt_V2,@object
	.size		mrt_V2,(mrt_V3 - mrt_V2)
mrt_V2:
        /*0008*/ 	.byte	0x9e, 0x9a, 0x81, 0x6a, 0x06, 0xaa, 0x89, 0x3f
	.type		mrt_V3,@object
	.size		mrt_V3,(mrt_V4 - mrt_V3)
mrt_V3:
        /*0010*/ 	.byte	0x19, 0x86, 0x61, 0x18, 0x86, 0x61, 0xa8, 0x3f
	.type		mrt_V4,@object
	.size		mrt_V4,(mrt_V5 - mrt_V4)
mrt_V4:
        /*0018*/ 	.byte	0x20, 0x2d, 0x81, 0xb4, 0x04, 0xd2, 0x72, 0x3f
	.type		mrt_V5,@object
	.size		mrt_V5,(mrt_V6 - mrt_V5)
mrt_V5:
        /*0020*/ 	.byte	0x0f, 0x04, 0x41, 0x10, 0x04, 0x41, 0x90, 0x3f
	.type		mrt_V6,@object
	.size		mrt_V6,(mrt_V7 - mrt_V6)
mrt_V6:
        /*0028*/ 	.byte	0x1c, 0xc7, 0x71, 0x1c, 0xc7, 0x71, 0xac, 0x3f
	.type		mrt_V7,@object
	.size		mrt_V7,(mrt_V8 - mrt_V7)
mrt_V7:
        /*0030*/ 	.byte	0x1d, 0xc7, 0x71, 0x1c, 0xc7, 0x71, 0x9c, 0x3f
	.type		mrt_V8,@object
	.size		mrt_V8,(mrt_V9 - mrt_V8)
mrt_V8:
        /*0038*/ 	.byte	0x55, 0x55, 0x55, 0x55, 0x55, 0x55, 0xb5, 0x3f
	.type		mrt_V9,@object
	.size		mrt_V9,(mrt_V10 - mrt_V9)
mrt_V9:
        /*0040*/ 	.byte	0x00, 0xb6, 0x01, 0xd8, 0x06, 0x60, 0x6b, 0x3f
	.type		mrt_V10,@object
	.size		mrt_V10,(mrt_V11 - mrt_V10)
mrt_V10:
        /*0048*/ 	.byte	0x10, 0x04, 0x41, 0x10, 0x04, 0x41, 0x70, 0x3f
	.type		mrt_V11,@object
	.size		mrt_V11,(mrt_V12 - mrt_V11)
mrt_V11:
        /*0050*/ 	.byte	0x1d, 0xc7, 0x71, 0x1c, 0xc7, 0x71, 0x8c, 0x3f
	.type		mrt_V12,@object
	.size		mrt_V12,(.L_11 - mrt_V12)
mrt_V12:
        /*0058*/ 	.byte	0x54, 0x55, 0x55, 0x55, 0x55, 0x55, 0xa5, 0x3f
.L_11:


//--------------------- .text._Z32dvc_ScaLBL_D3Q19_AAodd_Flux_BC_zPiS_PdddS0_ii --------------------------
	.section	.text._Z32dvc_ScaLBL_D3Q19_AAodd_Flux_BC_zPiS_PdddS0_ii,"ax",@progbits
	.align	128
        .global         _Z32dvc_ScaLBL_D3Q19_AAodd_Flux_BC_zPiS_PdddS0_ii
        .type           _Z32dvc_ScaLBL_D3Q19_AAodd_Flux_BC_zPiS_PdddS0_ii,@function
        .size           _Z32dvc_ScaLBL_D3Q19_AAodd_Flux_BC_zPiS_PdddS0_ii,(.L_x_95 - _Z32dvc_ScaLBL_D3Q19_AAodd_Flux_BC_zPiS_PdddS0_ii)
        .other          _Z32dvc_ScaLBL_D3Q19_AAodd_Flux_BC_zPiS_PdddS0_ii,@"STO_CUDA_ENTRY STV_DEFAULT"
_Z32dvc_ScaLBL_D3Q19_AAodd_Flux_BC_zPiS_PdddS0_ii:
.text._Z32dvc_ScaLBL_D3Q19_AAodd_Flux_BC_zPiS_PdddS0_ii:
[----:B------:R-:W-:Y:S01]  /*0000*/  LDC R1, c[0x0][0x37c] ;  /* 0x0000df00ff017b82 */ /* 0x000fe20000000800 */
[----:B------:R-:W0:Y:S07]  /*0010*/  S2R R3, SR_TID.X ;  /* 0x0000000000037919 */ /* 0x000e2e0000002100 */
[----:B------:R-:W0:Y:S01]  /*0020*/  S2UR UR4, SR_CTAID.X ;  /* 0x00000000000479c3 */ /* 0x000e220000002500 */
[----:B------:R-:W1:Y:S01]  /*0030*/  LDCU UR5, c[0x0][0x3b0] ;  /* 0x00007600ff0577ac */ /* 0x000e620008000800 */
[----:B------:R-:W-:Y:S01]  /*0040*/  BSSY.RECONVERGENT B0, `(.L_x_0) ;  /* 0x0000069000007945 */ /* 0x000fe20003800200 */
[----:B------:R-:W-:Y:S01]  /*0050*/  CS2R R8, SRZ ;  /* 0x0000000000087805 */ /* 0x000fe2000001ff00 */
[----:B------:R-:W2:Y:S04]  /*0060*/  LDCU.64 UR6, c[0x0][0x358] ;  /* 0x00006b00ff0677ac */ /* 0x000ea80008000a00 */
[----:B------:R-:W0:Y:S02]  /*0070*/  LDC R0, c[0x0][0x360] ;  /* 0x0000d800ff007b82 */ /* 0x000e240000000800 */
[----:B0-----:R-:W-:-:S05]  /*0080*/  IMAD R2, R0, UR4, R3 ;  /* 0x0000000400027c24 */ /* 0x001fca000f8e0203 */
[----:B-1----:R-:W-:-:S13]  /*0090*/  ISETP.GE.AND P0, PT, R2, UR5, PT ;  /* 0x0000000502007c0c */ /* 0x002fda000bf06270 */
[----:B--2---:R-:W-:Y:S05]  /*00a0*/  @P0 BRA `(.L_x_1) ;  /* 0x0000000400880947 */ /* 0x004fea0003800000 */
[----:B------:R-:W0:Y:S08]  /*00b0*/  LDC R3, c[0x0][0x3a4] ;  /* 0x0000e900ff037b82 */ /* 0x000e300000000800 */
[----:B------:R-:W1:Y:S01]  /*00c0*/  LDC.64 R8, c[0x0][0x3a0] ;  /* 0x0000e800ff087b82 */ /* 0x000e620000000a00 */
[----:B0-----:R-:W1:Y:S01]  /*00d0*/  MUFU.RCP64H R5, R3 ;  /* 0x0000000300057308 */ /* 0x001e620000001800 */
[----:B------:R-:W-:-:S04]  /*00e0*/  IADD3 R4, PT, PT, R3, 0x300402, RZ ;  /* 0x0030040203047810 */ /* 0x000fc80007ffe0ff */
[----:B------:R-:W-:Y:S02]  /*00f0*/  FSETP.GEU.AND P0, PT, |R4|, 5.8789094863358348022e-39, PT ;  /* 0x004004020400780b */ /* 0x000fe40003f0e200 */
[----:B-1----:R-:W-:-:S08]  /*0100*/  DFMA R6, R4, -R8, 1 ;  /* 0x3ff000000406742b */ /* 0x002fd00000000808 */
[----:B------:R-:W-:-:S08]  /*0110*/  DFMA R6, R6, R6, R6 ;  /* 0x000000060606722b */ /* 0x000fd00000000006 */
[----:B------:R-:W-:-:S08]  /*0120*/  DFMA R6, R4, R6, R4 ;  /* 0x000000060406722b */ /* 0x000fd00000000004 */
[----:B------:R-:W-:-:S08]  /*0130*/  DFMA R8, R6, -R8, 1 ;  /* 0x3ff000000608742b */ /* 0x000fd00000000808 */
[----:B------:R-:W-:Y:S01]  /*0140*/  DFMA R8, R6, R8, R6 ;  /* 0x000000080608722b */ /* 0x000fe20000000006 */
[----:B------:R-:W-:Y:S10]  /*0150*/  @P0 BRA `(.L_x_2) ;  /* 0x0000000000100947 */ /* 0x000ff40003800000 */
[----:B------:R-:W-:Y:S02]  /*0160*/  LOP3.LUT R3, R3, 0x7fffffff, RZ, 0xc0, !PT ;  /* 0x7fffffff03037812 */ /* 0x000fe400078ec0ff */
[----:B------:R-:W-:Y:S02]  /*0170*/  MOV R4, 0x1a0 ;  /* 0x000001a000047802 */ /* 0x000fe40000000f00 */
[----:B------:R-:W-:-:S07]  /*0180*/  IADD3 R10, PT, PT, R3, -0x100000, RZ ;  /* 0xfff00000030a7810 */ /* 0x000fce0007ffe0ff */
[----:B------:R-:W-:Y:S05]  /*0190*/  CALL.REL.NOINC `($__internal_0_$__cuda_sm20_dblrcp_rn_slowpath_v3) ;  /* 0x0000000400d47944 */ /* 0x000fea0003c00000 */
.L_x_2:
[----:B------:R-:W0:Y:S08]  /*01a0*/  LDC.64 R6, c[0x0][0x388] ;  /* 0x0000e200ff067b82 */ /* 0x000e300000000a00 */
[----:B------:R-:W1:Y:S08]  /*01b0*/  LDC.64 R12, c[0x0][0x380] ;  /* 0x0000e000ff0c7b82 */ /* 0x000e700000000a00 */
[----:B------:R-:W2:Y:S01]  /*01c0*/  LDC R19, c[0x0][0x3b4] ;  /* 0x0000ed00ff137b82 */ /* 0x000ea20000000800 */
[----:B0-----:R-:W-:-:S07]  /*01d0*/  IMAD.WIDE R6, R2, 0x4, R6 ;  /* 0x0000000402067825 */ /* 0x001fce00078e0206 */
[----:B------:R-:W0:Y:S01]  /*01e0*/  LDC.64 R10, c[0x0][0x390] ;  /* 0x0000e400ff0a7b82 */ /* 0x000e220000000a00 */
[----:B------:R-:W1:Y:S02]  /*01f0*/  LDG.E R7, desc[UR6][R6.64] ;  /* 0x0000000606077981 */ /* 0x000e64000c1e1900 */
[----:B-1----:R-:W-:-:S05]  /*0200*/  IMAD.WIDE R4, R7, 0x4, R12 ;  /* 0x0000000407047825 */ /* 0x002fca00078e020c */
[----:B------:R-:W3:Y:S01]  /*0210*/  LDG.E R3, desc[UR6][R4.64] ;  /* 0x0000000604037981 */ /* 0x000ee2000c1e1900 */
[----:B--2---:R-:W-:-:S04]  /*0220*/  IMAD.WIDE R16, R19, 0x4, R4 ;  /* 0x0000000413107825 */ /* 0x004fc800078e0204 */
[----:B0-----:R-:W-:Y:S02]  /*0230*/  IMAD.WIDE R14, R7, 0x8, R10 ;  /* 0x00000008070e7825 */ /* 0x001fe400078e020a */
[----:B------:R-:W2:Y:S01]  /*0240*/  LDG.E R17, desc[UR6][R16.64] ;  /* 0x0000000610117981 */ /* 0x000ea2000c1e1900 */
[----:B------:R-:W-:-:S03]  /*0250*/  SHF.L.U32 R23, R19, 0x1, RZ ;  /* 0x0000000113177819 */ /* 0x000fc600000006ff */
[----:B------:R-:W4:Y:S02]  /*0260*/  LDG.E.64 R14, desc[UR6][R14.64] ;  /* 0x000000060e0e7981 */ /* 0x000f24000c1e1b00 */
[----:B------:R-:W-:-:S05]  /*0270*/  IMAD.WIDE R24, R23, 0x4, R4 ;  /* 0x0000000417187825 */ /* 0x000fca00078e0204 */
[----:B------:R0:W5:Y:S01]  /*0280*/  LDG.E R21, desc[UR6][R24.64] ;  /* 0x0000000618157981 */ /* 0x000162000c1e1900 */
[----:B---3--:R-:W-:-:S06]  /*0290*/  IMAD.WIDE R2, R3, 0x8, R10 ;  /* 0x0000000803027825 */ /* 0x008fcc00078e020a */
[----:B------:R-:W4:Y:S01]  /*02a0*/  LDG.E.64 R2, desc[UR6][R2.64] ;  /* 0x0000000602027981 */ /* 0x000f22000c1e1b00 */
[----:B------:R-:W-:-:S04]  /*02b0*/  IADD3 R4, PT, PT, R7, R23, RZ ;  /* 0x0000001707047210 */ /* 0x000fc80007ffe0ff */
[C---:B------:R-:W-:Y:S01]  /*02c0*/  LEA R28, R19.reuse, R4, 0x2 ;  /* 0x00000004131c7211 */ /* 0x040fe200078e10ff */
[----:B------:R-:W-:Y:S01]  /*02d0*/  IMAD.WIDE R26, R19, 0x4, R24 ;  /* 0x00000004131a7825 */ /* 0x000fe200078e0218 */
[CC--:B------:R-:W-:Y:S02]  /*02e0*/  IADD3 R7, PT, PT, R23.reuse, R19.reuse, R4 ;  /* 0x0000001317077210 */ /* 0x0c0fe40007ffe004 */
[----:B------:R-:W-:Y:S01]  /*02f0*/  IADD3 R4, PT, PT, R23, R28, RZ ;  /* 0x0000001c17047210 */ /* 0x000fe20007ffe0ff */
[----:B--2---:R-:W-:Y:S02]  /*0300*/  IMAD.WIDE R16, R17, 0x8, R10 ;  /* 0x0000000811107825 */ /* 0x004fe400078e020a */
[----:B------:R-:W2:Y:S01]  /*0310*/  LDG.E R27, desc[UR6][R26.64] ;  /* 0x000000061a1b7981 */ /* 0x000ea2000c1e1900 */
[----:B------:R-:W-:Y:S01]  /*0320*/  IADD3 R23, PT, PT, R23, R19, R4 ;  /* 0x0000001317177210 */ /* 0x000fe20007ffe004 */
[--C-:B------:R-:W-:Y:S01]  /*0330*/  IMAD.WIDE R6, R7, 0x4, R12.reuse ;  /* 0x0000000407067825 */ /* 0x100fe200078e020c */
[----:B------:R-:W-:Y:S01]  /*0340*/  LEA R18, R19, R4, 0x2 ;  /* 0x0000000413127211 */ /* 0x000fe200078e10ff */
[----:B------:R-:W3:Y:S02]  /*0350*/  LDG.E.64 R16, desc[UR6][R16.64] ;  /* 0x0000000610107981 */ /* 0x000ee4000c1e1b00 */
[----:B------:R-:W-:-:S02]  /*0360*/  IMAD.WIDE R28, R28, 0x4, R12 ;  /* 0x000000041c1c7825 */ /* 0x000fc400078e020c */
[----:B------:R-:W3:Y:S02]  /*0370*/  LDG.E R6, desc[UR6][R6.64] ;  /* 0x0000000606067981 */ /* 0x000ee4000c1e1900 */
[----:B0-----:R-:W-:Y:S02]  /*0380*/  IMAD.WIDE R24, R23, 0x4, R12 ;  /* 0x0000000417187825 */ /* 0x001fe400078e020c */
[----:B------:R-:W3:Y:S01]  /*0390*/  LDG.E R5, desc[UR6][R28.64] ;  /* 0x000000061c057981 */ /* 0x000ee2000c1e1900 */
[----:B------:R-:W-:-:S03]  /*03a0*/  LEA R23, R19, R23, 0x2 ;  /* 0x0000001713177211 */ /* 0x000fc600078e10ff */
[----:B------:R0:W3:Y:S01]  /*03b0*/  LDG.E R7, desc[UR6][R24.64] ;  /* 0x0000000618077981 */ /* 0x0000e2000c1e1900 */
[----:B-----5:R-:W-:-:S04]  /*03c0*/  IMAD.WIDE R20, R21, 0x8, R10 ;  /* 0x0000000815147825 */ /* 0x020fc800078e020a */
[--C-:B------:R-:W-:Y:S02]  /*03d0*/  IMAD.WIDE R22, R23, 0x4, R12.reuse ;  /* 0x0000000417167825 */ /* 0x100fe400078e020c */
[----:B------:R-:W5:Y:S02]  /*03e0*/  LDG.E.64 R20, desc[UR6][R20.64] ;  /* 0x0000000614147981 */ /* 0x000f64000c1e1b00 */
[----:B0-----:R-:W-:Y:S02]  /*03f0*/  IMAD.WIDE R24, R4, 0x4, R12 ;  /* 0x0000000404187825 */ /* 0x001fe400078e020c */
[----:B------:R-:W5:Y:S01]  /*0400*/  LDG.E R23, desc[UR6][R22.64] ;  /* 0x0000000616177981 */ /* 0x000f62000c1e1900 */
[----:B----4-:R-:W-:Y:S01]  /*0410*/  DADD R14, R14, R2 ;  /* 0x000000000e0e7229 */ /* 0x010fe20000000002 */
[----:B------:R-:W-:-:S04]  /*0420*/  IMAD.WIDE R2, R19, 0x4, R28 ;  /* 0x0000000413027825 */ /* 0x000fc800078e021c */
[----:B------:R-:W-:Y:S02]  /*0430*/  IMAD.WIDE R28, R18, 0x4, R12 ;  /* 0x00000004121c7825 */ /* 0x000fe400078e020c */
[----:B------:R-:W4:Y:S04]  /*0440*/  LDG.E R2, desc[UR6][R2.64] ;  /* 0x0000000602027981 */ /* 0x000f28000c1e1900 */
[----:B------:R0:W4:Y:S02]  /*0450*/  LDG.E R3, desc[UR6][R28.64] ;  /* 0x000000061c037981 */ /* 0x000124000c1e1900 */
[C---:B0-----:R-:W-:Y:S02]  /*0460*/  IMAD R29, R19.reuse, 0x8, R4 ;  /* 0x00000008131d7824 */ /* 0x041fe400078e0204 */
[----:B------:R0:W4:Y:S01]  /*0470*/  LDG.E R4, desc[UR6][R24.64] ;  /* 0x0000000618047981 */ /* 0x000122000c1e1900 */
[----:B------:R-:W-:-:S04]  /*0480*/  IMAD.WIDE R18, R19, 0x4, R24 ;  /* 0x0000000413127825 */ /* 0x000fc800078e0218 */
[----:B------:R-:W-:Y:S02]  /*0490*/  IMAD.WIDE R12, R29, 0x4, R12 ;  /* 0x000000041d0c7825 */ /* 0x000fe400078e020c */
[----:B------:R-:W4:Y:S04]  /*04a0*/  LDG.E R19, desc[UR6][R18.64] ;  /* 0x0000000612137981 */ /* 0x000f28000c1e1900 */
[----:B------:R-:W4:Y:S01]  /*04b0*/  LDG.E R13, desc[UR6][R12.64] ;  /* 0x000000060c0d7981 */ /* 0x000f22000c1e1900 */
[----:B--2---:R-:W-:Y:S01]  /*04c0*/  IMAD.WIDE R26, R27, 0x8, R10 ;  /* 0x000000081b1a7825 */ /* 0x004fe200078e020a */
[----:B---3--:R-:W-:-:S03]  /*04d0*/  DADD R14, R16, R14 ;  /* 0x00000000100e7229 */ /* 0x008fc6000000000e */
[--C-:B0-----:R-:W-:Y:S02]  /*04e0*/  IMAD.WIDE R24, R6, 0x8, R10.reuse ;  /* 0x0000000806187825 */ /* 0x101fe400078e020a */
[----:B------:R-:W2:Y:S02]  /*04f0*/  LDG.E.64 R26, desc[UR6][R26.64] ;  /* 0x000000061a1a7981 */ /* 0x000ea4000c1e1b00 */
[--C-:B------:R-:W-:Y:S02]  /*0500*/  IMAD.WIDE R16, R5, 0x8, R10.reuse ;  /* 0x0000000805107825 */ /* 0x100fe400078e020a */
[----:B------:R-:W3:Y:S02]  /*0510*/  LDG.E.64 R24, desc[UR6][R24.64] ;  /* 0x0000000618187981 */ /* 0x000ee4000c1e1b00 */
[--C-:B------:R-:W-:Y:S02]  /*0520*/  IMAD.WIDE R6, R7, 0x8, R10.reuse ;  /* 0x0000000807067825 */ /* 0x100fe400078e020a */
[----:B------:R-:W3:Y:S04]  /*0530*/  LDG.E.64 R16, desc[UR6][R16.64] ;  /* 0x0000000610107981 */ /* 0x000ee8000c1e1b00 */
[----:B------:R-:W3:Y:S01]  /*0540*/  LDG.E.64 R6, desc[UR6][R6.64] ;  /* 0x0000000606067981 */ /* 0x000ee2000c1e1b00 */
[----:B-----5:R-:W-:Y:S01]  /*0550*/  DADD R14, R20, R14 ;  /* 0x00000000140e7229 */ /* 0x020fe2000000000e */
[----:B------:R-:W-:-:S06]  /*0560*/  IMAD.WIDE R20, R23, 0x8, R10 ;  /* 0x0000000817147825 */ /* 0x000fcc00078e020a */
[----:B------:R-:W5:Y:S01]  /*0570*/  LDG.E.64 R20, desc[UR6][R20.64] ;  /* 0x0000000614147981 */ /* 0x000f62000c1e1b00 */
[----:B----4-:R-:W-:-:S06]  /*0580*/  IMAD.WIDE R28, R2, 0x8, R10 ;  /* 0x00000008021c7825 */ /* 0x010fcc00078e020a */
[----:B------:R-:W4:Y:S01]  /*0590*/  LDG.E.64 R28, desc[UR6][R28.64] ;  /* 0x000000061c1c7981 */ /* 0x000f22000c1e1b00 */
[----:B------:R-:W-:-:S06]  /*05a0*/  IMAD.WIDE R2, R3, 0x8, R10 ;  /* 0x0000000803027825 */ /* 0x000fcc00078e020a */
[----:B------:R-:W5:Y:S01]  /*05b0*/  LDG.E.64 R2, desc[UR6][R2.64] ;  /* 0x0000000602027981 */ /* 0x000f62000c1e1b00 */
[----:B------:R-:W-:-:S06]  /*05c0*/  IMAD.WIDE R4, R4, 0x8, R10 ;  /* 0x0000000804047825 */ /* 0x000fcc00078e020a */
[----:B------:R-:W5:Y:S01]  /*05d0*/  LDG.E.64 R4, desc[UR6][R4.64] ;  /* 0x0000000604047981 */ /* 0x000f62000c1e1b00 */
[----:B------:R-:W-:-:S04]  /*05e0*/  IMAD.WIDE R18, R19, 0x8, R10 ;  /* 0x0000000813127825 */ /* 0x000fc800078e020a */
[----:B------:R-:W-:Y:S02]  /*05f0*/  IMAD.WIDE R10, R13, 0x8, R10 ;  /* 0x000000080d0a7825 */ /* 0x000fe400078e020a */
[----:B------:R-:W5:Y:S04]  /*0600*/  LDG.E.64 R18, desc[UR6][R18.64] ;  /* 0x0000000612127981 */ /* 0x000f68000c1e1b00 */
[----:B------:R-:W5:Y:S01]  /*0610*/  LDG.E.64 R10, desc[UR6][R10.64] ;  /* 0x000000060a0a7981 */ /* 0x000f62000c1e1b00 */
[----:B--2---:R-:W-:-:S08]  /*0620*/  DADD R14, R26, R14 ;  /* 0x000000001a0e7229 */ /* 0x004fd0000000000e */
[----:B---3--:R-:W-:Y:S02]  /*0630*/  DADD R14, R16, R14 ;  /* 0x00000000100e7229 */ /* 0x008fe4000000000e */
[----:B------:R-:W-:-:S06]  /*0640*/  DADD R6, R24, R6 ;  /* 0x0000000018067229 */ /* 0x000fcc0000000006 */
[----:B----4-:R-:W-:Y:S02]  /*0650*/  DADD R14, R28, R14 ;  /* 0x000000001c0e7229 */ /* 0x010fe4000000000e */
[----:B-----5:R-:W-:-:S08]  /*0660*/  DADD R2, R2, R6 ;  /* 0x0000000002027229 */ /* 0x020fd00000000006 */
[----:B------:R-:W-:Y:S02]  /*0670*/  DADD R2, R20, R2 ;  /* 0x0000000014027229 */ /* 0x000fe40000000002 */
[----:B------:R-:W-:-:S08]  /*0680*/  DADD R4, R4, R14 ;  /* 0x0000000004047229 */ /* 0x000fd0000000000e */
[----:B------:R-:W-:Y:S02]  /*0690*/  DADD R4, R18, R4 ;  /* 0x0000000012047229 */ /* 0x000fe40000000004 */
[----:B------:R-:W-:-:S08]  /*06a0*/  DADD R2, R10, R2 ;  /* 0x000000000a027229 */ /* 0x000fd00000000002 */
[----:B------:R-:W-:-:S08]  /*06b0*/  DFMA R2, R2, 2, R4 ;  /* 0x400000000202782b */ /* 0x000fd00000000004 */
[----:B------:R-:W-:-:S11]  /*06c0*/  DMUL R8, R2, R8 ;  /* 0x0000000802087228 */ /* 0x000fd60000000000 */
.L_x_1:
[----:B------:R-:W-:Y:S05]  /*06d0*/  BSYNC.RECONVERGENT B0 ;  /* 0x0000000000007941 */ /* 0x000fea0003800200 */
.L_x_0:
[----:B------:R-:W0:Y:S01]  /*06e0*/  LDCU UR4, c[0x0][0x364] ;  /* 0x00006c80ff0477ac */ /* 0x000e220008000800 */
[----:B------:R-:W1:Y:S01]  /*06f0*/  S2R R3, SR_TID.Y ;  /* 0x0000000000037919 */ /* 0x000e620000002200 */
[----:B------:R-:W2:Y:S01]  /*0700*/  LDCU UR5, c[0x0][0x368] ;  /* 0x00006d00ff0577ac */ /* 0x000ea20008000800 */
[----:B------:R-:W1:Y:S01]  /*0710*/  S2R R4, SR_TID.Z ;  /* 0x0000000000047919 */ /* 0x000e620000002300 */
[----:B------:R-:W3:Y:S01]  /*0720*/  S2R R6, SR_TID.X ;  /* 0x0000000000067919 */ /* 0x000ee20000002100 */
[----:B0-----:R-:W-:-:S04]  /*0730*/  IMAD R2, R0, UR4, RZ ;  /* 0x0000000400027c24 */ /* 0x001fc8000f8e02ff */
[----:B--2---:R-:W-:-:S05]  /*0740*/  IMAD R2, R2, UR5, RZ ;  /* 0x0000000502027c24 */ /* 0x004fca000f8e02ff */
[----:B------:R-:W-:Y:S01]  /*0750*/  ISETP.GE.U32.AND P1, PT, R2, 0x2, PT ;  /* 0x000000020200780c */ /* 0x000fe20003f26070 */
[----:B-1----:R-:W-:-:S04]  /*0760*/  IMAD R3, R4, UR4, R3 ;  /* 0x0000000404037c24 */ /* 0x002fc8000f8e0203 */
[----:B------:R-:W-:-:S05]  /*0770*/  IMAD R3, R3, R0, RZ ;  /* 0x0000000003037224 */ /* 0x000fca00078e02ff */
[----:B---3--:R-:W-:-:S03]  /*0780*/  LOP3.LUT P0, RZ, R3, R6, RZ, 0xfc, !PT ;  /* 0x0000000603ff7212 */ /* 0x008fc6000780fcff */
[----:B------:R-:W-:Y:S10]  /*0790*/  @!P1 BRA `(.L_x_3) ;  /* 0x0000000000449947 */ /* 0x000ff40003800000 */
[----:B------:R-:W0:Y:S01]  /*07a0*/  S2UR UR5, SR_CgaCtaId ;  /* 0x00000000000579c3 */ /* 0x000e220000008800 */
[----:B------:R-:W-:Y:S01]  /*07b0*/  UMOV UR4, 0x400 ;  /* 0x0000040000047882 */ /* 0x000fe20000000000 */
[----:B------:R-:W-:Y:S02]  /*07c0*/  IADD3 R0, PT, PT, R3, R6, RZ ;  /* 0x0000000603007210 */ /* 0x000fe40007ffe0ff */
[----:B------:R-:W-:Y:S01]  /*07d0*/  MOV R4, R2 ;  /* 0x0000000200047202 */ /* 0x000fe20000000f00 */
[----:B0-----:R-:W-:-:S06]  /*07e0*/  ULEA UR4, UR5, UR4, 0x18 ;  /* 0x0000000405047291 */ /* 0x001fcc000f8ec0ff */
[----:B------:R-:W-:-:S07]  /*07f0*/  LEA R5, R0, UR4, 0x3 ;  /* 0x0000000400057c11 */ /* 0x000fce000f8e18ff */
.L_x_4:
[----:B------:R-:W-:Y:S01]  /*0800*/  SHF.R.U32.HI R6, RZ, 0x1, R4 ;  /* 0x00000001ff067819 */ /* 0x000fe20000011604 */
[----:B------:R-:W-:Y:S01]  /*0810*/  STS.64 [R5], R8 ;  /* 0x0000000805007388 */ /* 0x000fe20000000a00 */
[----:B------:R-:W-:Y:S02]  /*0820*/  BAR.SYNC.DEFER_BLOCKING 0x0 ;  /* 0x0000000000007b1d */ /* 0x000fe40000010000 */
[----:B------:R-:W-:Y:S02]  /*0830*/  ISETP.GT.U32.AND P1, PT, R6, R0, PT ;  /* 0x000000000600720c */ /* 0x000fe40003f24070 */
[----:B------:R-:W-:Y:S02]  /*0840*/  ISETP.GT.U32.AND P2, PT, R4, 0x3, PT ;  /* 0x000000030400780c */ /* 0x000fe40003f44070 */
[----:B------:R-:W-:-:S09]  /*0850*/  MOV R4, R6 ;  /* 0x0000000600047202 */ /* 0x000fd20000000f00 */
[----:B------:R-:W-:-:S06]  /*0860*/  @P1 LEA R2, R6, R5, 0x3 ;  /* 0x0000000506021211 */ /* 0x000fcc00078e18ff */
[----:B------:R-:W0:Y:S02]  /*0870*/  @P1 LDS.64 R2, [R2] ;  /* 0x0000000002021984 */ /* 0x000e240000000a00 */
[----:B0-----:R-:W-:Y:S01]  /*0880*/  @P1 DADD R8, R8, R2 ;  /* 0x0000000008081229 */ /* 0x001fe20000000002 */
[----:B------:R-:W-:Y:S06]  /*0890*/  BAR.SYNC.DEFER_BLOCKING 0x0 ;  /* 0x0000000000007b1d */ /* 0x000fec0000010000 */
[----:B------:R-:W-:Y:S05]  /*08a0*/  @P2 BRA `(.L_x_4) ;  /* 0xfffffffc00d42947 */ /* 0x000fea000383ffff */
.L_x_3:
[----:B------:R-:W-:Y:S05]  /*08b0*/  @P0 EXIT ;  /* 0x000000000000094d */ /* 0x000fea0003800000 */
[----:B------:R-:W0:Y:S02]  /*08c0*/  LDC.64 R2, c[0x0][0x3a8] ;  /* 0x0000ea00ff027b82 */ /* 0x000e240000000a00 */
[----:B0-----:R-:W-:Y:S01]  /*08d0*/  REDG.E.ADD.F64.RN.STRONG.GPU desc[UR6][R2.64], R8 ;  /* 0x00000008020079a6 */ /* 0x001fe2000c12ff06 */
[----:B------:R-:W-:Y:S05]  /*08e0*/  EXIT ;  /* 0x000000000000794d */ /* 0x000fea0003800000 */
        .weak           $__internal_0_$__cuda_sm20_dblrcp_rn_slowpath_v3
        .type           $__internal_0_$__cuda_sm20_dblrcp_rn_slowpath_v3,@function
        .size           $__internal_0_$__cuda_sm20_dblrcp_rn_slowpath_v3,(.L_x_95 - $__internal_0_$__cuda_sm20_dblrcp_rn_slowpath_v3)
$__internal_0_$__cuda_sm20_dblrcp_rn_slowpath_v3:
[----:B------:R-:W0:Y:S08]  /*08f0*/  LDC.64 R6, c[0x0][0x3a0] ;  /* 0x0000e800ff067b82 */ /* 0x000e300000000a00 */
[----:B------:R-:W1:Y:S01]  /*0900*/  LDC R3, c[0x0][0x3a4] ;  /* 0x0000e900ff037b82 */ /* 0x000e620000000800 */
[----:B0-----:R-:W-:-:S14]  /*0910*/  DSETP.GTU.AND P0, PT, |R6|, +INF , PT ;  /* 0x7ff000000600742a */ /* 0x001fdc0003f0c200 */
[----:B-1----:R-:W-:Y:S05]  /*0920*/  @P0 BRA `(.L_x_5) ;  /* 0x0000000000800947 */ /* 0x002fea0003800000 */
[----:B------:R-:W-:-:S05]  /*0930*/  LOP3.LUT R5, R3, 0x7fffffff, RZ, 0xc0, !PT ;  /* 0x7fffffff03057812 */ /* 0x000fca00078ec0ff */
[----:B------:R-:W-:-:S05]  /*0940*/  VIADD R8, R5, 0xffffffff ;  /* 0xffffffff05087836 */ /* 0x000fca0000000000 */
[----:B------:R-:W-:-:S13]  /*0950*/  ISETP.GE.U32.AND P0, PT, R8, 0x7fefffff, PT ;  /* 0x7fefffff0800780c */ /* 0x000fda0003f06070 */
[----:B------:R-:W-:Y:S02]  /*0960*/  @P0 LOP3.LUT R9, R3, 0x7ff00000, RZ, 0x3c, !PT ;  /* 0x7ff0000003090812 */ /* 0x000fe400078e3cff */
[----:B------:R-:W-:Y:S01]  /*0970*/  @P0 MOV R8, RZ ;  /* 0x000000ff00080202 */ /* 0x000fe20000000f00 */
[----:B------:R-:W-:Y:S06]  /*0980*/  @P0 BRA `(.L_x_6) ;  /* 0x0000000000700947 */ /* 0x000fec0003800000 */
[----:B------:R-:W-:-:S13]  /*0990*/  ISETP.GE.U32.AND P0, PT, R5, 0x1000001, PT ;  /* 0x010000010500780c */ /* 0x000fda0003f06070 */
[----:B------:R-:W-:Y:S05]  /*09a0*/  @!P0 BRA `(.L_x_7) ;  /* 0x0000000000388947 */ /* 0x000fea0003800000 */
[----:B------:R-:W0:Y:S01]  /*09b0*/  LDCU UR4, c[0x0][0x3a0] ;  /* 0x00007400ff0477ac */ /* 0x000e220008000800 */
[----:B------:R-:W-:-:S04]  /*09c0*/  IADD3 R9, PT, PT, R3, -0x3fe00000, RZ ;  /* 0xc020000003097810 */ /* 0x000fc80007ffe0ff */
[----:B------:R-:W1:Y:S01]  /*09d0*/  MUFU.RCP64H R11, R9 ;  /* 0x00000009000b7308 */ /* 0x000e620000001800 */
[----:B0-----:R-:W-:-:S06]  /*09e0*/  MOV R8, UR4 ;  /* 0x0000000400087c02 */ /* 0x001fcc0008000f00 */
[----:B-1----:R-:W-:-:S08]  /*09f0*/  DFMA R12, -R8, R10, 1 ;  /* 0x3ff00000080c742b */ /* 0x002fd0000000010a */
[----:B------:R-:W-:-:S08]  /*0a00*/  DFMA R12, R12, R12, R12 ;  /* 0x0000000c0c0c722b */ /* 0x000fd0000000000c */
[----:B------:R-:W-:-:S08]  /*0a10*/  DFMA R12, R10, R12, R10 ;  /* 0x0000000c0a0c722b */ /* 0x000fd0000000000a */
[----:B------:R-:W-:-:S08]  /*0a20*/  DFMA R10, -R8, R12, 1 ;  /* 0x3ff00000080a742b */ /* 0x000fd0000000010c */
[----:B------:R-:W-:-:S08]  /*0a30*/  DFMA R10, R12, R10, R12 ;  /* 0x0000000a0c0a722b */ /* 0x000fd0000000000c */
[----:B------:R-:W-:-:S08]  /*0a40*/  DMUL R10, R10, 2.2250738585072013831e-308 ;  /* 0x001000000a0a7828 */ /* 0x000fd00000000000 */
[----:B------:R-:W-:-:S08]  /*0a50*/  DFMA R6, R10, -R6, 1 ;  /* 0x3ff000000a06742b */ /* 0x000fd00000000806 */
[----:B------:R-:W-:-:S08]  /*0a60*/  DFMA R6, R6, R6, R6 ;  /* 0x000000060606722b */ /* 0x000fd00000000006 */
[----:B------:R-:W-:Y:S01]  /*0a70*/  DFMA R8, R10, R6, R10 ;  /* 0x000000060a08722b */ /* 0x000fe2000000000a */
[----:B------:R-:W-:Y:S10]  /*0a80*/  BRA `(.L_x_6) ;  /* 0x0000000000307947 */ /* 0x000ff40003800000 */
.L_x_7:
[----:B------:R-:W-:Y:S01]  /*0a90*/  DMUL R6, R6, 8.11296384146066816958e+31 ;  /* 0x4690000006067828 */ /* 0x000fe20000000000 */
[----:B------:R-:W-:-:S05]  /*0aa0*/  MOV R8, R10 ;  /* 0x0000000a00087202 */ /* 0x000fca0000000f00 */
[----:B------:R-:W0:Y:S02]  /*0ab0*/  MUFU.RCP64H R9, R7 ;  /* 0x0000000700097308 */ /* 0x000e240000001800 */
[----:B0-----:R-:W-:-:S08]  /*0ac0*/  DFMA R10, -R6, R8, 1 ;  /* 0x3ff00000060a742b */ /* 0x001fd00000000108 */
[----:B------:R-:W-:-:S08]  /*0ad0*/  DFMA R10, R10, R10, R10 ;  /* 0x0000000a0a0a722b */ /* 0x000fd0000000000a */
[----:B------:R-:W-:-:S08]  /*0ae0*/  DFMA R10, R8, R10, R8 ;  /* 0x0000000a080a722b */ /* 0x000fd00000000008 */
[----:B------:R-:W-:-:S08]  /*0af0*/  DFMA R8, -R6, R10, 1 ;  /* 0x3ff000000608742b */ /* 0x000fd0000000010a */
[----:B------:R-:W-:-:S08]  /*0b00*/  DFMA R8, R10, R8, R10 ;  /* 0x000000080a08722b */ /* 0x000fd0000000000a */
[----:B------:R-:W-:Y:S01]  /*0b10*/  DMUL R8, R8, 8.11296384146066816958e+31 ;  /* 0x4690000008087828 */ /* 0x000fe20000000000 */
[----:B------:R-:W-:Y:S10]  /*0b20*/  BRA `(.L_x_6) ;  /* 0x0000000000087947 */ /* 0x000ff40003800000 */
.L_x_5:
[----:B------:R-:W0:Y:S01]  /*0b30*/  LDC R8, c[0x0][0x3a0] ;  /* 0x0000e800ff087b82 */ /* 0x000e220000000800 */
[----:B------:R-:W-:-:S07]  /*0b40*/  LOP3.LUT R9, R3, 0x80000, RZ, 0xfc, !PT ;  /* 0x0008000003097812 */ /* 0x000fce00078efcff */
.L_x_6:
[----:B------:R-:W-:-:S04]  /*0b50*/  MOV R5, 0x0 ;  /* 0x0000000000057802 */ /* 0x000fc80000000f00 */
[----:B0-----:R-:W-:Y:S05]  /*0b60*/  RET.REL.NODEC R4 `(_Z32dvc_ScaLBL_D3Q19_AAodd_Flux_BC_zPiS_PdddS0_ii) ;  /* 0xfffffff404247950 */ /* 0x001fea0003c3ffff */
.L_x_8:
[----:B------:R-:W-:-:S00]  /*0b70*/  BRA `(.L_x_8) ;  /* 0xfffffffc00fc7947 */ /* 0x000fc0000383ffff */
[----:B------:R-:W-:-:S00]  /*0b80*/  NOP ;  /* 0x0000000000007918 */ /* 0x000fc00000000000 */
[----:B------:R-:W-:-:S00]  /*0b90*/  NOP ;  /* 0x0000000000007918 */ /* 0x000fc00000000000 */
[----:B------:R-:W-:-:S00]  /*0ba0*/  NOP ;  /* 0x0000000000007918 */ /* 0x000fc00000000000 */
[----:B------:R-:W-:-:S00]  /*0bb0*/  NOP ;  /* 0x0000000000007918 */ /* 0x000fc00000000000 */
[----:B------:R-:W-:-:S00]  /*0bc0*/  NOP ;  /* 0x0000000000007918 */ /* 0x000fc00000000000 */
[----:B------:R-:W-:-:S00]  /*0bd0*/  NOP ;  /* 0x0000000000007918 */ /* 0x000fc00000000000 */
[----:B------:R-:W-:-:S00]  /*0be0*/  NOP ;  /* 0x0000000000007918 */ /* 0x000fc00000000000 */
[----:B------:R-:W-:-:S00]  /*0bf0*/  NOP ;  /* 0x0000000000007918 */ /* 0x000fc00000000000 */
.L_x_95:


//--------------------- .text._Z33dvc_ScaLBL_D3Q19_AAeven_Flux_BC_zPiPdddS0_ii --------------------------
	.section	.text._Z33dvc_ScaLBL_D3Q19_AAeven_Flux_BC_zPiPdddS0_ii,"ax",@progbits
	.align	128
        .global         _Z33dvc_ScaLBL_D3Q19_AAeven_Flux_BC_zPiPdddS0_ii
        .type           _Z33dvc_ScaLBL_D3Q19_AAeven_Flux_BC_zPiPdddS0_ii,@function
        .size           _Z33dvc_ScaLBL_D3Q19_AAeven_Flux_BC_zPiPdddS0_ii,(.L_x_96 - _Z33dvc_ScaLBL_D3Q19_AAeven_Flux_BC_zPiPdddS0_ii)
        .other          _Z33dvc_ScaLBL_D3Q19_AAeven_Flux_BC_zPiPdddS0_ii,@"STO_CUDA_ENTRY STV_DEFAULT"
_Z33dvc_ScaLBL_D3Q19_AAeven_Flux_BC_zPiPdddS0_ii:
.text._Z33dvc_ScaLBL_D3Q19_AAeven_Flux_BC_zPiPdddS0_ii:
[----:B------:R-:W-:Y:S01]  /*0000*/  LDC R1, c[0x0][0x37c] ;  /* 0x0000df00ff017b82 */ /* 0x000fe20000000800 */
[----:B------:R-:W0:Y:S07]  /*0010*/  S2R R3, SR_TID.X ;  /* 0x0000000000037919 */ /* 0x000e2e0000002100 */
[----:B------:R-:W0:Y:S01]  /*0020*/  S2UR UR4, SR_CTAID.X ;  /* 0x00000000000479c3 */ /* 0x000e220000002500 */
[----:B------:R-:W1:Y:S01]  /*0030*/  LDCU UR5, c[0x0][0x3a8] ;  /* 0x00007500ff0577ac */ /* 0x000e620008000800 */
[----:B------:R-:W-:Y:S01]  /*0040*/  BSSY.RECONVERGENT B0, `(.L_x_9) ;  /* 0x0000053000007945 */ /* 0x000fe20003800200 */
[----:B------:R-:W2:Y:S05]  /*0050*/  LDCU.64 UR6, c[0x0][0x358] ;  /* 0x00006b00ff0677ac */ /* 0x000eaa0008000a00 */
[----:B------:R-:W0:Y:S02]  /*0060*/  LDC R0, c[0x0][0x360] ;  /* 0x0000d800ff007b82 */ /* 0x000e240000000800 */
[----:B0-----:R-:W-:Y:S01]  /*0070*/  IMAD R4, R0, UR4, R3 ;  /* 0x0000000400047c24 */ /* 0x001fe2000f8e0203 */
[----:B------:R-:W-:-:S04]  /*0080*/  CS2R R2, SRZ ;  /* 0x0000000000027805 */ /* 0x000fc8000001ff00 */
        /* <DEDUP_REMOVED lines=13> */
[----:B------:R-:W-:-:S04]  /*0160*/  LOP3.LUT R2, R5, 0x7fffffff, RZ, 0xc0, !PT ;  /* 0x7fffffff05027812 */ /* 0x000fc800078ec0ff */
[----:B------:R-:W-:Y:S02]  /*0170*/  IADD3 R10, PT, PT, R2, -0x100000, RZ ;  /* 0xfff00000020a7810 */ /* 0x000fe40007ffe0ff */
[----:B------:R-:W-:-:S07]  /*0180*/  MOV R2, 0x1a0 ;  /* 0x000001a000027802 */ /* 0x000fce0000000f00 */
[----:B------:R-:W-:Y:S05]  /*0190*/  CALL.REL.NOINC `($__internal_1_$__cuda_sm20_dblrcp_rn_slowpath_v3) ;  /* 0x00000004007c7944 */ /* 0x000fea0003c00000 */
[----:B------:R-:W-:Y:S01]  /*01a0*/  MOV R2, R8 ;  /* 0x0000000800027202 */ /* 0x000fe20000000f00 */
[----:B------:R-:W-:-:S07]  /*01b0*/  IMAD.MOV.U32 R3, RZ, RZ, R9 ;  /* 0x000000ffff037224 */ /* 0x000fce00078e0009 */
.L_x_11:
[----:B------:R-:W0:Y:S08]  /*01c0*/  LDC.64 R10, c[0x0][0x380] ;  /* 0x0000e000ff0a7b82 */ /* 0x000e300000000a00 */
[----:B------:R-:W1:Y:S01]  /*01d0*/  LDC R25, c[0x0][0x3ac] ;  /* 0x0000eb00ff197b82 */ /* 0x000e620000000800 */
[----:B0-----:R-:W-:-:S07]  /*01e0*/  IMAD.WIDE R10, R4, 0x4, R10 ;  /* 0x00000004040a7825 */ /* 0x001fce00078e020a */
[----:B------:R-:W0:Y:S01]  /*01f0*/  LDC.64 R4, c[0x0][0x388] ;  /* 0x0000e200ff047b82 */ /* 0x000e220000000a00 */
[----:B------:R-:W0:Y:S01]  /*0200*/  LDG.E R11, desc[UR6][R10.64] ;  /* 0x000000060a0b7981 */ /* 0x000e22000c1e1900 */
[----:B-1----:R-:W-:Y:S01]  /*0210*/  SHF.L.U32 R8, R25, 0x1, RZ ;  /* 0x0000000119087819 */ /* 0x002fe200000006ff */
[----:B0-----:R-:W-:-:S03]  /*0220*/  IMAD.WIDE R16, R11, 0x8, R4 ;  /* 0x000000080b107825 */ /* 0x001fc600078e0204 */
[----:B------:R-:W-:Y:S01]  /*0230*/  IADD3 R18, PT, PT, R11, R8, RZ ;  /* 0x000000080b127210 */ /* 0x000fe20007ffe0ff */
[--C-:B------:R-:W-:Y:S02]  /*0240*/  IMAD.WIDE R6, R8, 0x8, R16.reuse ;  /* 0x0000000808067825 */ /* 0x100fe400078e0210 */
[----:B------:R0:W2:Y:S02]  /*0250*/  LDG.E.64 R8, desc[UR6][R16.64] ;  /* 0x0000000610087981 */ /* 0x0000a4000c1e1b00 */
[----:B------:R-:W-:Y:S02]  /*0260*/  IMAD.WIDE R14, R25, 0x8, R16 ;  /* 0x00000008190e7825 */ /* 0x000fe400078e0210 */
[----:B------:R1:W2:Y:S01]  /*0270*/  LDG.E.64 R12, desc[UR6][R6.64] ;  /* 0x00000006060c7981 */ /* 0x0002a2000c1e1b00 */
[----:B------:R-:W-:-:S03]  /*0280*/  IADD3 R20, PT, PT, R18, -R25, RZ ;  /* 0x8000001912147210 */ /* 0x000fc60007ffe0ff */
[----:B------:R-:W3:Y:S02]  /*0290*/  LDG.E.64 R14, desc[UR6][R14.64] ;  /* 0x000000060e0e7981 */ /* 0x000ee4000c1e1b00 */
[----:B------:R-:W-:-:S04]  /*02a0*/  IMAD R11, R25, 0x3, R20 ;  /* 0x00000003190b7824 */ /* 0x000fc800078e0214 */
[----:B------:R-:W-:-:S05]  /*02b0*/  IMAD.WIDE R10, R11, 0x8, R4 ;  /* 0x000000080b0a7825 */ /* 0x000fca00078e0204 */
[----:B------:R-:W4:Y:S01]  /*02c0*/  LDG.E.64 R26, desc[UR6][R10.64] ;  /* 0x000000060a1a7981 */ /* 0x000f22000c1e1b00 */
[----:B------:R-:W-:-:S06]  /*02d0*/  IMAD.WIDE R20, R25, 0x8, R6 ;  /* 0x0000000819147825 */ /* 0x000fcc00078e0206 */
[----:B------:R-:W5:Y:S01]  /*02e0*/  LDG.E.64 R20, desc[UR6][R20.64] ;  /* 0x0000000614147981 */ /* 0x000f62000c1e1b00 */
[----:B------:R-:W-:-:S04]  /*02f0*/  IMAD R18, R25, 0x3, R18 ;  /* 0x0000000319127824 */ /* 0x000fc800078e0212 */
[----:B------:R-:W-:-:S04]  /*0300*/  IMAD R22, R25, 0x3, R18 ;  /* 0x0000000319167824 */ /* 0x000fc800078e0212 */
[----:B0-----:R-:W-:-:S04]  /*0310*/  IMAD.IADD R16, R22, 0x1, -R25 ;  /* 0x0000000116107824 */ /* 0x001fc800078e0a19 */
[C---:B-1----:R-:W-:Y:S02]  /*0320*/  IMAD R7, R25.reuse, 0x3, R16 ;  /* 0x0000000319077824 */ /* 0x042fe400078e0210 */
[----:B------:R-:W-:-:S04]  /*0330*/  IMAD R24, R25, 0x3, R22 ;  /* 0x0000000319187824 */ /* 0x000fc800078e0216 */
[----:B------:R-:W-:Y:S02]  /*0340*/  IMAD R23, R25, 0x3, R24 ;  /* 0x0000000319177824 */ /* 0x000fe400078e0218 */
[----:B------:R-:W-:-:S03]  /*0350*/  IMAD.WIDE R16, R16, 0x8, R4 ;  /* 0x0000000810107825 */ /* 0x000fc600078e0204 */
[----:B------:R-:W-:-:S03]  /*0360*/  IADD3 R24, PT, PT, R23, R25, RZ ;  /* 0x0000001917187210 */ /* 0x000fc60007ffe0ff */
[----:B------:R-:W5:Y:S02]  /*0370*/  LDG.E.64 R16, desc[UR6][R16.64] ;  /* 0x0000000610107981 */ /* 0x000f64000c1e1b00 */
[----:B------:R-:W-:Y:S01]  /*0380*/  IMAD R29, R25, 0x3, R24 ;  /* 0x00000003191d7824 */ /* 0x000fe200078e0218 */
[----:B--2---:R-:W-:-:S08]  /*0390*/  DADD R8, R8, R12 ;  /* 0x0000000008087229 */ /* 0x004fd0000000000c */
[----:B---3--:R-:W-:Y:S01]  /*03a0*/  DADD R18, R14, R8 ;  /* 0x000000000e127229 */ /* 0x008fe20000000008 */
[----:B------:R-:W-:-:S04]  /*03b0*/  IMAD.WIDE R8, R7, 0x8, R4 ;  /* 0x0000000807087825 */ /* 0x000fc800078e0204 */
[----:B------:R-:W-:-:S04]  /*03c0*/  IMAD.WIDE R12, R25, 0x8, R10 ;  /* 0x00000008190c7825 */ /* 0x000fc800078e020a */
[----:B------:R-:W-:Y:S01]  /*03d0*/  IMAD.WIDE R14, R25, 0x8, R8 ;  /* 0x00000008190e7825 */ /* 0x000fe200078e0208 */
[----:B----4-:R-:W-:Y:S01]  /*03e0*/  DADD R26, R26, R18 ;  /* 0x000000001a1a7229 */ /* 0x010fe20000000012 */
[----:B------:R-:W2:Y:S02]  /*03f0*/  LDG.E.64 R12, desc[UR6][R12.64] ;  /* 0x000000060c0c7981 */ /* 0x000ea4000c1e1b00 */
[--C-:B------:R-:W-:Y:S02]  /*0400*/  IMAD.WIDE R6, R22, 0x8, R4.reuse ;  /* 0x0000000816067825 */ /* 0x100fe400078e0204 */
[----:B------:R-:W2:Y:S04]  /*0410*/  LDG.E.64 R14, desc[UR6][R14.64] ;  /* 0x000000060e0e7981 */ /* 0x000ea8000c1e1b00 */
[----:B------:R0:W3:Y:S01]  /*0420*/  LDG.E.64 R10, desc[UR6][R6.64] ;  /* 0x00000006060a7981 */ /* 0x0000e2000c1e1b00 */
[----:B------:R-:W-:Y:S01]  /*0430*/  IMAD.WIDE R18, R23, 0x8, R4 ;  /* 0x0000000817127825 */ /* 0x000fe200078e0204 */
[----:B-----5:R-:W-:-:S02]  /*0440*/  DADD R20, R20, R26 ;  /* 0x0000000014147229 */ /* 0x020fc4000000001a */
[----:B------:R-:W4:Y:S04]  /*0450*/  LDG.E.64 R8, desc[UR6][R8.64] ;  /* 0x0000000608087981 */ /* 0x000f28000c1e1b00 */
[----:B------:R-:W5:Y:S01]  /*0460*/  LDG.E.64 R26, desc[UR6][R18.64] ;  /* 0x00000006121a7981 */ /* 0x000f62000c1e1b00 */
[----:B------:R-:W-:-:S04]  /*0470*/  IMAD.WIDE R22, R25, 0x8, R18 ;  /* 0x0000000819167825 */ /* 0x000fc800078e0212 */
[----:B------:R-:W-:Y:S02]  /*0480*/  IMAD.WIDE R24, R25, 0x8, R6 ;  /* 0x0000000819187825 */ /* 0x000fe400078e0206 */
[----:B------:R-:W4:Y:S02]  /*0490*/  LDG.E.64 R22, desc[UR6][R22.64] ;  /* 0x0000000616167981 */ /* 0x000f24000c1e1b00 */
[----:B0-----:R-:W-:Y:S02]  /*04a0*/  IMAD.WIDE R6, R29, 0x8, R4 ;  /* 0x000000081d067825 */ /* 0x001fe400078e0204 */
[----:B------:R-:W4:Y:S04]  /*04b0*/  LDG.E.64 R4, desc[UR6][R24.64] ;  /* 0x0000000618047981 */ /* 0x000f28000c1e1b00 */
[----:B------:R-:W4:Y:S01]  /*04c0*/  LDG.E.64 R6, desc[UR6][R6.64] ;  /* 0x0000000606067981 */ /* 0x000f22000c1e1b00 */
[----:B--2---:R-:W-:-:S02]  /*04d0*/  DADD R12, R12, R14 ;  /* 0x000000000c0c7229 */ /* 0x004fc4000000000e */
[----:B---3--:R-:W-:-:S08]  /*04e0*/  DADD R10, R10, R20 ;  /* 0x000000000a0a7229 */ /* 0x008fd00000000014 */
[----:B------:R-:W-:Y:S02]  /*04f0*/  DADD R10, R16, R10 ;  /* 0x00000000100a7229 */ /* 0x000fe4000000000a */
[----:B-----5:R-:W-:-:S06]  /*0500*/  DADD R12, R26, R12 ;  /* 0x000000001a0c7229 */ /* 0x020fcc000000000c */
[----:B----4-:R-:W-:Y:S02]  /*0510*/  DADD R8, R8, R10 ;  /* 0x0000000008087229 */ /* 0x010fe4000000000a */
[----:B------:R-:W-:-:S06]  /*0520*/  DADD R12, R22, R12 ;  /* 0x00000000160c7229 */ /* 0x000fcc000000000c */
[----:B------:R-:W-:Y:S02]  /*0530*/  DADD R4, R4, R8 ;  /* 0x0000000004047229 */ /* 0x000fe40000000008 */
[----:B------:R-:W-:-:S08]  /*0540*/  DADD R12, R6, R12 ;  /* 0x00000000060c7229 */ /* 0x000fd0000000000c */
[----:B------:R-:W-:-:S08]  /*0550*/  DFMA R4, R12, 2, R4 ;  /* 0x400000000c04782b */ /* 0x000fd00000000004 */
[----:B------:R-:W-:-:S11]  /*0560*/  DMUL R2, R4, R2 ;  /* 0x0000000204027228 */ /* 0x000fd60000000000 */
.L_x_10:
[----:B------:R-:W-:Y:S05]  /*0570*/  BSYNC.RECONVERGENT B0 ;  /* 0x0000000000007941 */ /* 0x000fea0003800200 */
.L_x_9:
        /* <DEDUP_REMOVED lines=18> */
.L_x_13:
[----:B------:R-:W-:Y:S01]  /*06a0*/  SHF.R.U32.HI R8, RZ, 0x1, R6 ;  /* 0x00000001ff087819 */ /* 0x000fe20000011606 */
[----:B------:R-:W-:Y:S01]  /*06b0*/  STS.64 [R7], R2 ;  /* 0x0000000207007388 */ /* 0x000fe20000000a00 */
[----:B------:R-:W-:Y:S02]  /*06c0*/  BAR.SYNC.DEFER_BLOCKING 0x0 ;  /* 0x0000000000007b1d */ /* 0x000fe40000010000 */
[----:B------:R-:W-:Y:S02]  /*06d0*/  ISETP.GT.U32.AND P1, PT, R8, R0, PT ;  /* 0x000000000800720c */ /* 0x000fe40003f24070 */
[----:B------:R-:W-:Y:S02]  /*06e0*/  ISETP.GT.U32.AND P2, PT, R6, 0x3, PT ;  /* 0x000000030600780c */ /* 0x000fe40003f44070 */
[----:B------:R-:W-:-:S09]  /*06f0*/  MOV R6, R8 ;  /* 0x0000000800067202 */ /* 0x000fd20000000f00 */
[----:B------:R-:W-:-:S06]  /*0700*/  @P1 IMAD R4, R8, 0x8, R7 ;  /* 0x0000000808041824 */ /* 0x000fcc00078e0207 */
[----:B------:R-:W0:Y:S02]  /*0710*/  @P1 LDS.64 R4, [R4] ;  /* 0x0000000004041984 */ /* 0x000e240000000a00 */
[----:B0-----:R-:W-:Y:S01]  /*0720*/  @P1 DADD R2, R2, R4 ;  /* 0x0000000002021229 */ /* 0x001fe20000000004 */
[----:B------:R-:W-:Y:S06]  /*0730*/  BAR.SYNC.DEFER_BLOCKING 0x0 ;  /* 0x0000000000007b1d */ /* 0x000fec0000010000 */
[----:B------:R-:W-:Y:S05]  /*0740*/  @P2 BRA `(.L_x_13) ;  /* 0xfffffffc00d42947 */ /* 0x000fea000383ffff */
.L_x_12:
[----:B------:R-:W-:Y:S05]  /*0750*/  @P0 EXIT ;  /* 0x000000000000094d */ /* 0x000fea0003800000 */
[----:B------:R-:W0:Y:S02]  /*0760*/  LDC.64 R4, c[0x0][0x3a0] ;  /* 0x0000e800ff047b82 */ /* 0x000e240000000a00 */
[----:B0-----:R-:W-:Y:S01]  /*0770*/  REDG.E.ADD.F64.RN.STRONG.GPU desc[UR6][R4.64], R2 ;  /* 0x00000002040079a6 */ /* 0x001fe2000c12ff06 */
[----:B------:R-:W-:Y:S05]  /*0780*/  EXIT ;  /* 0x000000000000794d */ /* 0x000fea0003800000 */
        .weak           $__internal_1_$__cuda_sm20_dblrcp_rn_slowpath_v3
        .type           $__internal_1_$__cuda_sm20_dblrcp_rn_slowpath_v3,@function
        .size           $__internal_1_$__cuda_sm20_dblrcp_rn_slowpath_v3,(.L_x_96 - $__internal_1_$__cuda_sm20_dblrcp_rn_slowpath_v3)
$__internal_1_$__cuda_sm20_dblrcp_rn_slowpath_v3:
[----:B------:R-:W0:Y:S08]  /*0790*/  LDC.64 R6, c[0x0][0x398] ;  /* 0x0000e600ff067b82 */ /* 0x000e300000000a00 */
[----:B------:R-:W1:Y:S01]  /*07a0*/  LDC R3, c[0x0][0x39c] ;  /* 0x0000e700ff037b82 */ /* 0x000e620000000800 */
[----:B0-----:R-:W-:-:S14]  /*07b0*/  DSETP.GTU.AND P0, PT, |R6|, +INF , PT ;  /* 0x7ff000000600742a */ /* 0x001fdc0003f0c200 */
[----:B-1----:R-:W-:Y:S05]  /*07c0*/  @P0 BRA `(.L_x_14) ;  /* 0x0000000000800947 */ /* 0x002fea0003800000 */
[----:B------:R-:W-:-:S04]  /*07d0*/  LOP3.LUT R5, R3, 0x7fffffff, RZ, 0xc0, !PT ;  /* 0x7fffffff03057812 */ /* 0x000fc800078ec0ff */
[----:B------:R-:W-:-:S04]  /*07e0*/  IADD3 R8, PT, PT, R5, -0x1, RZ ;  /* 0xffffffff05087810 */ /* 0x000fc80007ffe0ff */
[----:B------:R-:W-:-:S13]  /*07f0*/  ISETP.GE.U32.AND P0, PT, R8, 0x7fefffff, PT ;  /* 0x7fefffff0800780c */ /* 0x000fda0003f06070 */
[----:B------:R-:W-:Y:S02]  /*0800*/  @P0 LOP3.LUT R9, R3, 0x7ff00000, RZ, 0x3c, !PT ;  /* 0x7ff0000003090812 */ /* 0x000fe400078e3cff */
[----:B------:R-:W-:Y:S01]  /*0810*/  @P0 MOV R8, RZ ;  /* 0x000000ff00080202 */ /* 0x000fe20000000f00 */
[----:B------:R-:W-:Y:S06]  /*0820*/  @P0 BRA `(.L_x_15) ;  /* 0x0000000000700947 */ /* 0x000fec0003800000 */
[----:B------:R-:W-:-:S13]  /*0830*/  ISETP.GE.U32.AND P0, PT, R5, 0x1000001, PT ;  /* 0x010000010500780c */ /* 0x000fda0003f06070 */
[----:B------:R-:W-:Y:S05]  /*0840*/  @!P0 BRA `(.L_x_16) ;  /* 0x0000000000388947 */ /* 0x000fea0003800000 */
[----:B------:R-:W0:Y:S01]  /*0850*/  LDCU UR4, c[0x0][0x398] ;  /* 0x00007300ff0477ac */ /* 0x000e220008000800 */
[----:B------:R-:W-:-:S04]  /*0860*/  VIADD R9, R3, 0xc0200000 ;  /* 0xc020000003097836 */ /* 0x000fc80000000000 */
        /* <DEDUP_REMOVED lines=12> */
.L_x_16:
        /* <DEDUP_REMOVED lines=10> */
.L_x_14:
[----:B------:R-:W0:Y:S01]  /*09d0*/  LDC R8, c[0x0][0x398] ;  /* 0x0000e600ff087b82 */ /* 0x000e220000000800 */
[----:B------:R-:W-:-:S07]  /*09e0*/  LOP3.LUT R9, R3, 0x80000, RZ, 0xfc, !PT ;  /* 0x0008000003097812 */ /* 0x000fce00078efcff */
.L_x_15:
[----:B------:R-:W-:-:S04]  /*09f0*/  MOV R3, 0x0 ;  /* 0x0000000000037802 */ /* 0x000fc80000000f00 */
[----:B0-----:R-:W-:Y:S05]  /*0a00*/  RET.REL.NODEC R2 `(_Z33dvc_ScaLBL_D3Q19_AAeven_Flux_BC_zPiPdddS0_ii) ;  /* 0xfffffff4027c7950 */ /* 0x001fea0003c3ffff */
.L_x_17:
        /* <DEDUP_REMOVED lines=15> */
.L_x_96:


//--------------------- .text._Z36dvc_ScaLBL_D3Q19_AAodd_Pressure_BC_ZPiS_Pddii --------------------------
	.section	.text._Z36dvc_ScaLBL_D3Q19_AAodd_Pressure_BC_ZPiS_Pddii,"ax",@progbits
	.align	128
        .global         _Z36dvc_ScaLBL_D3Q19_AAodd_Pressure_BC_ZPiS_Pddii
        .type           _Z36dvc_ScaLBL_D3Q19_AAodd_Pressure_BC_ZPiS_Pddii,@function
        .size           _Z36dvc_ScaLBL_D3Q19_AAodd_Pressure_BC_ZPiS_Pddii,(.L_x_101 - _Z36dvc_ScaLBL_D3Q19_AAodd_Pressure_BC_ZPiS_Pddii)
        .other          _Z36dvc_ScaLBL_D3Q19_AAodd_Pressure_BC_ZPiS_Pddii,@"STO_CUDA_ENTRY STV_DEFAULT"
_Z36dvc_ScaLBL_D3Q19_AAodd_Pressure_BC_ZPiS_Pddii:
.text._Z36dvc_ScaLBL_D3Q19_AAodd_Pressure_BC_ZPiS_Pddii:
[----:B------:R-:W-:Y:S01]  /*0000*/  LDC R1, c[0x0][0x37c] ;  /* 0x0000df00ff017b82 */ /* 0x000fe20000000800 */
[----:B------:R-:W0:Y:S07]  /*0010*/  S2R R0, SR_TID.X ;  /* 0x0000000000007919 */ /* 0x000e2e0000002100 */
[----:B------:R-:W0:Y:S01]  /*0020*/  S2UR UR4, SR_CTAID.X ;  /* 0x00000000000479c3 */ /* 0x000e220000002500 */
[----:B------:R-:W1:Y:S07]  /*0030*/  LDCU UR5, c[0x0][0x3a0] ;  /* 0x00007400ff0577ac */ /* 0x000e6e0008000800 */
[----:B------:R-:W0:Y:S02]  /*0040*/  LDC R3, c[0x0][0x360] ;  /* 0x0000d800ff037b82 */ /* 0x000e240000000800 */
[----:B0-----:R-:W-:-:S05]  /*0050*/  IMAD R3, R3, UR4, R0 ;  /* 0x0000000403037c24 */ /* 0x001fca000f8e0200 */
[----:B-1----:R-:W-:-:S13]  /*0060*/  ISETP.GE.AND P0, PT, R3, UR5, PT ;  /* 0x0000000503007c0c */ /* 0x002fda000bf06270 */
[----:B------:R-:W-:Y:S05]  /*0070*/  @P0 EXIT ;  /* 0x000000000000094d */ /* 0x000fea0003800000 */
[----:B------:R-:W0:Y:S01]  /*0080*/  LDC.64 R4, c[0x0][0x388] ;  /* 0x0000e200ff047b82 */ /* 0x000e220000000a00 */
[----:B------:R-:W1:Y:S01]  /*0090*/  LDCU.64 UR4, c[0x0][0x358] ;  /* 0x00006b00ff0477ac */ /* 0x000e620008000a00 */
[----:B------:R-:W2:Y:S06]  /*00a0*/  LDCU.64 UR6, c[0x0][0x398] ;  /* 0x00007300ff0677ac */ /* 0x000eac0008000a00 */
[----:B------:R-:W3:Y:S08]  /*00b0*/  LDC.64 R28, c[0x0][0x380] ;  /* 0x0000e000ff1c7b82 */ /* 0x000ef00000000a00 */
[----:B------:R-:W4:Y:S01]  /*00c0*/  LDC R0, c[0x0][0x3a4] ;  /* 0x0000e900ff007b82 */ /* 0x000f220000000800 */
[----:B0-----:R-:W-:-:S05]  /*00d0*/  IMAD.WIDE R4, R3, 0x4, R4 ;  /* 0x0000000403047825 */ /* 0x001fca00078e0204 */
[----:B-1----:R-:W3:Y:S01]  /*00e0*/  LDG.E R23, desc[UR4][R4.64] ;  /* 0x0000000404177981 */ /* 0x002ee2000c1e1900 */
[----:B----4-:R-:W-:Y:S01]  /*00f0*/  SHF.L.U32 R2, R0, 0x1, RZ ;  /* 0x0000000100027819 */ /* 0x010fe200000006ff */
[----:B---3--:R-:W-:-:S05]  /*0100*/  IMAD.WIDE R10, R23, 0x4, R28 ;  /* 0x00000004170a7825 */ /* 0x008fca00078e021c */
[----:B------:R0:W3:Y:S01]  /*0110*/  LDG.E R7, desc[UR4][R10.64] ;  /* 0x000000040a077981 */ /* 0x0000e2000c1e1900 */
[C---:B------:R-:W-:Y:S01]  /*0120*/  IMAD.WIDE R8, R0.reuse, 0x4, R10 ;  /* 0x0000000400087825 */ /* 0x040fe200078e020a */
[CC--:B------:R-:W-:Y:S02]  /*0130*/  LEA R15, R0.reuse, R23.reuse, 0x2 ;  /* 0x00000017000f7211 */ /* 0x0c0fe400078e10ff */
[----:B------:R-:W-:-:S03]  /*0140*/  LEA R13, R0, R23, 0x3 ;  /* 0x00000017000d7211 */ /* 0x000fc600078e18ff */
[----:B------:R-:W4:Y:S01]  /*0150*/  LDG.E R9, desc[UR4][R8.64] ;  /* 0x0000000408097981 */ /* 0x000f22000c1e1900 */
[C---:B------:R-:W-:Y:S01]  /*0160*/  IADD3 R19, PT, PT, R2.reuse, R15, RZ ;  /* 0x0000000f02137210 */ /* 0x040fe20007ffe0ff */
[----:B------:R-:W-:-:S04]  /*0170*/  IMAD.WIDE R16, R2, 0x4, R10 ;  /* 0x0000000402107825 */ /* 0x000fc800078e020a */
[--C-:B------:R-:W-:Y:S01]  /*0180*/  IMAD.WIDE R18, R19, 0x4, R28.reuse ;  /* 0x0000000413127825 */ /* 0x100fe200078e021c */
[----:B------:R1:W5:Y:S03]  /*0190*/  LDG.E R5, desc[UR4][R16.64] ;  /* 0x0000000410057981 */ /* 0x000366000c1e1900 */
[----:B0-----:R-:W-:Y:S01]  /*01a0*/  IMAD.WIDE R10, R13, 0x4, R28 ;  /* 0x000000040d0a7825 */ /* 0x001fe200078e021c */
[----:B------:R-:W2:Y:S03]  /*01b0*/  LDG.E R27, desc[UR4][R18.64] ;  /* 0x00000004121b7981 */ /* 0x000ea6000c1e1900 */
[C---:B------:R-:W-:Y:S01]  /*01c0*/  IMAD.WIDE R24, R0.reuse, 0x4, R16 ;  /* 0x0000000400187825 */ /* 0x040fe200078e0210 */
[----:B------:R0:W2:Y:S03]  /*01d0*/  LDG.E R21, desc[UR4][R10.64] ;  /* 0x000000040a157981 */ /* 0x0000a6000c1e1900 */
[----:B-1----:R-:W-:-:S02]  /*01e0*/  IMAD.WIDE R16, R0, 0x4, R10 ;  /* 0x0000000400107825 */ /* 0x002fc400078e020a */
[----:B------:R-:W2:Y:S04]  /*01f0*/  LDG.E R25, desc[UR4][R24.64] ;  /* 0x0000000418197981 */ /* 0x000ea8000c1e1900 */
[----:B------:R-:W2:Y:S01]  /*0200*/  LDG.E R17, desc[UR4][R16.64] ;  /* 0x0000000410117981 */ /* 0x000ea2000c1e1900 */
[----:B0-----:R-:W0:Y:S02]  /*0210*/  LDC.64 R10, c[0x0][0x390] ;  /* 0x0000e400ff0a7b82 */ /* 0x001e240000000a00 */
[----:B0-----:R-:W-:-:S06]  /*0220*/  IMAD.WIDE R22, R23, 0x8, R10 ;  /* 0x0000000817167825 */ /* 0x001fcc00078e020a */
[----:B------:R-:W2:Y:S01]  /*0230*/  LDG.E.64 R22, desc[UR4][R22.64] ;  /* 0x0000000416167981 */ /* 0x000ea2000c1e1b00 */
[----:B------:R-:W-:-:S06]  /*0240*/  IMAD.WIDE R18, R0, 0x4, R18 ;  /* 0x0000000400127825 */ /* 0x000fcc00078e0212 */
[----:B------:R-:W2:Y:S01]  /*0250*/  LDG.E R19, desc[UR4][R18.64] ;  /* 0x0000000412137981 */ /* 0x000ea2000c1e1900 */
[----:B---3--:R-:W-:-:S06]  /*0260*/  IMAD.WIDE R6, R7, 0x8, R10 ;  /* 0x0000000807067825 */ /* 0x008fcc00078e020a */
[----:B------:R-:W3:Y:S01]  /*0270*/  LDG.E.64 R6, desc[UR4][R6.64] ;  /* 0x0000000406067981 */ /* 0x000ee2000c1e1b00 */
[----:B----4-:R-:W-:-:S06]  /*0280*/  IMAD.WIDE R8, R9, 0x8, R10 ;  /* 0x0000000809087825 */ /* 0x010fcc00078e020a */
[----:B------:R-:W4:Y:S01]  /*0290*/  LDG.E.64 R8, desc[UR4][R8.64] ;  /* 0x0000000408087981 */ /* 0x000f22000c1e1b00 */
[----:B-----5:R-:W-:-:S04]  /*02a0*/  IMAD.WIDE R4, R5, 0x8, R10 ;  /* 0x0000000805047825 */ /* 0x020fc800078e020a */
[--C-:B--2---:R-:W-:Y:S02]  /*02b0*/  IMAD.WIDE R26, R27, 0x8, R10.reuse ;  /* 0x000000081b1a7825 */ /* 0x104fe400078e020a */
[----:B------:R-:W2:Y:S04]  /*02c0*/  LDG.E.64 R4, desc[UR4][R4.64] ;  /* 0x0000000404047981 */ /* 0x000ea8000c1e1b00 */
[----:B------:R-:W5:Y:S01]  /*02d0*/  LDG.E.64 R26, desc[UR4][R26.64] ;  /* 0x000000041a1a7981 */ /* 0x000f62000c1e1b00 */
[----:B------:R-:W-:-:S04]  /*02e0*/  IMAD.WIDE R24, R25, 0x8, R10 ;  /* 0x0000000819187825 */ /* 0x000fc800078e020a */
[--C-:B------:R-:W-:Y:S02]  /*02f0*/  IMAD.WIDE R16, R17, 0x8, R10.reuse ;  /* 0x0000000811107825 */ /* 0x100fe400078e020a */
[----:B------:R-:W5:Y:S02]  /*0300*/  LDG.E.64 R24, desc[UR4][R24.64] ;  /* 0x0000000418187981 */ /* 0x000f64000c1e1b00 */
[----:B------:R-:W-:Y:S02]  /*0310*/  IMAD.WIDE R20, R21, 0x8, R10 ;  /* 0x0000000815147825 */ /* 0x000fe400078e020a */
[----:B------:R-:W5:Y:S04]  /*0320*/  LDG.E.64 R16, desc[UR4][R16.64] ;  /* 0x0000000410107981 */ /* 0x000f68000c1e1b00 */
[----:B------:R-:W5:Y:S01]  /*0330*/  LDG.E.64 R20, desc[UR4][R20.64] ;  /* 0x0000000414147981 */ /* 0x000f62000c1e1b00 */
[----:B------:R-:W-:-:S02]  /*0340*/  IADD3 R3, PT, PT, R13, R0, RZ ;  /* 0x000000000d037210 */ /* 0x000fc40007ffe0ff */
[----:B------:R-:W-:Y:S01]  /*0350*/  IADD3 R13, PT, PT, R2, R13, RZ ;  /* 0x0000000d020d7210 */ /* 0x000fe20007ffe0ff */
[----:B------:R-:W-:-:S04]  /*0360*/  IMAD.WIDE R14, R15, 0x4, R28 ;  /* 0x000000040f0e7825 */ /* 0x000fc800078e021c */
[----:B------:R-:W-:-:S06]  /*0370*/  IMAD.WIDE R18, R19, 0x8, R10 ;  /* 0x0000000813127825 */ /* 0x000fcc00078e020a */
[----:B------:R-:W5:Y:S01]  /*0380*/  LDG.E.64 R18, desc[UR4][R18.64] ;  /* 0x0000000412127981 */ /* 0x000f62000c1e1b00 */
[----:B---3--:R-:W-:-:S08]  /*0390*/  DADD R22, R22, R6 ;  /* 0x0000000016167229 */ /* 0x008fd00000000006 */
[----:B----4-:R-:W-:-:S08]  /*03a0*/  DADD R22, R8, R22 ;  /* 0x0000000008167229 */ /* 0x010fd00000000016 */
[C---:B--2---:R-:W-:Y:S02]  /*03b0*/  DADD R22, R4.reuse, R22 ;  /* 0x0000000004167229 */ /* 0x044fe40000000016 */
[--C-:B-----5:R-:W-:Y:S02]  /*03c0*/  DADD R4, R4, R26.reuse ;  /* 0x0000000004047229 */ /* 0x120fe4000000001a */
[----:B------:R-:W-:-:S04]  /*03d0*/  DADD R6, R6, R26 ;  /* 0x0000000006067229 */ /* 0x000fc8000000001a */
[----:B------:R-:W-:Y:S02]  /*03e0*/  DADD R22, R24, R22 ;  /* 0x0000000018167229 */ /* 0x000fe40000000016 */
[----:B------:R-:W-:Y:S02]  /*03f0*/  DADD R4, R16, R4 ;  /* 0x0000000010047229 */ /* 0x000fe40000000004 */
[----:B------:R-:W-:-:S04]  /*0400*/  DADD R6, R20, R6 ;  /* 0x0000000014067229 */ /* 0x000fc80000000006 */
[----:B------:R-:W-:Y:S01]  /*0410*/  DADD R22, R26, R22 ;  /* 0x000000001a167229 */ /* 0x000fe20000000016 */
[CC--:B------:R-:W-:Y:S01]  /*0420*/  LEA R27, R0.reuse, R3.reuse, 0x2 ;  /* 0x00000003001b7211 */ /* 0x0c0fe200078e10ff */
[----:B------:R-:W-:Y:S01]  /*0430*/  DADD R24, -R24, R4 ;  /* 0x0000000018187229 */ /* 0x000fe20000000104 */
[C---:B------:R-:W-:Y:S01]  /*0440*/  LEA R5, R0.reuse, R3, 0x3 ;  /* 0x0000000300057211 */ /* 0x040fe200078e18ff */
[----:B------:R-:W-:Y:S02]  /*0450*/  DADD R8, -R8, R6 ;  /* 0x0000000008087229 */ /* 0x000fe40000000106 */
[----:B------:R-:W-:Y:S01]  /*0460*/  IMAD.WIDE R2, R27, 0x4, R28 ;  /* 0x000000041b027825 */ /* 0x000fe200078e021c */
[----:B------:R-:W-:-:S03]  /*0470*/  LEA R7, R0, R13, 0x2 ;  /* 0x0000000d00077211 */ /* 0x000fc600078e10ff */
[--C-:B------:R-:W-:Y:S02]  /*0480*/  IMAD.WIDE R12, R13, 0x4, R28.reuse ;  /* 0x000000040d0c7825 */ /* 0x100fe400078e021c */
[----:B------:R-:W2:Y:S04]  /*0490*/  LDG.E R2, desc[UR4][R2.64] ;  /* 0x0000000402027981 */ /* 0x000ea8000c1e1900 */
[----:B------:R-:W3:Y:S04]  /*04a0*/  LDG.E R4, desc[UR4][R12.64] ;  /* 0x000000040c047981 */ /* 0x000ee8000c1e1900 */
[----:B------:R-:W4:Y:S01]  /*04b0*/  LDG.E R3, desc[UR4][R14.64] ;  /* 0x000000040e037981 */ /* 0x000f22000c1e1900 */
[----:B------:R-:W-:-:S05]  /*04c0*/  IMAD.WIDE R6, R7, 0x4, R28 ;  /* 0x0000000407067825 */ /* 0x000fca00078e021c */
[----:B------:R-:W5:Y:S01]  /*04d0*/  LDG.E R27, desc[UR4][R6.64] ;  /* 0x00000004061b7981 */ /* 0x000f62000c1e1900 */
[----:B------:R-:W-:-:S05]  /*04e0*/  IMAD.WIDE R28, R5, 0x4, R28 ;  /* 0x00000004051c7825 */ /* 0x000fca00078e021c */
[----:B------:R-:W5:Y:S01]  /*04f0*/  LDG.E R5, desc[UR4][R28.64] ;  /* 0x000000041c057981 */ /* 0x000f62000c1e1900 */
[----:B------:R-:W-:Y:S02]  /*0500*/  DADD R22, R18, R22 ;  /* 0x0000000012167229 */ /* 0x000fe40000000016 */
[----:B------:R-:W-:Y:S02]  /*0510*/  DADD R8, -R16, R8 ;  /* 0x0000000010087229 */ /* 0x000fe40000000108 */
[----:B------:R-:W-:-:S04]  /*0520*/  DADD R24, -R20, R24 ;  /* 0x0000000014187229 */ /* 0x000fc80000000118 */
[----:B------:R-:W-:Y:S02]  /*0530*/  DADD R22, R20, R22 ;  /* 0x0000000014167229 */ /* 0x000fe40000000016 */
[C---:B------:R-:W-:Y:S02]  /*0540*/  DADD R8, -R18.reuse, R8 ;  /* 0x0000000012087229 */ /* 0x040fe40000000108 */
[----:B------:R-:W-:Y:S01]  /*0550*/  DADD R24, -R18, R24 ;  /* 0x0000000012187229 */ /* 0x000fe20000000118 */
[----:B---3--:R-:W-:-:S04]  /*0560*/  IMAD.WIDE R20, R4, 0x8, R10 ;  /* 0x0000000804147825 */ /* 0x008fc800078e020a */
[--C-:B----4-:R-:W-:Y:S02]  /*0570*/  IMAD.WIDE R18, R3, 0x8, R10.reuse ;  /* 0x0000000803127825 */ /* 0x110fe400078e020a */
[----:B------:R-:W3:Y:S02]  /*0580*/  LDG.E.64 R20, desc[UR4][R20.64] ;  /* 0x0000000414147981 */ /* 0x000ee4000c1e1b00 */
[--C-:B--2---:R-:W-:Y:S02]  /*0590*/  IMAD.WIDE R2, R2, 0x8, R10.reuse ;  /* 0x0000000802027825 */ /* 0x104fe400078e020a */
[----:B------:R-:W3:Y:S02]  /*05a0*/  LDG.E.64 R18, desc[UR4][R18.64] ;  /* 0x0000000412127981 */ /* 0x000ee4000c1e1b00 */
[--C-:B-----5:R-:W-:Y:S02]  /*05b0*/  IMAD.WIDE R26, R27, 0x8, R10.reuse ;  /* 0x000000081b1a7825 */ /* 0x120fe400078e020a */
[----:B------:R-:W2:Y:S02]  /*05c0*/  LDG.E.64 R2, desc[UR4][R2.64] ;  /* 0x0000000402027981 */ /* 0x000ea4000c1e1b00 */
[----:B------:R-:W-:-:S02]  /*05d0*/  IMAD.WIDE R4, R5, 0x8, R10 ;  /* 0x0000000805047825 */ /* 0x000fc400078e020a */
[----:B------:R-:W4:Y:S04]  /*05e0*/  LDG.E.64 R26, desc[UR4][R26.64] ;  /* 0x000000041a1a7981 */ /* 0x000f28000c1e1b00 */
[----:B------:R-:W5:Y:S01]  /*05f0*/  LDG.E.64 R4, desc[UR4][R4.64] ;  /* 0x0000000404047981 */ /* 0x000f62000c1e1b00 */
[----:B------:R-:W-:Y:S01]  /*0600*/  DADD R22, R16, R22 ;  /* 0x0000000010167229 */ /* 0x000fe20000000016 */
[----:B------:R-:W-:-:S04]  /*0610*/  IMAD.WIDE R16, R0, 0x4, R14 ;  /* 0x0000000400107825 */ /* 0x000fc800078e020e */
[C---:B------:R-:W-:Y:S02]  /*0620*/  IMAD.WIDE R6, R0.reuse, 0x4, R6 ;  /* 0x0000000400067825 */ /* 0x040fe400078e0206 */
[----:B------:R-:W5:Y:S02]  /*0630*/  LDG.E R17, desc[UR4][R16.64] ;  /* 0x0000000410117981 */ /* 0x000f64000c1e1900 */
[----:B------:R-:W-:Y:S02]  /*0640*/  IMAD.WIDE R12, R0, 0x4, R12 ;  /* 0x00000004000c7825 */ /* 0x000fe400078e020c */
[----:B------:R0:W5:Y:S01]  /*0650*/  LDG.E R29, desc[UR4][R6.64] ;  /* 0x00000004061d7981 */ /* 0x000162000c1e1900 */
[----:B---3--:R-:W-:-:S08]  /*0660*/  DADD R14, R18, R20 ;  /* 0x00000000120e7229 */ /* 0x008fd00000000014 */
[----:B--2---:R-:W-:-:S08]  /*0670*/  DADD R14, R2, R14 ;  /* 0x00000000020e7229 */ /* 0x004fd0000000000e */
[----:B----4-:R-:W-:-:S08]  /*0680*/  DADD R14, R26, R14 ;  /* 0x000000001a0e7229 */ /* 0x010fd0000000000e */
[----:B-----5:R-:W-:-:S08]  /*0690*/  DADD R14, R4, R14 ;  /* 0x00000000040e7229 */ /* 0x020fd0000000000e */
[----:B------:R-:W-:-:S08]  /*06a0*/  DFMA R14, R14, 2, R22 ;  /* 0x400000000e0e782b */ /* 0x000fd00000000016 */
[----:B------:R-:W-:Y:S01]  /*06b0*/  DADD R14, R14, -UR6 ;  /* 0x800000060e0e7e29 */ /* 0x000fe20008000000 */
[----:B------:R-:W-:Y:S01]  /*06c0*/  UMOV UR6, 0x55555559 ;  /* 0x5555555900067882 */ /* 0x000fe20000000000 */
[----:B------:R-:W-:-:S06]  /*06d0*/  UMOV UR7, 0x3fc55555 ;  /* 0x3fc5555500077882 */ /* 0x000fcc0000000000 */
[----:B------:R-:W-:-:S08]  /*06e0*/  DADD R22, RZ, R14 ;  /* 0x00000000ff167229 */ /* 0x000fd0000000000e */
[C---:B------:R-:W-:Y:S02]  /*06f0*/  DFMA R20, R22.reuse, -UR6, R20 ;  /* 0x8000000616147c2b */ /* 0x040fe40008000014 */
[----:B------:R-:W-:Y:S01]  /*0700*/  DFMA R22, R22, -UR6, R26 ;  /* 0x8000000616167c2b */ /* 0x000fe2000800001a */
[----:B------:R-:W-:-:S04]  /*0710*/  IMAD.WIDE R26, R0, 0x4, R6 ;  /* 0x00000004001a7825 */ /* 0x000fc800078e0206 */
[----:B0-----:R-:W-:Y:S02]  /*0720*/  IMAD.WIDE R6, R0, 0x4, R12 ;  /* 0x0000000400067825 */ /* 0x001fe400078e020c */
[----:B------:R-:W2:Y:S04]  /*0730*/  LDG.E R13, desc[UR4][R12.64] ;  /* 0x000000040c0d7981 */ /* 0x000ea8000c1e1900 */
[----:B------:R2:W3:Y:S04]  /*0740*/  LDG.E R0, desc[UR4][R6.64] ;  /* 0x0000000406007981 */ /* 0x0004e8000c1e1900 */
[----:B------:R-:W4:Y:S01]  /*0750*/  LDG.E R27, desc[UR4][R26.64] ;  /* 0x000000041a1b7981 */ /* 0x000f22000c1e1900 */
[----:B------:R-:W-:-:S02]  /*0760*/  DFMA R2, R14, -UR6, R2 ;  /* 0x800000060e027c2b */ /* 0x000fc40008000002 */
[----:B------:R-:W-:Y:S01]  /*0770*/  DFMA R4, R14, -UR6, R4 ;  /* 0x800000060e047c2b */ /* 0x000fe20008000004 */
[----:B------:R-:W-:Y:S01]  /*0780*/  UMOV UR6, 0x55555556 ;  /* 0x5555555600067882 */ /* 0x000fe20000000000 */
[----:B------:R-:W-:Y:S01]  /*0790*/  UMOV UR7, 0x3fd55555 ;  /* 0x3fd5555500077882 */ /* 0x000fe20000000000 */
[----:B------:R-:W-:Y:S02]  /*07a0*/  DFMA R20, R8, 0.5, R20 ;  /* 0x3fe000000814782b */ /* 0x000fe40000000014 */
[----:B------:R-:W-:Y:S02]  /*07b0*/  DFMA R14, R14, -UR6, R18 ;  /* 0x800000060e0e7c2b */ /* 0x000fe40008000012 */
[----:B------:R-:W-:Y:S01]  /*07c0*/  DFMA R2, R8, -0.5, R2 ;  /* 0xbfe000000802782b */ /* 0x000fe20000000002 */
[--C-:B------:R-:W-:Y:S01]  /*07d0*/  IMAD.WIDE R8, R17, 0x8, R10.reuse ;  /* 0x0000000811087825 */ /* 0x100fe200078e020a */
[C---:B------:R-:W-:Y:S02]  /*07e0*/  DFMA R22, R24.reuse, 0.5, R22 ;  /* 0x3fe000001816782b */ /* 0x040fe40000000016 */
[----:B------:R-:W-:Y:S01]  /*07f0*/  DFMA R4, R24, -0.5, R4 ;  /* 0xbfe000001804782b */ /* 0x000fe20000000004 */
[--C-:B------:R-:W-:Y:S01]  /*0800*/  IMAD.WIDE R16, R29, 0x8, R10.reuse ;  /* 0x000000081d107825 */ /* 0x100fe200078e020a */
[----:B------:R-:W-:Y:S03]  /*0810*/  STG.E.64 desc[UR4][R8.64], R14 ;  /* 0x0000000e08007986 */ /* 0x000fe6000c101b04 */
[----:B--2---:R-:W-:-:S04]  /*0820*/  IMAD.WIDE R6, R13, 0x8, R10 ;  /* 0x000000080d067825 */ /* 0x004fc800078e020a */
[--C-:B---3--:R-:W-:Y:S01]  /*0830*/  IMAD.WIDE R12, R0, 0x8, R10.reuse ;  /* 0x00000008000c7825 */ /* 0x108fe200078e020a */
[----:B------:R-:W-:Y:S03]  /*0840*/  STG.E.64 desc[UR4][R6.64], R20 ;  /* 0x0000001406007986 */ /* 0x000fe6000c101b04 */
[----:B----4-:R-:W-:Y:S01]  /*0850*/  IMAD.WIDE R10, R27, 0x8, R10 ;  /* 0x000000081b0a7825 */ /* 0x010fe200078e020a */
[----:B------:R-:W-:Y:S04]  /*0860*/  STG.E.64 desc[UR4][R12.64], R2 ;  /* 0x000000020c007986 */ /* 0x000fe8000c101b04 */
[----:B------:R-:W-:Y:S04]  /*0870*/  STG.E.64 desc[UR4][R16.64], R22 ;  /* 0x0000001610007986 */ /* 0x000fe8000c101b04 */
[----:B------:R-:W-:Y:S01]  /*0880*/  STG.E.64 desc[UR4][R10.64], R4 ;  /* 0x000000040a007986 */ /* 0x000fe2000c101b04 */
[----:B------:R-:W-:Y:S05]  /*0890*/  EXIT ;  /* 0x000000000000794d */ /* 0x000fea0003800000 */
.L_x_18:
        /* <DEDUP_REMOVED lines=14> */
.L_x_101:


//--------------------- .text._Z36dvc_ScaLBL_D3Q19_AAodd_Pressure_BC_zPiS_Pddii --------------------------
	.section	.text._Z36dvc_ScaLBL_D3Q19_AAodd_Pressure_BC_zPiS_Pddii,"ax",@progbits
	.align	128
        .global         _Z36dvc_ScaLBL_D3Q19_AAodd_Pressure_BC_zPiS_Pddii
        .type           _Z36dvc_ScaLBL_D3Q19_AAodd_Pressure_BC_zPiS_Pddii,@function
        .size           _Z36dvc_ScaLBL_D3Q19_AAodd_Pressure_BC_zPiS_Pddii,(.L_x_102 - _Z36dvc_ScaLBL_D3Q19_AAodd_Pressure_BC_zPiS_Pddii)
        .other          _Z36dvc_ScaLBL_D3Q19_AAodd_Pressure_BC_zPiS_Pddii,@"STO_CUDA_ENTRY STV_DEFAULT"
_Z36dvc_ScaLBL_D3Q19_AAodd_Pressure_BC_zPiS_Pddii:
.text._Z36dvc_ScaLBL_D3Q19_AAodd_Pressure_BC_zPiS_Pddii:
        /* <DEDUP_REMOVED lines=18> */
[----:B------:R-:W-:-:S06]  /*0120*/  IMAD.WIDE R10, R0, 0x4, R8 ;  /* 0x00000004000a7825 */ /* 0x000fcc00078e0208 */
[----:B------:R-:W4:Y:S01]  /*0130*/  LDG.E R11, desc[UR4][R10.64] ;  /* 0x000000040a0b7981 */ /* 0x000f22000c1e1900 */
[----:B------:R-:W-:Y:S01]  /*0140*/  IMAD.WIDE R20, R3, 0x4, R8 ;  /* 0x0000000403147825 */ /* 0x000fe200078e0208 */
[----:B------:R-:W-:Y:S01]  /*0150*/  IADD3 R2, PT, PT, R23, R3, RZ ;  /* 0x0000000317027210 */ /* 0x000fe20007ffe0ff */
[----:B0-----:R-:W0:Y:S03]  /*0160*/  LDC.64 R8, c[0x0][0x390] ;  /* 0x0000e400ff087b82 */ /* 0x001e260000000a00 */
[----:B------:R-:W5:Y:S01]  /*0170*/  LDG.E R13, desc[UR4][R20.64] ;  /* 0x00000004140d7981 */ /* 0x000f62000c1e1900 */
[C---:B------:R-:W-:Y:S01]  /*0180*/  IMAD.WIDE R4, R0.reuse, 0x4, R20 ;  /* 0x0000000400047825 */ /* 0x040fe200078e0214 */
[----:B------:R-:W-:-:S04]  /*0190*/  LEA R26, R0, R2, 0x2 ;  /* 0x00000002001a7211 */ /* 0x000fc800078e10ff */
[----:B------:R-:W2:Y:S01]  /*01a0*/  LDG.E R19, desc[UR4][R4.64] ;  /* 0x0000000404137981 */ /* 0x000ea2000c1e1900 */
[----:B------:R-:W-:-:S05]  /*01b0*/  IMAD.WIDE R16, R26, 0x4, R6 ;  /* 0x000000041a107825 */ /* 0x000fca00078e0206 */
[----:B------:R-:W2:Y:S01]  /*01c0*/  LDG.E R29, desc[UR4][R16.64] ;  /* 0x00000004101d7981 */ /* 0x000ea2000c1e1900 */
[----:B0-----:R-:W-:-:S06]  /*01d0*/  IMAD.WIDE R22, R23, 0x8, R8 ;  /* 0x0000000817167825 */ /* 0x001fcc00078e0208 */
[----:B------:R-:W2:Y:S01]  /*01e0*/  LDG.E.64 R22, desc[UR4][R22.64] ;  /* 0x0000000416167981 */ /* 0x000ea2000c1e1b00 */
[----:B------:R-:W-:Y:S01]  /*01f0*/  IADD3 R26, PT, PT, R3, R26, RZ ;  /* 0x0000001a031a7210 */ /* 0x000fe20007ffe0ff */
[----:B---3--:R-:W-:-:S06]  /*0200*/  IMAD.WIDE R14, R15, 0x8, R8 ;  /* 0x000000080f0e7825 */ /* 0x008fcc00078e0208 */
[----:B------:R-:W3:Y:S01]  /*0210*/  LDG.E.64 R14, desc[UR4][R14.64] ;  /* 0x000000040e0e7981 */ /* 0x000ee2000c1e1b00 */
[----:B----4-:R-:W-:-:S06]  /*0220*/  IMAD.WIDE R10, R11, 0x8, R8 ;  /* 0x000000080b0a7825 */ /* 0x010fcc00078e0208 */
[----:B------:R-:W4:Y:S01]  /*0230*/  LDG.E.64 R10, desc[UR4][R10.64] ;  /* 0x000000040a0a7981 */ /* 0x000f22000c1e1b00 */
[----:B-----5:R-:W-:-:S06]  /*0240*/  IMAD.WIDE R24, R13, 0x8, R8 ;  /* 0x000000080d187825 */ /* 0x020fcc00078e0208 */
[----:B------:R-:W5:Y:S01]  /*0250*/  LDG.E.64 R24, desc[UR4][R24.64] ;  /* 0x0000000418187981 */ /* 0x000f62000c1e1b00 */
[----:B--2---:R-:W-:-:S06]  /*0260*/  IMAD.WIDE R18, R19, 0x8, R8 ;  /* 0x0000000813127825 */ /* 0x004fcc00078e0208 */
[----:B------:R-:W2:Y:S01]  /*0270*/  LDG.E.64 R18, desc[UR4][R18.64] ;  /* 0x0000000412127981 */ /* 0x000ea2000c1e1b00 */
[----:B------:R-:W-:-:S04]  /*0280*/  IMAD.WIDE R28, R29, 0x8, R8 ;  /* 0x000000081d1c7825 */ /* 0x000fc800078e0208 */
[----:B------:R-:W-:Y:S01]  /*0290*/  IMAD.WIDE R12, R26, 0x4, R6 ;  /* 0x000000041a0c7825 */ /* 0x000fe200078e0206 */
[----:B------:R-:W2:Y:S04]  /*02a0*/  LDG.E.64 R20, desc[UR4][R28.64] ;  /* 0x000000041c147981 */ /* 0x000ea8000c1e1b00 */
[----:B------:R0:W2:Y:S01]  /*02b0*/  LDG.E R27, desc[UR4][R12.64] ;  /* 0x000000040c1b7981 */ /* 0x0000a2000c1e1900 */
[----:B------:R-:W-:-:S06]  /*02c0*/  IMAD.WIDE R16, R0, 0x4, R16 ;  /* 0x0000000400107825 */ /* 0x000fcc00078e0210 */
[----:B------:R-:W2:Y:S01]  /*02d0*/  LDG.E R16, desc[UR4][R16.64] ;  /* 0x0000000410107981 */ /* 0x000ea2000c1e1900 */
[----:B0-----:R-:W-:-:S05]  /*02e0*/  IMAD.WIDE R12, R0, 0x4, R12 ;  /* 0x00000004000c7825 */ /* 0x001fca00078e020c */
[----:B------:R-:W2:Y:S01]  /*02f0*/  LDG.E R17, desc[UR4][R12.64] ;  /* 0x000000040c117981 */ /* 0x000ea2000c1e1900 */
[----:B---3--:R-:W-:-:S08]  /*0300*/  DADD R22, R22, R14 ;  /* 0x0000000016167229 */ /* 0x008fd0000000000e */
[----:B----4-:R-:W-:-:S08]  /*0310*/  DADD R22, R10, R22 ;  /* 0x000000000a167229 */ /* 0x010fd00000000016 */
[----:B-----5:R-:W-:-:S08]  /*0320*/  DADD R22, R24, R22 ;  /* 0x0000000018167229 */ /* 0x020fd00000000016 */
[----:B--2---:R-:W-:Y:S02]  /*0330*/  DADD R22, R18, R22 ;  /* 0x0000000012167229 */ /* 0x004fe40000000016 */
[--C-:B------:R-:W-:Y:S02]  /*0340*/  DADD R14, R14, R20.reuse ;  /* 0x000000000e0e7229 */ /* 0x100fe40000000014 */
[----:B------:R-:W-:-:S04]  /*0350*/  DADD R24, R24, R20 ;  /* 0x0000000018187229 */ /* 0x000fc80000000014 */
[----:B------:R-:W-:Y:S01]  /*0360*/  DADD R22, R20, R22 ;  /* 0x0000000014167229 */ /* 0x000fe20000000016 */
[----:B------:R-:W-:-:S06]  /*0370*/  IMAD.WIDE R20, R27, 0x8, R8 ;  /* 0x000000081b147825 */ /* 0x000fcc00078e0208 */
[----:B------:R-:W2:Y:S02]  /*0380*/  LDG.E.64 R20, desc[UR4][R20.64] ;  /* 0x0000000414147981 */ /* 0x000ea4000c1e1b00 */
[----:B--2---:R-:W-:-:S08]  /*0390*/  DADD R14, R20, R14 ;  /* 0x00000000140e7229 */ /* 0x004fd0000000000e */
[----:B------:R-:W-:Y:S01]  /*03a0*/  DADD R14, -R10, R14 ;  /* 0x000000000a0e7229 */ /* 0x000fe2000000010e */
[----:B------:R-:W-:-:S06]  /*03b0*/  IMAD.WIDE R10, R17, 0x8, R8 ;  /* 0x00000008110a7825 */ /* 0x000fcc00078e0208 */
[----:B------:R-:W2:Y:S01]  /*03c0*/  LDG.E.64 R10, desc[UR4][R10.64] ;  /* 0x000000040a0a7981 */ /* 0x000ea2000c1e1b00 */
[----:B------:R-:W-:-:S06]  /*03d0*/  IMAD.WIDE R16, R16, 0x8, R8 ;  /* 0x0000000810107825 */ /* 0x000fcc00078e0208 */
[----:B------:R-:W3:Y:S01]  /*03e0*/  LDG.E.64 R16, desc[UR4][R16.64] ;  /* 0x0000000410107981 */ /* 0x000ee2000c1e1b00 */
[----:B------:R-:W-:-:S05]  /*03f0*/  IADD3 R2, PT, PT, R3, R0, R2 ;  /* 0x0000000003027210 */ /* 0x000fca0007ffe002 */
[----:B------:R-:W-:-:S05]  /*0400*/  IMAD.WIDE R28, R2, 0x4, R6 ;  /* 0x00000004021c7825 */ /* 0x000fca00078e0206 */
[----:B------:R0:W4:Y:S01]  /*0410*/  LDG.E R2, desc[UR4][R28.64] ;  /* 0x000000041c027981 */ /* 0x000122000c1e1900 */
[----:B--2---:R-:W-:Y:S02]  /*0420*/  DADD R24, R10, R24 ;  /* 0x000000000a187229 */ /* 0x004fe40000000018 */
[----:B---3--:R-:W-:-:S06]  /*0430*/  DADD R22, R16, R22 ;  /* 0x0000000010167229 */ /* 0x008fcc0000000016 */
[----:B------:R-:W-:Y:S01]  /*0440*/  DADD R18, -R18, R24 ;  /* 0x0000000012127229 */ /* 0x000fe20000000118 */
[----:B------:R-:W-:-:S04]  /*0450*/  IADD3 R24, PT, PT, R26, R0, RZ ;  /* 0x000000001a187210 */ /* 0x000fc80007ffe0ff */
[----:B------:R-:W-:Y:S01]  /*0460*/  IADD3 R3, PT, PT, R3, R24, RZ ;  /* 0x0000001803037210 */ /* 0x000fe20007ffe0ff */
[C---:B------:R-:W-:Y:S02]  /*0470*/  DADD R22, R20.reuse, R22 ;  /* 0x0000000014167229 */ /* 0x040fe40000000016 */
[----:B------:R-:W-:Y:S02]  /*0480*/  DADD R18, -R20, R18 ;  /* 0x0000000014127229 */ /* 0x000fe40000000112 */
[--C-:B------:R-:W-:Y:S01]  /*0490*/  IMAD.WIDE R20, R3, 0x4, R6.reuse ;  /* 0x0000000403147825 */ /* 0x100fe200078e0206 */
[C---:B------:R-:W-:Y:S01]  /*04a0*/  LEA R25, R0.reuse, R26, 0x2 ;  /* 0x0000001a00197211 */ /* 0x040fe200078e10ff */
[C---:B------:R-:W-:Y:S02]  /*04b0*/  DADD R14, -R10.reuse, R14 ;  /* 0x000000000a0e7229 */ /* 0x040fe4000000010e */
[----:B------:R-:W-:Y:S02]  /*04c0*/  DADD R22, R10, R22 ;  /* 0x000000000a167229 */ /* 0x000fe40000000016 */
[----:B------:R-:W2:Y:S01]  /*04d0*/  LDG.E R20, desc[UR4][R20.64] ;  /* 0x0000000414147981 */ /* 0x000ea2000c1e1900 */
[----:B------:R-:W-:Y:S01]  /*04e0*/  IMAD.WIDE R10, R25, 0x4, R6 ;  /* 0x00000004190a7825 */ /* 0x000fe200078e0206 */
[----:B------:R-:W-:-:S04]  /*04f0*/  LEA R25, R0, R3, 0x2 ;  /* 0x0000000300197211 */ /* 0x000fc800078e10ff */
[----:B------:R1:W3:Y:S01]  /*0500*/  LDG.E R3, desc[UR4][R10.64] ;  /* 0x000000040a037981 */ /* 0x0002e2000c1e1900 */
[----:B0-----:R-:W-:Y:S01]  /*0510*/  IMAD.WIDE R28, R25, 0x4, R6 ;  /* 0x00000004191c7825 */ /* 0x001fe200078e0206 */
[----:B------:R-:W-:-:S04]  /*0520*/  LEA R25, R0, R26, 0x3 ;  /* 0x0000001a00197211 */ /* 0x000fc800078e18ff */
[----:B------:R-:W5:Y:S01]  /*0530*/  LDG.E R21, desc[UR4][R28.64] ;  /* 0x000000041c157981 */ /* 0x000f62000c1e1900 */
[----:B------:R-:W-:-:S04]  /*0540*/  IMAD.WIDE R26, R0, 0x4, R4 ;  /* 0x00000004001a7825 */ /* 0x000fc800078e0204 */
[----:B------:R-:W-:Y:S02]  /*0550*/  IMAD.WIDE R4, R25, 0x4, R6 ;  /* 0x0000000419047825 */ /* 0x000fe400078e0206 */
[----:B------:R-:W5:Y:S04]  /*0560*/  LDG.E R25, desc[UR4][R26.64] ;  /* 0x000000041a197981 */ /* 0x000f68000c1e1900 */
[----:B------:R0:W5:Y:S01]  /*0570*/  LDG.E R26, desc[UR4][R4.64] ;  /* 0x00000004041a7981 */ /* 0x000162000c1e1900 */
[----:B------:R-:W-:Y:S01]  /*0580*/  IADD3 R24, PT, PT, R24, R0, RZ ;  /* 0x0000000018187210 */ /* 0x000fe20007ffe0ff */
[----:B------:R-:W-:-:S03]  /*0590*/  IMAD.WIDE R12, R0, 0x4, R12 ;  /* 0x00000004000c7825 */ /* 0x000fc600078e020c */
[C---:B------:R-:W-:Y:S01]  /*05a0*/  LEA R24, R0.reuse, R24, 0x2 ;  /* 0x0000001800187211 */ /* 0x040fe200078e10ff */
[----:B-1----:R-:W-:-:S04]  /*05b0*/  IMAD.WIDE R10, R0, 0x4, R10 ;  /* 0x00000004000a7825 */ /* 0x002fc800078e020a */
[----:B0-----:R-:W-:Y:S02]  /*05c0*/  IMAD.WIDE R4, R0, 0x4, R4 ;  /* 0x0000000400047825 */ /* 0x001fe400078e0204 */
[----:B------:R4:W5:Y:S02]  /*05d0*/  LDG.E R0, desc[UR4][R12.64] ;  /* 0x000000040c007981 */ /* 0x000964000c1e1900 */
[----:B------:R-:W-:Y:S02]  /*05e0*/  IMAD.WIDE R6, R24, 0x4, R6 ;  /* 0x0000000418067825 */ /* 0x000fe400078e0206 */
[----:B------:R-:W5:Y:S02]  /*05f0*/  LDG.E R4, desc[UR4][R4.64] ;  /* 0x0000000404047981 */ /* 0x000f64000c1e1900 */
[----:B----4-:R-:W-:-:S06]  /*0600*/  IMAD.WIDE R12, R2, 0x8, R8 ;  /* 0x00000008020c7825 */ /* 0x010fcc00078e0208 */
[----:B------:R-:W4:Y:S01]  /*0610*/  LDG.E.64 R12, desc[UR4][R12.64] ;  /* 0x000000040c0c7981 */ /* 0x000f22000c1e1b00 */
[----:B--2---:R-:W-:-:S03]  /*0620*/  IMAD.WIDE R28, R20, 0x8, R8 ;  /* 0x00000008141c7825 */ /* 0x004fc600078e0208 */
[----:B------:R5:W2:Y:S04]  /*0630*/  LDG.E R20, desc[UR4][R10.64] ;  /* 0x000000040a147981 */ /* 0x000aa8000c1e1900 */
[----:B------:R-:W4:Y:S01]  /*0640*/  LDG.E.64 R28, desc[UR4][R28.64] ;  /* 0x000000041c1c7981 */ /* 0x000f22000c1e1b00 */
[----:B---3--:R-:W-:-:S06]  /*0650*/  IMAD.WIDE R2, R3, 0x8, R8 ;  /* 0x0000000803027825 */ /* 0x008fcc00078e0208 */
[----:B------:R-:W3:Y:S01]  /*0660*/  LDG.E.64 R2, desc[UR4][R2.64] ;  /* 0x0000000402027981 */ /* 0x000ee2000c1e1b00 */
[----:B-----5:R-:W-:-:S03]  /*0670*/  IMAD.WIDE R10, R21, 0x8, R8 ;  /* 0x00000008150a7825 */ /* 0x020fc600078e0208 */
[----:B------:R0:W5:Y:S04]  /*0680*/  LDG.E R21, desc[UR4][R6.64] ;  /* 0x0000000406157981 */ /* 0x000168000c1e1900 */
[----:B------:R-:W2:Y:S01]  /*0690*/  LDG.E.64 R10, desc[UR4][R10.64] ;  /* 0x000000040a0a7981 */ /* 0x000ea2000c1e1b00 */
[----:B0-----:R-:W-:-:S06]  /*06a0*/  IMAD.WIDE R6, R26, 0x8, R8 ;  /* 0x000000081a067825 */ /* 0x001fcc00078e0208 */
[----:B------:R-:W5:Y:S01]  /*06b0*/  LDG.E.64 R6, desc[UR4][R6.64] ;  /* 0x0000000406067981 */ /* 0x000f62000c1e1b00 */
[C---:B------:R-:W-:Y:S02]  /*06c0*/  DADD R14, -R16.reuse, R14 ;  /* 0x00000000100e7229 */ /* 0x040fe4000000010e */
[----:B------:R-:W-:Y:S01]  /*06d0*/  DADD R18, -R16, R18 ;  /* 0x0000000010127229 */ /* 0x000fe20000000112 */
[----:B------:R-:W-:Y:S01]  /*06e0*/  IMAD.WIDE R4, R4, 0x8, R8 ;  /* 0x0000000804047825 */ /* 0x000fe200078e0208 */
[----:B----4-:R-:W-:-:S08]  /*06f0*/  DADD R16, R12, R28 ;  /* 0x000000000c107229 */ /* 0x010fd0000000001c */
[----:B---3--:R-:W-:-:S08]  /*0700*/  DADD R16, R2, R16 ;  /* 0x0000000002107229 */ /* 0x008fd00000000010 */
[----:B--2---:R-:W-:-:S08]  /*0710*/  DADD R16, R10, R16 ;  /* 0x000000000a107229 */ /* 0x004fd00000000010 */
[----:B-----5:R-:W-:-:S08]  /*0720*/  DADD R16, R6, R16 ;  /* 0x0000000006107229 */ /* 0x020fd00000000010 */
[----:B------:R-:W-:-:S08]  /*0730*/  DFMA R22, R16, 2, R22 ;  /* 0x400000001016782b */ /* 0x000fd00000000016 */
[----:B------:R-:W-:Y:S01]  /*0740*/  DADD R22, -R22, UR6 ;  /* 0x0000000616167e29 */ /* 0x000fe20008000100 */
[----:B------:R-:W-:Y:S01]  /*0750*/  UMOV UR6, 0x55555559 ;  /* 0x5555555900067882 */ /* 0x000fe20000000000 */
[----:B------:R-:W-:-:S06]  /*0760*/  UMOV UR7, 0x3fc55555 ;  /* 0x3fc5555500077882 */ /* 0x000fcc0000000000 */
[----:B------:R-:W-:Y:S02]  /*0770*/  DADD R16, RZ, R22 ;  /* 0x00000000ff107229 */ /* 0x000fe40000000016 */
[C---:B------:R-:W-:Y:S02]  /*0780*/  DFMA R2, R22.reuse, UR6, R2 ;  /* 0x0000000616027c2b */ /* 0x040fe40008000002 */
[----:B------:R-:W-:-:S04]  /*0790*/  DFMA R6, R22, UR6, R6 ;  /* 0x0000000616067c2b */ /* 0x000fc80008000006 */
[C---:B------:R-:W-:Y:S02]  /*07a0*/  DFMA R28, R16.reuse, UR6, R28 ;  /* 0x00000006101c7c2b */ /* 0x040fe4000800001c */
[----:B------:R-:W-:Y:S01]  /*07b0*/  DFMA R10, R16, UR6, R10 ;  /* 0x00000006100a7c2b */ /* 0x000fe2000800000a */
[----:B------:R-:W-:Y:S01]  /*07c0*/  UMOV UR6, 0x55555556 ;  /* 0x5555555600067882 */ /* 0x000fe20000000000 */
[----:B------:R-:W-:Y:S01]  /*07d0*/  UMOV UR7, 0x3fd55555 ;  /* 0x3fd5555500077882 */ /* 0x000fe20000000000 */
[----:B------:R-:W-:Y:S02]  /*07e0*/  DFMA R2, R14, 0.5, R2 ;  /* 0x3fe000000e02782b */ /* 0x000fe40000000002 */
[----:B------:R-:W-:Y:S02]  /*07f0*/  DFMA R12, R22, UR6, R12 ;  /* 0x00000006160c7c2b */ /* 0x000fe4000800000c */
[----:B------:R-:W-:Y:S01]  /*0800*/  DFMA R28, R14, -0.5, R28 ;  /* 0xbfe000000e1c782b */ /* 0x000fe2000000001c */
[----:B------:R-:W-:Y:S01]  /*0810*/  IMAD.WIDE R16, R0, 0x8, R8 ;  /* 0x0000000800107825 */ /* 0x000fe200078e0208 */
[----:B------:R-:W-:-:S02]  /*0820*/  DFMA R6, R18, 0.5, R6 ;  /* 0x3fe000001206782b */ /* 0x000fc40000000006 */
[----:B------:R-:W-:Y:S01]  /*0830*/  DFMA R10, R18, -0.5, R10 ;  /* 0xbfe00000120a782b */ /* 0x000fe2000000000a */
[----:B------:R-:W-:-:S04]  /*0840*/  IMAD.WIDE R14, R25, 0x8, R8 ;  /* 0x00000008190e7825 */ /* 0x000fc800078e0208 */
[--C-:B------:R-:W-:Y:S01]  /*0850*/  IMAD.WIDE R18, R20, 0x8, R8.reuse ;  /* 0x0000000814127825 */ /* 0x100fe200078e0208 */
[----:B------:R-:W-:Y:S03]  /*0860*/  STG.E.64 desc[UR4][R14.64], R12 ;  /* 0x0000000c0e007986 */ /* 0x000fe6000c101b04 */
[----:B------:R-:W-:Y:S01]  /*0870*/  IMAD.WIDE R20, R21, 0x8, R8 ;  /* 0x0000000815147825 */ /* 0x000fe200078e0208 */
[----:B------:R-:W-:Y:S04]  /*0880*/  STG.E.64 desc[UR4][R16.64], R28 ;  /* 0x0000001c10007986 */ /* 0x000fe8000c101b04 */
[----:B------:R-:W-:Y:S04]  /*0890*/  STG.E.64 desc[UR4][R18.64], R2 ;  /* 0x0000000212007986 */ /* 0x000fe8000c101b04 */
[----:B------:R-:W-:Y:S04]  /*08a0*/  STG.E.64 desc[UR4][R20.64], R10 ;  /* 0x0000000a14007986 */ /* 0x000fe8000c101b04 */
[----:B------:R-:W-:Y:S01]  /*08b0*/  STG.E.64 desc[UR4][R4.64], R6 ;  /* 0x0000000604007986 */ /* 0x000fe2000c101b04 */
[----:B------:R-:W-:Y:S05]  /*08c0*/  EXIT ;  /* 0x000000000000794d */ /* 0x000fea0003800000 */
.L_x_19:
        /* <DEDUP_REMOVED lines=11> */
.L_x_102:


//--------------------- .text._Z37dvc_ScaLBL_D3Q19_AAeven_Pressure_BC_ZPiPddii --------------------------
	.section	.text._Z37dvc_ScaLBL_D3Q19_AAeven_Pressure_BC_ZPiPddii,"ax",@progbits
	.align	128
        .global         _Z37dvc_ScaLBL_D3Q19_AAeven_Pressure_BC_ZPiPddii
        .type           _Z37dvc_ScaLBL_D3Q19_AAeven_Pressure_BC_ZPiPddii,@function
        .size           _Z37dvc_ScaLBL_D3Q19_AAeven_Pressure_BC_ZPiPddii,(.L_x_103 - _Z37dvc_ScaLBL_D3Q19_AAeven_Pressure_BC_ZPiPddii)
        .other          _Z37dvc_ScaLBL_D3Q19_AAeven_Pressure_BC_ZPiPddii,@"STO_CUDA_ENTRY STV_DEFAULT"
_Z37dvc_ScaLBL_D3Q19_AAeven_Pressure_BC_ZPiPddii:
.text._Z37dvc_ScaLBL_D3Q19_AAeven_Pressure_BC_ZPiPddii:
        /* <DEDUP_REMOVED lines=8> */
[----:B------:R-:W0:Y:S01]  /*0080*/  LDC R0, c[0x0][0x360] ;  /* 0x0000d800ff007b82 */ /* 0x000e220000000800 */
[----:B------:R-:W1:Y:S01]  /*0090*/  LDCU.64 UR4, c[0x0][0x358] ;  /* 0x00006b00ff0477ac */ /* 0x000e620008000a00 */
[----:B------:R-:W2:Y:S06]  /*00a0*/  LDCU.64 UR8, c[0x0][0x390] ;  /* 0x00007200ff0877ac */ /* 0x000eac0008000a00 */
[----:B------:R-:W3:Y:S01]  /*00b0*/  LDC.64 R4, c[0x0][0x380] ;  /* 0x0000e000ff047b82 */ /* 0x000ee20000000a00 */
[----:B0-----:R-:W-:-:S07]  /*00c0*/  IMAD R3, R0, UR6, R3 ;  /* 0x0000000600037c24 */ /* 0x001fce000f8e0203 */
[----:B------:R-:W0:Y:S01]  /*00d0*/  LDC R0, c[0x0][0x39c] ;  /* 0x0000e700ff007b82 */ /* 0x000e220000000800 */
[----:B---3--:R-:W-:-:S07]  /*00e0*/  IMAD.WIDE R4, R3, 0x4, R4 ;  /* 0x0000000403047825 */ /* 0x008fce00078e0204 */
[----:B------:R-:W3:Y:S01]  /*00f0*/  LDC.64 R2, c[0x0][0x388] ;  /* 0x0000e200ff027b82 */ /* 0x000ee20000000a00 */
[----:B-1----:R-:W3:Y:S01]  /*0100*/  LDG.E R5, desc[UR4][R4.64] ;  /* 0x0000000404057981 */ /* 0x002ee2000c1e1900 */
[----:B0-----:R-:W-:Y:S01]  /*0110*/  SHF.L.U32 R12, R0, 0x1, RZ ;  /* 0x00000001000c7819 */ /* 0x001fe200000006ff */
[----:B---3--:R-:W-:-:S03]  /*0120*/  IMAD.WIDE R10, R5, 0x8, R2 ;  /* 0x00000008050a7825 */ /* 0x008fc600078e0202 */
[----:B------:R-:W-:Y:S02]  /*0130*/  IADD3 R13, PT, PT, R5, R12, RZ ;  /* 0x0000000c050d7210 */ /* 0x000fe40007ffe0ff */
[----:B------:R-:W3:Y:S01]  /*0140*/  LDG.E.64 R22, desc[UR4][R10.64] ;  /* 0x000000040a167981 */ /* 0x000ee2000c1e1b00 */
[----:B------:R-:W-:Y:S01]  /*0150*/  IMAD.WIDE R8, R12, 0x8, R10 ;  /* 0x000000080c087825 */ /* 0x000fe200078e020a */
[----:B------:R-:W-:-:S04]  /*0160*/  IADD3 R15, PT, PT, R13, -R0, RZ ;  /* 0x800000000d0f7210 */ /* 0x000fc80007ffe0ff */
[----:B------:R0:W3:Y:S01]  /*0170*/  LDG.E.64 R26, desc[UR4][R8.64] ;  /* 0x00000004081a7981 */ /* 0x0000e2000c1e1b00 */
[----:B------:R-:W-:Y:S01]  /*0180*/  IMAD.WIDE R6, R0, 0x8, R10 ;  /* 0x0000000800067825 */ /* 0x000fe200078e020a */
[----:B------:R-:W-:-:S03]  /*0190*/  IADD3 R13, PT, PT, R13, R0, RZ ;  /* 0x000000000d0d7210 */ /* 0x000fc60007ffe0ff */
[C---:B------:R-:W-:Y:S02]  /*01a0*/  IMAD R5, R0.reuse, 0x3, R15 ;  /* 0x0000000300057824 */ /* 0x040fe400078e020f */
[----:B------:R-:W4:Y:S01]  /*01b0*/  LDG.E.64 R6, desc[UR4][R6.64] ;  /* 0x0000000406067981 */ /* 0x000f22000c1e1b00 */
[----:B------:R-:W-:Y:S02]  /*01c0*/  IMAD R13, R0, 0x3, R13 ;  /* 0x00000003000d7824 */ /* 0x000fe400078e020d */
[----:B------:R-:W-:-:S03]  /*01d0*/  IMAD.WIDE R4, R5, 0x8, R2 ;  /* 0x0000000805047825 */ /* 0x000fc600078e0202 */
[----:B------:R-:W-:Y:S02]  /*01e0*/  IADD3 R29, PT, PT, R12, R13, RZ ;  /* 0x0000000d0c1d7210 */ /* 0x000fe40007ffe0ff */
[----:B------:R-:W5:Y:S01]  /*01f0*/  LDG.E.64 R24, desc[UR4][R4.64] ;  /* 0x0000000404187981 */ /* 0x000f62000c1e1b00 */
[----:B0-----:R-:W-:-:S04]  /*0200*/  IMAD.WIDE R8, R0, 0x8, R8 ;  /* 0x0000000800087825 */ /* 0x001fc800078e0208 */
[--C-:B------:R-:W-:Y:S01]  /*0210*/  IMAD.WIDE R14, R29, 0x8, R2.reuse ;  /* 0x000000081d0e7825 */ /* 0x100fe200078e0202 */
[C---:B------:R-:W-:Y:S01]  /*0220*/  IADD3 R17, PT, PT, R13.reuse, R0, RZ ;  /* 0x000000000d117210 */ /* 0x040fe20007ffe0ff */
[----:B------:R-:W2:Y:S04]  /*0230*/  LDG.E.64 R8, desc[UR4][R8.64] ;  /* 0x0000000408087981 */ /* 0x000ea8000c1e1b00 */
[----:B------:R0:W2:Y:S01]  /*0240*/  LDG.E.64 R10, desc[UR4][R14.64] ;  /* 0x000000040e0a7981 */ /* 0x0000a2000c1e1b00 */
[----:B------:R-:W-:-:S04]  /*0250*/  IMAD.WIDE R12, R13, 0x8, R2 ;  /* 0x000000080d0c7825 */ /* 0x000fc800078e0202 */
[C---:B------:R-:W-:Y:S02]  /*0260*/  IMAD R17, R0.reuse, 0x3, R17 ;  /* 0x0000000300117824 */ /* 0x040fe400078e0211 */
[----:B0-----:R-:W-:-:S06]  /*0270*/  IMAD.WIDE R14, R0, 0x8, R14 ;  /* 0x00000008000e7825 */ /* 0x001fcc00078e020e */
[----:B------:R-:W2:Y:S01]  /*0280*/  LDG.E.64 R14, desc[UR4][R14.64] ;  /* 0x000000040e0e7981 */ /* 0x000ea2000c1e1b00 */
[----:B------:R-:W-:Y:S01]  /*0290*/  IMAD.WIDE R18, R0, 0x8, R12 ;  /* 0x0000000800127825 */ /* 0x000fe200078e020c */
[----:B------:R-:W-:Y:S02]  /*02a0*/  IADD3 R29, PT, PT, R29, R0, RZ ;  /* 0x000000001d1d7210 */ /* 0x000fe40007ffe0ff */
[----:B------:R-:W2:Y:S01]  /*02b0*/  LDG.E.64 R12, desc[UR4][R12.64] ;  /* 0x000000040c0c7981 */ /* 0x000ea2000c1e1b00 */
[----:B------:R-:W-:-:S03]  /*02c0*/  IMAD.WIDE R16, R17, 0x8, R2 ;  /* 0x0000000811107825 */ /* 0x000fc600078e0202 */
[----:B------:R-:W2:Y:S04]  /*02d0*/  LDG.E.64 R18, desc[UR4][R18.64] ;  /* 0x0000000412127981 */ /* 0x000ea8000c1e1b00 */
[----:B------:R-:W2:Y:S01]  /*02e0*/  LDG.E.64 R20, desc[UR4][R16.64] ;  /* 0x0000000410147981 */ /* 0x000ea2000c1e1b00 */
[----:B---3--:R-:W-:-:S08]  /*02f0*/  DADD R22, R22, R26 ;  /* 0x0000000016167229 */ /* 0x008fd0000000001a */
[----:B----4-:R-:W-:-:S08]  /*0300*/  DADD R22, R6, R22 ;  /* 0x0000000006167229 */ /* 0x010fd00000000016 */
[----:B-----5:R-:W-:-:S08]  /*0310*/  DADD R22, R24, R22 ;  /* 0x0000000018167229 */ /* 0x020fd00000000016 */
[----:B--2---:R-:W-:Y:S02]  /*0320*/  DADD R22, R8, R22 ;  /* 0x0000000008167229 */ /* 0x004fe40000000016 */
[--C-:B------:R-:W-:Y:S02]  /*0330*/  DADD R24, R24, R10.reuse ;  /* 0x0000000018187229 */ /* 0x100fe4000000000a */
[----:B------:R-:W-:-:S04]  /*0340*/  DADD R26, R26, R10 ;  /* 0x000000001a1a7229 */ /* 0x000fc8000000000a */
[----:B------:R-:W-:Y:S02]  /*0350*/  DADD R22, R10, R22 ;  /* 0x000000000a167229 */ /* 0x000fe40000000016 */
[----:B------:R-:W-:-:S08]  /*0360*/  DADD R24, R14, R24 ;  /* 0x000000000e187229 */ /* 0x000fd00000000018 */
[----:B------:R-:W-:Y:S02]  /*0370*/  DADD R8, -R8, R24 ;  /* 0x0000000008087229 */ /* 0x000fe40000000118 */
[----:B------:R-:W-:Y:S02]  /*0380*/  DADD R24, R18, R22 ;  /* 0x0000000012187229 */ /* 0x000fe40000000016 */
[----:B------:R-:W-:Y:S01]  /*0390*/  DADD R10, R20, R26 ;  /* 0x00000000140a7229 */ /* 0x000fe2000000001a */
[----:B------:R-:W-:-:S04]  /*03a0*/  IMAD R27, R0, 0x3, R29 ;  /* 0x00000003001b7824 */ /* 0x000fc800078e021d */
[----:B------:R-:W-:-:S03]  /*03b0*/  IMAD.WIDE R22, R27, 0x8, R2 ;  /* 0x000000081b167825 */ /* 0x000fc600078e0202 */
[----:B------:R-:W-:Y:S02]  /*03c0*/  DADD R10, -R6, R10 ;  /* 0x00000000060a7229 */ /* 0x000fe4000000010a */
[C---:B------:R-:W-:Y:S01]  /*03d0*/  DADD R6, R20.reuse, R24 ;  /* 0x0000000014067229 */ /* 0x040fe20000000018 */
[----:B------:R-:W-:Y:S01]  /*03e0*/  IADD3 R25, PT, PT, R27, R0, RZ ;  /* 0x000000001b197210 */ /* 0x000fe20007ffe0ff */
[----:B------:R-:W-:Y:S01]  /*03f0*/  DADD R8, -R20, R8 ;  /* 0x0000000014087229 */ /* 0x000fe20000000108 */
[----:B------:R-:W2:Y:S03]  /*0400*/  LDG.E.64 R20, desc[UR4][R22.64] ;  /* 0x0000000416147981 */ /* 0x000ea6000c1e1b00 */
[C---:B------:R-:W-:Y:S02]  /*0410*/  IMAD R27, R0.reuse, 0x3, R25 ;  /* 0x00000003001b7824 */ /* 0x040fe400078e0219 */
[----:B------:R-:W-:-:S04]  /*0420*/  IMAD.WIDE R24, R0, 0x8, R22 ;  /* 0x0000000800187825 */ /* 0x000fc800078e0216 */
[----:B------:R-:W-:Y:S02]  /*0430*/  IMAD.WIDE R26, R27, 0x8, R2 ;  /* 0x000000081b1a7825 */ /* 0x000fe400078e0202 */
[----:B------:R0:W3:Y:S01]  /*0440*/  LDG.E.64 R2, desc[UR4][R24.64] ;  /* 0x0000000418027981 */ /* 0x0000e2000c1e1b00 */
[C---:B------:R-:W-:Y:S02]  /*0450*/  DADD R10, -R14.reuse, R10 ;  /* 0x000000000e0a7229 */ /* 0x040fe4000000010a */
[----:B------:R-:W-:Y:S01]  /*0460*/  DADD R14, R14, R6 ;  /* 0x000000000e0e7229 */ /* 0x000fe20000000006 */
[----:B------:R-:W4:Y:S01]  /*0470*/  LDG.E.64 R6, desc[UR4][R26.64] ;  /* 0x000000041a067981 */ /* 0x000f22000c1e1b00 */
[----:B------:R-:W-:-:S04]  /*0480*/  IMAD.WIDE R28, R0, 0x8, R26 ;  /* 0x00000008001c7825 */ /* 0x000fc800078e021a */
[C---:B------:R-:W-:Y:S02]  /*0490*/  DADD R10, -R18.reuse, R10 ;  /* 0x00000000120a7229 */ /* 0x040fe4000000010a */
[----:B------:R-:W-:Y:S01]  /*04a0*/  DADD R18, -R18, R8 ;  /* 0x0000000012127229 */ /* 0x000fe20000000108 */
[----:B------:R1:W5:Y:S01]  /*04b0*/  LDG.E.64 R8, desc[UR4][R28.64] ;  /* 0x000000041c087981 */ /* 0x000362000c1e1b00 */
[----:B0-----:R-:W-:-:S04]  /*04c0*/  IMAD.WIDE R24, R0, 0x8, R24 ;  /* 0x0000000800187825 */ /* 0x001fc800078e0218 */
[----:B------:R-:W-:-:S04]  /*04d0*/  IMAD.WIDE R16, R0, 0x8, R16 ;  /* 0x0000000800107825 */ /* 0x000fc800078e0210 */
[----:B-1----:R-:W-:Y:S01]  /*04e0*/  IMAD.WIDE R28, R0, 0x8, R28 ;  /* 0x00000008001c7825 */ /* 0x002fe200078e021c */
[----:B--2---:R-:W-:-:S08]  /*04f0*/  DADD R22, R12, R20 ;  /* 0x000000000c167229 */ /* 0x004fd00000000014 */
[----:B---3--:R-:W-:-:S08]  /*0500*/  DADD R22, R2, R22 ;  /* 0x0000000002167229 */ /* 0x008fd00000000016 */
[----:B----4-:R-:W-:-:S08]  /*0510*/  DADD R22, R6, R22 ;  /* 0x0000000006167229 */ /* 0x010fd00000000016 */
[----:B-----5:R-:W-:-:S08]  /*0520*/  DADD R22, R8, R22 ;  /* 0x0000000008167229 */ /* 0x020fd00000000016 */
[----:B------:R-:W-:-:S08]  /*0530*/  DFMA R14, R22, 2, R14 ;  /* 0x40000000160e782b */ /* 0x000fd0000000000e */
[----:B------:R-:W-:Y:S01]  /*0540*/  DADD R14, R14, -UR8 ;  /* 0x800000080e0e7e29 */ /* 0x000fe20008000000 */
[----:B------:R-:W-:Y:S01]  /*0550*/  IMAD.WIDE R22, R0, 0x8, R4 ;  /* 0x0000000800167825 */ /* 0x000fe200078e0204 */
[----:B------:R-:W-:Y:S01]  /*0560*/  UMOV UR8, 0x55555556 ;  /* 0x5555555600087882 */ /* 0x000fe20000000000 */
[----:B------:R-:W-:-:S05]  /*0570*/  UMOV UR9, 0x3fd55555 ;  /* 0x3fd5555500097882 */ /* 0x000fca0000000000 */
[----:B------:R-:W-:Y:S02]  /*0580*/  DADD R4, RZ, R14 ;  /* 0x00000000ff047229 */ /* 0x000fe4000000000e */
[C---:B------:R-:W-:Y:S01]  /*0590*/  DFMA R12, R14.reuse, -UR8, R12 ;  /* 0x800000080e0c7c2b */ /* 0x040fe2000800000c */
[----:B------:R-:W-:Y:S01]  /*05a0*/  UMOV UR8, 0x55555559 ;  /* 0x5555555900087882 */ /* 0x000fe20000000000 */
[----:B------:R-:W-:Y:S02]  /*05b0*/  UMOV UR9, 0x3fc55555 ;  /* 0x3fc5555500097882 */ /* 0x000fe40000000000 */
[----:B------:R-:W-:Y:S02]  /*05c0*/  DFMA R2, R14, -UR8, R2 ;  /* 0x800000080e027c2b */ /* 0x000fe40008000002 */
[C---:B------:R-:W-:Y:S02]  /*05d0*/  DFMA R20, R4.reuse, -UR8, R20 ;  /* 0x8000000804147c2b */ /* 0x040fe40008000014 */
[----:B------:R-:W-:-:S02]  /*05e0*/  DFMA R6, R4, -UR8, R6 ;  /* 0x8000000804067c2b */ /* 0x000fc40008000006 */
[----:B------:R-:W-:Y:S02]  /*05f0*/  DFMA R8, R14, -UR8, R8 ;  /* 0x800000080e087c2b */ /* 0x000fe40008000008 */
[C---:B------:R-:W-:Y:S02]  /*0600*/  DFMA R2, R10.reuse, -0.5, R2 ;  /* 0xbfe000000a02782b */ /* 0x040fe40000000002 */
[----:B------:R-:W-:Y:S02]  /*0610*/  DFMA R20, R10, 0.5, R20 ;  /* 0x3fe000000a14782b */ /* 0x000fe40000000014 */
[C---:B------:R-:W-:Y:S01]  /*0620*/  DFMA R6, R18.reuse, 0.5, R6 ;  /* 0x3fe000001206782b */ /* 0x040fe20000000006 */
[----:B------:R-:W-:Y:S01]  /*0630*/  IMAD.WIDE R4, R0, 0x8, R24 ;  /* 0x0000000800047825 */ /* 0x000fe200078e0218 */
[----:B------:R-:W-:Y:S01]  /*0640*/  DFMA R8, R18, -0.5, R8 ;  /* 0xbfe000001208782b */ /* 0x000fe20000000008 */
[----:B------:R-:W-:Y:S04]  /*0650*/  STG.E.64 desc[UR4][R22.64], R12 ;  /* 0x0000000c16007986 */ /* 0x000fe8000c101b04 */
[----:B------:R-:W-:Y:S04]  /*0660*/  STG.E.64 desc[UR4][R16.64], R20 ;  /* 0x0000001410007986 */ /* 0x000fe8000c101b04 */
[----:B------:R-:W-:Y:S04]  /*0670*/  STG.E.64 desc[UR4][R24.64], R2 ;  /* 0x0000000218007986 */ /* 0x000fe8000c101b04 */
[----:B------:R-:W-:Y:S04]  /*0680*/  STG.E.64 desc[UR4][R4.64], R6 ;  /* 0x0000000604007986 */ /* 0x000fe8000c101b04 */
[----:B------:R-:W-:Y:S01]  /*0690*/  STG.E.64 desc[UR4][R28.64], R8 ;  /* 0x000000081c007986 */ /* 0x000fe2000c101b04 */
[----:B------:R-:W-:Y:S05]  /*06a0*/  EXIT ;  /* 0x000000000000794d */ /* 0x000fea0003800000 */
.L_x_20:
        /* <DEDUP_REMOVED lines=13> */
.L_x_103:


//--------------------- .text._Z37dvc_ScaLBL_D3Q19_AAeven_Pressure_BC_zPiPddii --------------------------
	.section	.text._Z37dvc_ScaLBL_D3Q19_AAeven_Pressure_BC_zPiPddii,"ax",@progbits
	.align	128
        .global         _Z37dvc_ScaLBL_D3Q19_AAeven_Pressure_BC_zPiPddii
        .type           _Z37dvc_ScaLBL_D3Q19_AAeven_Pressure_BC_zPiPddii,@function
        .size           _Z37dvc_ScaLBL_D3Q19_AAeven_Pressure_BC_zPiPddii,(.L_x_104 - _Z37dvc_ScaLBL_D3Q19_AAeven_Pressure_BC_zPiPddii)
        .other          _Z37dvc_ScaLBL_D3Q19_AAeven_Pressure_BC_zPiPddii,@"STO_CUDA_ENTRY STV_DEFAULT"
_Z37dvc_ScaLBL_D3Q19_AAeven_Pressure_BC_zPiPddii:
.text._Z37dvc_ScaLBL_D3Q19_AAeven_Pressure_BC_zPiPddii:
        /* <DEDUP_REMOVED lines=11> */
[----:B------:R-:W3:Y:S01]  /*00b0*/  LDC R17, c[0x0][0x39c] ;  /* 0x0000e700ff117b82 */ /* 0x000ee20000000800 */
[----:B0-----:R-:W-:-:S07]  /*00c0*/  IMAD.WIDE R6, R3, 0x4, R6 ;  /* 0x0000000403067825 */ /* 0x001fce00078e0206 */
[----:B------:R-:W0:Y:S01]  /*00d0*/  LDC.64 R2, c[0x0][0x388] ;  /* 0x0000e200ff027b82 */ /* 0x000e220000000a00 */
[----:B-1----:R-:W0:Y:S01]  /*00e0*/  LDG.E R7, desc[UR4][R6.64] ;  /* 0x0000000406077981 */ /* 0x002e22000c1e1900 */
[----:B---3--:R-:W-:Y:S01]  /*00f0*/  SHF.L.U32 R0, R17, 0x1, RZ ;  /* 0x0000000111007819 */ /* 0x008fe200000006ff */
[----:B0-----:R-:W-:-:S05]  /*0100*/  IMAD.WIDE R8, R7, 0x8, R2 ;  /* 0x0000000807087825 */ /* 0x001fca00078e0202 */
[----:B------:R0:W3:Y:S01]  /*0110*/  LDG.E.64 R26, desc[UR4][R8.64] ;  /* 0x00000004081a7981 */ /* 0x0000e2000c1e1b00 */
[----:B------:R-:W-:Y:S01]  /*0120*/  IMAD.WIDE R4, R0, 0x8, R8 ;  /* 0x0000000800047825 */ /* 0x000fe200078e0208 */
[----:B------:R-:W-:-:S04]  /*0130*/  IADD3 R0, PT, PT, R7, R0, RZ ;  /* 0x0000000007007210 */ /* 0x000fc80007ffe0ff */
[----:B------:R1:W3:Y:S01]  /*0140*/  LDG.E.64 R22, desc[UR4][R4.64] ;  /* 0x0000000404167981 */ /* 0x0002e2000c1e1b00 */
[----:B------:R-:W-:Y:S01]  /*0150*/  IADD3 R10, PT, PT, R0, -R17, RZ ;  /* 0x80000011000a7210 */ /* 0x000fe20007ffe0ff */
[----:B------:R-:W-:-:S04]  /*0160*/  IMAD.WIDE R20, R17, 0x8, R8 ;  /* 0x0000000811147825 */ /* 0x000fc800078e0208 */
[----:B------:R-:W-:Y:S02]  /*0170*/  IMAD R11, R17, 0x3, R10 ;  /* 0x00000003110b7824 */ /* 0x000fe400078e020a */
[----:B------:R-:W4:Y:S02]  /*0180*/  LDG.E.64 R20, desc[UR4][R20.64] ;  /* 0x0000000414147981 */ /* 0x000f24000c1e1b00 */
[----:B------:R-:W-:-:S04]  /*0190*/  IMAD.WIDE R10, R11, 0x8, R2 ;  /* 0x000000080b0a7825 */ /* 0x000fc800078e0202 */
[C---:B------:R-:W-:Y:S01]  /*01a0*/  IMAD R0, R17.reuse, 0x3, R0 ;  /* 0x0000000311007824 */ /* 0x040fe200078e0200 */
[----:B------:R5:W2:Y:S01]  /*01b0*/  LDG.E.64 R24, desc[UR4][R10.64] ;  /* 0x000000040a187981 */ /* 0x000aa2000c1e1b00 */
[----:B------:R-:W-:-:S04]  /*01c0*/  IMAD.WIDE R12, R17, 0x8, R4 ;  /* 0x00000008110c7825 */ /* 0x000fc800078e0204 */
[----:B------:R-:W-:Y:S02]  /*01d0*/  IMAD R0, R17, 0x3, R0 ;  /* 0x0000000311007824 */ /* 0x000fe400078e0200 */
[----:B------:R-:W2:Y:S02]  /*01e0*/  LDG.E.64 R12, desc[UR4][R12.64] ;  /* 0x000000040c0c7981 */ /* 0x000ea4000c1e1b00 */
[C---:B------:R-:W-:Y:S01]  /*01f0*/  IMAD.WIDE R28, R0.reuse, 0x8, R2 ;  /* 0x00000008001c7825 */ /* 0x040fe200078e0202 */
[----:B0-----:R-:W-:-:S04]  /*0200*/  IADD3 R8, PT, PT, R0, -R17, RZ ;  /* 0x8000001100087210 */ /* 0x001fc80007ffe0ff */
[----:B------:R-:W2:Y:S01]  /*0210*/  LDG.E.64 R18, desc[UR4][R28.64] ;  /* 0x000000041c127981 */ /* 0x000ea2000c1e1b00 */
[----:B-1----:R-:W-:-:S04]  /*0220*/  IMAD.WIDE R4, R17, 0x8, R28 ;  /* 0x0000000811047825 */ /* 0x002fc800078e021c */
[----:B------:R-:W-:Y:S02]  /*0230*/  IMAD R15, R17, 0x3, R8 ;  /* 0x00000003110f7824 */ /* 0x000fe400078e0208 */
[--C-:B------:R-:W-:Y:S01]  /*0240*/  IMAD.WIDE R8, R8, 0x8, R2.reuse ;  /* 0x0000000808087825 */ /* 0x100fe200078e0202 */
[----:B------:R-:W2:Y:S03]  /*0250*/  LDG.E.64 R4, desc[UR4][R4.64] ;  /* 0x0000000404047981 */ /* 0x000ea6000c1e1b00 */
[----:B------:R-:W-:Y:S02]  /*0260*/  IMAD.WIDE R14, R15, 0x8, R2 ;  /* 0x000000080f0e7825 */ /* 0x000fe400078e0202 */
[----:B------:R-:W2:Y:S04]  /*0270*/  LDG.E.64 R8, desc[UR4][R8.64] ;  /* 0x0000000408087981 */ /* 0x000ea8000c1e1b00 */
[----:B------:R0:W2:Y:S01]  /*0280*/  LDG.E.64 R6, desc[UR4][R14.64] ;  /* 0x000000040e067981 */ /* 0x0000a2000c1e1b00 */
[----:B------:R-:W-:-:S02]  /*0290*/  IMAD R0, R17, 0x3, R0 ;  /* 0x0000000311007824 */ /* 0x000fc400078e0200 */
[----:B-----5:R-:W-:-:S04]  /*02a0*/  IMAD.WIDE R10, R17, 0x8, R10 ;  /* 0x00000008110a7825 */ /* 0x020fc800078e020a */
[----:B0-----:R-:W-:-:S04]  /*02b0*/  IMAD.WIDE R14, R17, 0x8, R14 ;  /* 0x00000008110e7825 */ /* 0x001fc800078e020e */
[----:B------:R-:W-:Y:S01]  /*02c0*/  IMAD R0, R17, 0x3, R0 ;  /* 0x0000000311007824 */ /* 0x000fe200078e0200 */
[----:B---3--:R-:W-:-:S08]  /*02d0*/  DADD R26, R26, R22 ;  /* 0x000000001a1a7229 */ /* 0x008fd00000000016 */
[----:B----4-:R-:W-:-:S08]  /*02e0*/  DADD R26, R20, R26 ;  /* 0x00000000141a7229 */ /* 0x010fd0000000001a */
[----:B--2---:R-:W-:-:S08]  /*02f0*/  DADD R26, R24, R26 ;  /* 0x00000000181a7229 */ /* 0x004fd0000000001a */
[----:B------:R-:W-:Y:S02]  /*0300*/  DADD R26, R12, R26 ;  /* 0x000000000c1a7229 */ /* 0x000fe4000000001a */
[--C-:B------:R-:W-:Y:S02]  /*0310*/  DADD R24, R24, R18.reuse ;  /* 0x0000000018187229 */ /* 0x100fe40000000012 */
[----:B------:R-:W-:-:S04]  /*0320*/  DADD R22, R22, R18 ;  /* 0x0000000016167229 */ /* 0x000fc80000000012 */
[----:B------:R-:W-:Y:S02]  /*0330*/  DADD R18, R18, R26 ;  /* 0x0000000012127229 */ /* 0x000fe4000000001a */
[----:B------:R-:W-:-:S06]  /*0340*/  DADD R24, R4, R24 ;  /* 0x0000000004187229 */ /* 0x000fcc0000000018 */
[----:B------:R-:W-:Y:S02]  /*0350*/  DADD R18, R8, R18 ;  /* 0x0000000008127229 */ /* 0x000fe40000000012 */
[----:B------:R-:W-:Y:S02]  /*0360*/  DADD R22, R6, R22 ;  /* 0x0000000006167229 */ /* 0x000fe40000000016 */
[----:B------:R-:W-:-:S04]  /*0370*/  DADD R12, -R12, R24 ;  /* 0x000000000c0c7229 */ /* 0x000fc80000000118 */
[----:B------:R-:W-:Y:S02]  /*0380*/  DADD R24, R6, R18 ;  /* 0x0000000006187229 */ /* 0x000fe40000000012 */
[----:B------:R0:W2:Y:S01]  /*0390*/  LDG.E.64 R18, desc[UR4][R14.64] ;  /* 0x000000040e127981 */ /* 0x0000a2000c1e1b00 */
[----:B------:R-:W-:-:S03]  /*03a0*/  DADD R20, -R20, R22 ;  /* 0x0000000014147229 */ /* 0x000fc60000000116 */
[----:B------:R-:W2:Y:S01]  /*03b0*/  LDG.E.64 R22, desc[UR4][R10.64] ;  /* 0x000000040a167981 */ /* 0x000ea2000c1e1b00 */
[----:B------:R-:W-:Y:S01]  /*03c0*/  DADD R12, -R6, R12 ;  /* 0x00000000060c7229 */ /* 0x000fe2000000010c */
[C---:B------:R-:W-:Y:S01]  /*03d0*/  IMAD.WIDE R6, R0.reuse, 0x8, R2 ;  /* 0x0000000800067825 */ /* 0x040fe200078e0202 */
[----:B------:R-:W-:Y:S01]  /*03e0*/  IADD3 R0, PT, PT, R0, R17, RZ ;  /* 0x0000001100007210 */ /* 0x000fe20007ffe0ff */
[C---:B------:R-:W-:Y:S02]  /*03f0*/  DADD R24, R4.reuse, R24 ;  /* 0x0000000004187229 */ /* 0x040fe40000000018 */
[----:B------:R-:W-:Y:S01]  /*0400*/  DADD R20, -R4, R20 ;  /* 0x0000000004147229 */ /* 0x000fe20000000114 */
[----:B------:R-:W3:Y:S01]  /*0410*/  LDG.E.64 R4, desc[UR4][R6.64] ;  /* 0x0000000406047981 */ /* 0x000ee2000c1e1b00 */
[C---:B------:R-:W-:Y:S02]  /*0420*/  IMAD R29, R17.reuse, 0x3, R0 ;  /* 0x00000003111d7824 */ /* 0x040fe400078e0200 */
[----:B------:R-:W-:-:S04]  /*0430*/  IMAD.WIDE R26, R17, 0x8, R6 ;  /* 0x00000008111a7825 */ /* 0x000fc800078e0206 */
[----:B------:R-:W-:Y:S02]  /*0440*/  IMAD.WIDE R28, R29, 0x8, R2 ;  /* 0x000000081d1c7825 */ /* 0x000fe400078e0202 */
[----:B------:R1:W4:Y:S04]  /*0450*/  LDG.E.64 R2, desc[UR4][R26.64] ;  /* 0x000000041a027981 */ /* 0x000328000c1e1b00 */
[----:B------:R-:W5:Y:S01]  /*0460*/  LDG.E.64 R28, desc[UR4][R28.64] ;  /* 0x000000041c1c7981 */ /* 0x000f62000c1e1b00 */
[C---:B------:R-:W-:Y:S02]  /*0470*/  DADD R12, -R8.reuse, R12 ;  /* 0x00000000080c7229 */ /* 0x040fe4000000010c */
[----:B------:R-:W-:Y:S01]  /*0480*/  DADD R20, -R8, R20 ;  /* 0x0000000008147229 */ /* 0x000fe20000000114 */
[----:B------:R-:W-:Y:S01]  /*0490*/  UMOV UR8, 0x55555559 ;  /* 0x5555555900087882 */ /* 0x000fe20000000000 */
[----:B------:R-:W-:Y:S01]  /*04a0*/  UMOV UR9, 0x3fc55555 ;  /* 0x3fc5555500097882 */ /* 0x000fe20000000000 */
[----:B0-----:R-:W-:-:S04]  /*04b0*/  IMAD.WIDE R14, R17, 0x8, R14 ;  /* 0x00000008110e7825 */ /* 0x001fc800078e020e */
[----:B-1----:R-:W-:-:S04]  /*04c0*/  IMAD.WIDE R26, R17, 0x8, R26 ;  /* 0x00000008111a7825 */ /* 0x002fc800078e021a */
[----:B------:R-:W-:Y:S01]  /*04d0*/  IMAD.WIDE R10, R17, 0x8, R10 ;  /* 0x00000008110a7825 */ /* 0x000fe200078e020a */
[----:B--2---:R-:W-:-:S08]  /*04e0*/  DADD R8, R22, R18 ;  /* 0x0000000016087229 */ /* 0x004fd00000000012 */
[----:B---3--:R-:W-:-:S08]  /*04f0*/  DADD R8, R4, R8 ;  /* 0x0000000004087229 */ /* 0x008fd00000000008 */
[----:B----4-:R-:W-:-:S08]  /*0500*/  DADD R8, R2, R8 ;  /* 0x0000000002087229 */ /* 0x010fd00000000008 */
[----:B-----5:R-:W-:-:S08]  /*0510*/  DADD R8, R28, R8 ;  /* 0x000000001c087229 */ /* 0x020fd00000000008 */
[----:B------:R-:W-:-:S08]  /*0520*/  DFMA R8, R8, 2, R24 ;  /* 0x400000000808782b */ /* 0x000fd00000000018 */
[----:B------:R-:W-:-:S08]  /*0530*/  DADD R8, -R8, UR6 ;  /* 0x0000000608087e29 */ /* 0x000fd00008000100 */
[----:B------:R-:W-:Y:S01]  /*0540*/  DADD R6, RZ, R8 ;  /* 0x00000000ff067229 */ /* 0x000fe20000000008 */
[----:B------:R-:W-:Y:S01]  /*0550*/  UMOV UR6, 0x55555556 ;  /* 0x5555555600067882 */ /* 0x000fe20000000000 */
[----:B------:R-:W-:Y:S01]  /*0560*/  UMOV UR7, 0x3fd55555 ;  /* 0x3fd5555500077882 */ /* 0x000fe20000000000 */
[C---:B------:R-:W-:Y:S02]  /*0570*/  DFMA R4, R8.reuse, UR8, R4 ;  /* 0x0000000808047c2b */ /* 0x040fe40008000004 */
[----:B------:R-:W-:-:S03]  /*0580*/  DFMA R22, R8, UR6, R22 ;  /* 0x0000000608167c2b */ /* 0x000fc60008000016 */
[C---:B------:R-:W-:Y:S02]  /*0590*/  DFMA R18, R6.reuse, UR8, R18 ;  /* 0x0000000806127c2b */ /* 0x040fe40008000012 */
[----:B------:R-:W-:Y:S02]  /*05a0*/  DFMA R2, R6, UR8, R2 ;  /* 0x0000000806027c2b */ /* 0x000fe40008000002 */
[----:B------:R-:W-:Y:S02]  /*05b0*/  DFMA R8, R8, UR8, R28 ;  /* 0x0000000808087c2b */ /* 0x000fe4000800001c */
[C---:B------:R-:W-:Y:S02]  /*05c0*/  DFMA R4, R20.reuse, 0.5, R4 ;  /* 0x3fe000001404782b */ /* 0x040fe40000000004 */
[----:B------:R-:W-:Y:S01]  /*05d0*/  DFMA R18, R20, -0.5, R18 ;  /* 0xbfe000001412782b */ /* 0x000fe20000000012 */
[----:B------:R-:W-:Y:S01]  /*05e0*/  IMAD.WIDE R6, R17, 0x8, R14 ;  /* 0x0000000811067825 */ /* 0x000fe200078e020e */
[----:B------:R-:W-:-:S02]  /*05f0*/  DFMA R2, R12, -0.5, R2 ;  /* 0xbfe000000c02782b */ /* 0x000fc40000000002 */
[----:B------:R-:W-:Y:S01]  /*0600*/  DFMA R8, R12, 0.5, R8 ;  /* 0x3fe000000c08782b */ /* 0x000fe20000000008 */
[----:B------:R-:W-:Y:S01]  /*0610*/  STG.E.64 desc[UR4][R10.64], R22 ;  /* 0x000000160a007986 */ /* 0x000fe2000c101b04 */
[----:B------:R-:W-:-:S03]  /*0620*/  IMAD.WIDE R12, R17, 0x8, R26 ;  /* 0x00000008110c7825 */ /* 0x000fc600078e021a */
[----:B------:R-:W-:Y:S04]  /*0630*/  STG.E.64 desc[UR4][R14.64], R18 ;  /* 0x000000120e007986 */ /* 0x000fe8000c101b04 */
[----:B------:R-:W-:Y:S04]  /*0640*/  STG.E.64 desc[UR4][R6.64], R4 ;  /* 0x0000000406007986 */ /* 0x000fe8000c101b04 */
[----:B------:R-:W-:Y:S04]  /*0650*/  STG.E.64 desc[UR4][R26.64], R2 ;  /* 0x000000021a007986 */ /* 0x000fe8000c101b04 */
[----:B------:R-:W-:Y:S01]  /*0660*/  STG.E.64 desc[UR4][R12.64], R8 ;  /* 0x000000080c007986 */ /* 0x000fe2000c101b04 */
[----:B------:R-:W-:Y:S05]  /*0670*/  EXIT ;  /* 0x000000000000794d */ /* 0x000fea0003800000 */
.L_x_21:
        /* <DEDUP_REMOVED lines=16> */
.L_x_104:


//--------------------- .text._Z25dvc_ScaLBL_D3Q19_PressurePKdPdi --------------------------
	.section	.text._Z25dvc_ScaLBL_D3Q19_PressurePKdPdi,"ax",@progbits
	.align	128
        .global         _Z25dvc_ScaLBL_D3Q19_PressurePKdPdi
        .type           _Z25dvc_ScaLBL_D3Q19_PressurePKdPdi,@function
        .size           _Z25dvc_ScaLBL_D3Q19_PressurePKdPdi,(.L_x_105 - _Z25dvc_ScaLBL_D3Q19_PressurePKdPdi)
        .other          _Z25dvc_ScaLBL_D3Q19_PressurePKdPdi,@"STO_CUDA_ENTRY STV_DEFAULT"
_Z25dvc_ScaLBL_D3Q19_PressurePKdPdi:
.text._Z25dvc_ScaLBL_D3Q19_PressurePKdPdi:
[----:B------:R-:W-:Y:S08]  /*0000*/  LDC R1, c[0x0][0x37c] ;  /* 0x0000df00ff017b82 */ /* 0x000ff00000000800 */
[----:B------:R-:W0:Y:S02]  /*0010*/  LDC R29, c[0x0][0x390] ;  /* 0x0000e400ff1d7b82 */ /* 0x000e240000000800 */
[----:B0-----:R-:W-:-:S13]  /*0020*/  ISETP.GE.AND P0, PT, R29, -0x3ffff, PT ;  /* 0xfffc00011d00780c */ /* 0x001fda0003f06270 */
[----:B------:R-:W-:Y:S05]  /*0030*/  @!P0 EXIT ;  /* 0x000000000000894d */ /* 0x000fea0003800000 */
[----:B------:R-:W0:Y:S01]  /*0040*/  S2UR UR4, SR_CTAID.X ;  /* 0x00000000000479c3 */ /* 0x000e220000002500 */
[----:B------:R-:W1:Y:S01]  /*0050*/  S2R R5, SR_TID.X ;  /* 0x0000000000057919 */ /* 0x000e620000002100 */
[----:B------:R-:W-:Y:S01]  /*0060*/  SHF.R.S32.HI R0, RZ, 0x1f, R29 ;  /* 0x0000001fff007819 */ /* 0x000fe2000001141d */
[----:B------:R-:W2:Y:S03]  /*0070*/  LDCU.64 UR6, c[0x0][0x358] ;  /* 0x00006b00ff0677ac */ /* 0x000ea60008000a00 */
[----:B------:R-:W-:Y:S02]  /*0080*/  LEA.HI R0, R0, R29, RZ, 0x12 ;  /* 0x0000001d00007211 */ /* 0x000fe400078f90ff */
[----:B------:R-:W0:Y:S02]  /*0090*/  LDC R3, c[0x0][0x360] ;  /* 0x0000d800ff037b82 */ /* 0x000e240000000800 */
[----:B------:R-:W-:Y:S01]  /*00a0*/  SHF.R.S32.HI R2, RZ, 0x12, R0 ;  /* 0x00000012ff027819 */ /* 0x000fe20000011400 */
[----:B0-----:R-:W-:-:S04]  /*00b0*/  IMAD R3, R3, UR4, RZ ;  /* 0x0000000403037c24 */ /* 0x001fc8000f8e02ff */
[C---:B------:R-:W-:Y:S01]  /*00c0*/  IMAD R0, R2.reuse, R3, R3 ;  /* 0x0000000302007224 */ /* 0x040fe200078e0203 */
[----:B------:R-:W-:-:S04]  /*00d0*/  IADD3 R2, PT, PT, -R2, RZ, RZ ;  /* 0x000000ff02027210 */ /* 0x000fc80007ffe1ff */
[----:B-1----:R-:W-:-:S04]  /*00e0*/  IADD3 R0, PT, PT, R0, R5, RZ ;  /* 0x0000000500007210 */ /* 0x002fc80007ffe0ff */
[CC--:B------:R-:W-:Y:S01]  /*00f0*/  LEA R4, R29.reuse, R0.reuse, 0x4 ;  /* 0x000000001d047211 */ /* 0x0c0fe200078e20ff */
[C-C-:B------:R-:W-:Y:S01]  /*0100*/  IMAD R3, R29.reuse, 0x12, R0.reuse ;  /* 0x000000121d037824 */ /* 0x140fe200078e0200 */
[CC--:B------:R-:W-:Y:S01]  /*0110*/  LEA R7, R29.reuse, R0.reuse, 0x3 ;  /* 0x000000001d077211 */ /* 0x0c0fe200078e18ff */
[C-C-:B------:R-:W-:Y:S02]  /*0120*/  IMAD R5, R29.reuse, 0xe, R0.reuse ;  /* 0x0000000e1d057824 */ /* 0x140fe400078e0200 */
[C-C-:B------:R-:W-:Y:S02]  /*0130*/  IMAD R6, R29.reuse, 0xc, R0.reuse ;  /* 0x0000000c1d067824 */ /* 0x140fe400078e0200 */
[C-C-:B------:R-:W-:Y:S02]  /*0140*/  IMAD R25, R29.reuse, 0xa, R0.reuse ;  /* 0x0000000a1d197824 */ /* 0x140fe400078e0200 */
[C---:B------:R-:W-:Y:S01]  /*0150*/  IMAD R27, R29.reuse, 0x6, R0 ;  /* 0x000000061d1b7824 */ /* 0x040fe200078e0200 */
[----:B--2---:R-:W-:-:S07]  /*0160*/  LEA R29, R29, R0, 0x2 ;  /* 0x000000001d1d7211 */ /* 0x004fce00078e10ff */
.L_x_24:
[----:B0-----:R-:W0:Y:S01]  /*0170*/  LDC R24, c[0x0][0x390] ;  /* 0x0000e400ff187b82 */ /* 0x001e220000000800 */
[----:B------:R-:W-:Y:S01]  /*0180*/  BSSY.RECONVERGENT B0, `(.L_x_22) ;  /* 0x0000043000007945 */ /* 0x000fe20003800200 */
[----:B0-----:R-:W-:-:S13]  /*0190*/  ISETP.GE.AND P0, PT, R0, R24, PT ;  /* 0x000000180000720c */ /* 0x001fda0003f06270 */
[----:B------:R-:W-:Y:S05]  /*01a0*/  @P0 BRA `(.L_x_23) ;  /* 0x0000000400000947 */ /* 0x000fea0003800000 */
[----:B------:R-:W0:Y:S01]  /*01b0*/  LDC.64 R12, c[0x0][0x380] ;  /* 0x0000e000ff0c7b82 */ /* 0x000e220000000a00 */
[----:B------:R-:W-:Y:S01]  /*01c0*/  SHF.L.U32 R21, R24, 0x1, RZ ;  /* 0x0000000118157819 */ /* 0x000fe200000006ff */
[----:B0-----:R-:W-:-:S05]  /*01d0*/  IMAD.WIDE R14, R0, 0x8, R12 ;  /* 0x00000008000e7825 */ /* 0x001fca00078e020c */
[----:B------:R-:W2:Y:S01]  /*01e0*/  LDG.E.64 R18, desc[UR6][R14.64] ;  /* 0x000000060e127981 */ /* 0x000ea2000c1e1b00 */
[----:B------:R-:W-:-:S05]  /*01f0*/  IMAD.WIDE R20, R21, 0x8, R14 ;  /* 0x0000000815147825 */ /* 0x000fca00078e020e */
[----:B------:R0:W2:Y:S01]  /*0200*/  LDG.E.64 R10, desc[UR6][R20.64] ;  /* 0x00000006140a7981 */ /* 0x0000a2000c1e1b00 */
[----:B------:R-:W-:-:S06]  /*0210*/  IMAD.WIDE R16, R24, 0x8, R14 ;  /* 0x0000000818107825 */ /* 0x000fcc00078e020e */
[----:B------:R-:W3:Y:S01]  /*0220*/  LDG.E.64 R16, desc[UR6][R16.64] ;  /* 0x0000000610107981 */ /* 0x000ee2000c1e1b00 */
[----:B------:R-:W-:-:S05]  /*0230*/  IMAD.WIDE R22, R29, 0x8, R12 ;  /* 0x000000081d167825 */ /* 0x000fca00078e020c */
[----:B------:R-:W4:Y:S01]  /*0240*/  LDG.E.64 R14, desc[UR6][R22.64] ;  /* 0x00000006160e7981 */ /* 0x000f22000c1e1b00 */
[----:B------:R-:W-:-:S06]  /*0250*/  IMAD.WIDE R8, R24, 0x8, R20 ;  /* 0x0000000818087825 */ /* 0x000fcc00078e0214 */
[----:B------:R-:W5:Y:S01]  /*0260*/  LDG.E.64 R8, desc[UR6][R8.64] ;  /* 0x0000000608087981 */ /* 0x000f62000c1e1b00 */
[----:B0-----:R-:W-:Y:S01]  /*0270*/  IMAD.WIDE R20, R27, 0x8, R12 ;  /* 0x000000081b147825 */ /* 0x001fe200078e020c */
[----:B--2---:R-:W-:-:S04]  /*0280*/  DADD R10, R18, R10 ;  /* 0x00000000120a7229 */ /* 0x004fc8000000000a */
[----:B------:R0:W2:Y:S04]  /*0290*/  LDG.E.64 R18, desc[UR6][R20.64] ;  /* 0x0000000614127981 */ /* 0x0000a8000c1e1b00 */
[----:B---3--:R-:W-:Y:S01]  /*02a0*/  DADD R10, R16, R10 ;  /* 0x00000000100a7229 */ /* 0x008fe2000000000a */
[----:B------:R-:W-:-:S06]  /*02b0*/  IMAD.WIDE R16, R24, 0x8, R22 ;  /* 0x0000000818107825 */ /* 0x000fcc00078e0216 */
[----:B------:R-:W3:Y:S01]  /*02c0*/  LDG.E.64 R16, desc[UR6][R16.64] ;  /* 0x0000000610107981 */ /* 0x000ee2000c1e1b00 */
[----:B----4-:R-:W-:Y:S01]  /*02d0*/  DADD R10, R14, R10 ;  /* 0x000000000e0a7229 */ /* 0x010fe2000000000a */
[----:B------:R-:W-:-:S05]  /*02e0*/  IMAD.WIDE R22, R7, 0x8, R12 ;  /* 0x0000000807167825 */ /* 0x000fca00078e020c */
[----:B------:R-:W4:Y:S02]  /*02f0*/  LDG.E.64 R14, desc[UR6][R22.64] ;  /* 0x00000006160e7981 */ /* 0x000f24000c1e1b00 */
[----:B-----5:R-:W-:Y:S01]  /*0300*/  DADD R10, R8, R10 ;  /* 0x00000000080a7229 */ /* 0x020fe2000000000a */
[----:B------:R-:W-:-:S06]  /*0310*/  IMAD.WIDE R8, R24, 0x8, R20 ;  /* 0x0000000818087825 */ /* 0x000fcc00078e0214 */
[----:B------:R-:W5:Y:S01]  /*0320*/  LDG.E.64 R8, desc[UR6][R8.64] ;  /* 0x0000000608087981 */ /* 0x000f62000c1e1b00 */
[----:B0-----:R-:W-:Y:S01]  /*0330*/  IMAD.WIDE R20, R25, 0x8, R12 ;  /* 0x0000000819147825 */ /* 0x001fe200078e020c */
[----:B--2---:R-:W-:-:S04]  /*0340*/  DADD R10, R18, R10 ;  /* 0x00000000120a7229 */ /* 0x004fc8000000000a */
[----:B------:R0:W2:Y:S04]  /*0350*/  LDG.E.64 R18, desc[UR6][R20.64] ;  /* 0x0000000614127981 */ /* 0x0000a8000c1e1b00 */
[----:B---3--:R-:W-:Y:S01]  /*0360*/  DADD R10, R16, R10 ;  /* 0x00000000100a7229 */ /* 0x008fe2000000000a */
[----:B------:R-:W-:-:S07]  /*0370*/  IMAD.WIDE R16, R24, 0x8, R22 ;  /* 0x0000000818107825 */ /* 0x000fce00078e0216 */
[----:B----4-:R-:W-:Y:S01]  /*0380*/  DADD R10, R14, R10 ;  /* 0x000000000e0a7229 */ /* 0x010fe2000000000a */
[----:B------:R-:W3:Y:S01]  /*0390*/  LDG.E.64 R16, desc[UR6][R16.64] ;  /* 0x0000000610107981 */ /* 0x000ee2000c1e1b00 */
[----:B------:R-:W-:-:S04]  /*03a0*/  IMAD.WIDE R22, R6, 0x8, R12 ;  /* 0x0000000806167825 */ /* 0x000fc800078e020c */
[----:B------:R-:W-:Y:S02]  /*03b0*/  IMAD.WIDE R14, R24, 0x8, R20 ;  /* 0x00000008180e7825 */ /* 0x000fe400078e0214 */
[----:B-----5:R-:W-:Y:S01]  /*03c0*/  DADD R10, R8, R10 ;  /* 0x00000000080a7229 */ /* 0x020fe2000000000a */
[----:B------:R-:W4:Y:S04]  /*03d0*/  LDG.E.64 R8, desc[UR6][R22.64] ;  /* 0x0000000616087981 */ /* 0x000f28000c1e1b00 */
[----:B------:R-:W5:Y:S01]  /*03e0*/  LDG.E.64 R14, desc[UR6][R14.64] ;  /* 0x000000060e0e7981 */ /* 0x000f62000c1e1b00 */
[----:B0-----:R-:W-:Y:S02]  /*03f0*/  IMAD.WIDE R20, R5, 0x8, R12 ;  /* 0x0000000805147825 */ /* 0x001fe400078e020c */
[----:B--2---:R-:W-:-:S03]  /*0400*/  DADD R10, R18, R10 ;  /* 0x00000000120a7229 */ /* 0x004fc6000000000a */
[----:B------:R0:W2:Y:S05]  /*0410*/  LDG.E.64 R18, desc[UR6][R20.64] ;  /* 0x0000000614127981 */ /* 0x0000aa000c1e1b00 */
[----:B---3--:R-:W-:Y:S01]  /*0420*/  DADD R10, R16, R10 ;  /* 0x00000000100a7229 */ /* 0x008fe2000000000a */
[----:B------:R-:W-:-:S06]  /*0430*/  IMAD.WIDE R16, R24, 0x8, R22 ;  /* 0x0000000818107825 */ /* 0x000fcc00078e0216 */
[----:B------:R-:W3:Y:S01]  /*0440*/  LDG.E.64 R16, desc[UR6][R16.64] ;  /* 0x0000000610107981 */ /* 0x000ee2000c1e1b00 */
[----:B----4-:R-:W-:Y:S01]  /*0450*/  DADD R10, R8, R10 ;  /* 0x00000000080a7229 */ /* 0x010fe2000000000a */
[----:B------:R-:W-:-:S07]  /*0460*/  IMAD.WIDE R8, R4, 0x8, R12 ;  /* 0x0000000804087825 */ /* 0x000fce00078e020c */
[----:B-----5:R-:W-:Y:S01]  /*0470*/  DADD R10, R14, R10 ;  /* 0x000000000e0a7229 */ /* 0x020fe2000000000a */
[----:B------:R1:W4:Y:S01]  /*0480*/  LDG.E.64 R14, desc[UR6][R8.64] ;  /* 0x00000006080e7981 */ /* 0x000322000c1e1b00 */
[----:B------:R-:W-:-:S04]  /*0490*/  IMAD.WIDE R22, R24, 0x8, R20 ;  /* 0x0000000818167825 */ /* 0x000fc800078e0214 */
[----:B------:R-:W-:Y:S02]  /*04a0*/  IMAD.WIDE R12, R3, 0x8, R12 ;  /* 0x00000008030c7825 */ /* 0x000fe400078e020c */
[----:B------:R-:W5:Y:S02]  /*04b0*/  LDG.E.64 R22, desc[UR6][R22.64] ;  /* 0x0000000616167981 */ /* 0x000f64000c1e1b00 */
[----:B0-----:R-:W-:Y:S02]  /*04c0*/  IMAD.WIDE R20, R24, 0x8, R8 ;  /* 0x0000000818147825 */ /* 0x001fe400078e0208 */
[----:B------:R-:W5:Y:S01]  /*04d0*/  LDG.E.64 R12, desc[UR6][R12.64] ;  /* 0x000000060c0c7981 */ /* 0x000f62000c1e1b00 */
[----:B-1----:R-:W0:Y:S03]  /*04e0*/  LDC.64 R8, c[0x0][0x388] ;  /* 0x0000e200ff087b82 */ /* 0x002e260000000a00 */
[----:B------:R-:W5:Y:S01]  /*04f0*/  LDG.E.64 R20, desc[UR6][R20.64] ;  /* 0x0000000614147981 */ /* 0x000f62000c1e1b00 */
[----:B------:R-:W-:Y:S01]  /*0500*/  UMOV UR4, 0x55555555 ;  /* 0x5555555500047882 */ /* 0x000fe20000000000 */
[----:B------:R-:W-:Y:S01]  /*0510*/  UMOV UR5, 0x3fd55555 ;  /* 0x3fd5555500057882 */ /* 0x000fe20000000000 */
[----:B0-----:R-:W-:Y:S01]  /*0520*/  IMAD.WIDE R8, R0, 0x8, R8 ;  /* 0x0000000800087825 */ /* 0x001fe200078e0208 */
[----:B--2---:R-:W-:-:S08]  /*0530*/  DADD R10, R18, R10 ;  /* 0x00000000120a7229 */ /* 0x004fd0000000000a */
[----:B---3--:R-:W-:-:S08]  /*0540*/  DADD R10, R16, R10 ;  /* 0x00000000100a7229 */ /* 0x008fd0000000000a */
[----:B----4-:R-:W-:-:S08]  /*0550*/  DADD R10, R14, R10 ;  /* 0x000000000e0a7229 */ /* 0x010fd0000000000a */
[----:B-----5:R-:W-:-:S08]  /*0560*/  DADD R10, R22, R10 ;  /* 0x00000000160a7229 */ /* 0x020fd0000000000a */
[----:B------:R-:W-:-:S08]  /*0570*/  DADD R10, R12, R10 ;  /* 0x000000000c0a7229 */ /* 0x000fd0000000000a */
[----:B------:R-:W-:-:S08]  /*0580*/  DADD R10, R20, R10 ;  /* 0x00000000140a7229 */ /* 0x000fd0000000000a */
[----:B------:R-:W-:-:S07]  /*0590*/  DMUL R10, R10, UR4 ;  /* 0x000000040a0a7c28 */ /* 0x000fce0008000000 */
[----:B------:R0:W-:Y:S04]  /*05a0*/  STG.E.64 desc[UR6][R8.64], R10 ;  /* 0x0000000a08007986 */ /* 0x0001e8000c101b06 */
.L_x_23:
[----:B------:R-:W-:Y:S05]  /*05b0*/  BSYNC.RECONVERGENT B0 ;  /* 0x0000000000007941 */ /* 0x000fea0003800200 */
.L_x_22:
[----:B------:R-:W1:Y:S01]  /*05c0*/  LDCU UR4, c[0x0][0x360] ;  /* 0x00006c00ff0477ac */ /* 0x000e620008000800 */
[----:B------:R-:W-:-:S04]  /*05d0*/  IADD3 R2, PT, PT, R2, 0x1, RZ ;  /* 0x0000000102027810 */ /* 0x000fc80007ffe0ff */
[----:B------:R-:W-:Y:S02]  /*05e0*/  ISETP.NE.AND P0, PT, R2, 0x1, PT ;  /* 0x000000010200780c */ /* 0x000fe40003f05270 */
[----:B-1----:R-:W-:Y:S02]  /*05f0*/  IADD3 R3, PT, PT, R3, UR4, RZ ;  /* 0x0000000403037c10 */ /* 0x002fe4000fffe0ff */
[----:B------:R-:W-:Y:S02]  /*0600*/  IADD3 R4, PT, PT, R4, UR4, RZ ;  /* 0x0000000404047c10 */ /* 0x000fe4000fffe0ff */
[----:B------:R-:W-:Y:S02]  /*0610*/  IADD3 R5, PT, PT, R5, UR4, RZ ;  /* 0x0000000405057c10 */ /* 0x000fe4000fffe0ff */
[----:B------:R-:W-:Y:S02]  /*0620*/  IADD3 R6, PT, PT, R6, UR4, RZ ;  /* 0x0000000406067c10 */ /* 0x000fe4000fffe0ff */
[----:B------:R-:W-:-:S02]  /*0630*/  IADD3 R7, PT, PT, R7, UR4, RZ ;  /* 0x0000000407077c10 */ /* 0x000fc4000fffe0ff */
[----:B------:R-:W-:Y:S02]  /*0640*/  IADD3 R25, PT, PT, R25, UR4, RZ ;  /* 0x0000000419197c10 */ /* 0x000fe4000fffe0ff */
[----:B------:R-:W-:Y:S02]  /*0650*/  IADD3 R27, PT, PT, R27, UR4, RZ ;  /* 0x000000041b1b7c10 */ /* 0x000fe4000fffe0ff */
[----:B------:R-:W-:Y:S02]  /*0660*/  IADD3 R29, PT, PT, R29, UR4, RZ ;  /* 0x000000041d1d7c10 */ /* 0x000fe4000fffe0ff */
[----:B------:R-:W-:Y:S01]  /*0670*/  IADD3 R0, PT, PT, R0, UR4, RZ ;  /* 0x0000000400007c10 */ /* 0x000fe2000fffe0ff */
[----:B------:R-:W-:Y:S06]  /*0680*/  @P0 BRA `(.L_x_24) ;  /* 0xfffffff800b80947 */ /* 0x000fec000383ffff */
[----:B------:R-:W-:Y:S05]  /*0690*/  EXIT ;  /* 0x000000000000794d */ /* 0x000fea0003800000 */
.L_x_25:
        /* <DEDUP_REMOVED lines=14> */
.L_x_105:


//--------------------- .text._Z25dvc_ScaLBL_D3Q19_MomentumPdS_i --------------------------
	.section	.text._Z25dvc_ScaLBL_D3Q19_MomentumPdS_i,"ax",@progbits
	.align	128
        .global         _Z25dvc_ScaLBL_D3Q19_MomentumPdS_i
        .type           _Z25dvc_ScaLBL_D3Q19_MomentumPdS_i,@function
        .size           _Z25dvc_ScaLBL_D3Q19_MomentumPdS_i,(.L_x_106 - _Z25dvc_ScaLBL_D3Q19_MomentumPdS_i)
        .other          _Z25dvc_ScaLBL_D3Q19_MomentumPdS_i,@"STO_CUDA_ENTRY STV_DEFAULT"
_Z25dvc_ScaLBL_D3Q19_MomentumPdS_i:
.text._Z25dvc_ScaLBL_D3Q19_MomentumPdS_i:
        /* <DEDUP_REMOVED lines=15> */
[----:B------:R-:W-:Y:S01]  /*00f0*/  IADD3 R4, PT, PT, R0, R35, RZ ;  /* 0x0000002300047210 */ /* 0x000fe20007ffe0ff */
[C-C-:B------:R-:W-:Y:S01]  /*0100*/  IMAD R3, R35.reuse, 0x12, R0.reuse ;  /* 0x0000001223037824 */ /* 0x140fe200078e0200 */
[CC--:B------:R-:W-:Y:S01]  /*0110*/  LEA R5, R35.reuse, R0.reuse, 0x4 ;  /* 0x0000000023057211 */ /* 0x0c0fe200078e20ff */
[C-C-:B------:R-:W-:Y:S01]  /*0120*/  IMAD R6, R35.reuse, 0xe, R0.reuse ;  /* 0x0000000e23067824 */ /* 0x140fe200078e0200 */
[CC--:B------:R-:W-:Y:S01]  /*0130*/  LEA R8, R35.reuse, R0.reuse, 0x3 ;  /* 0x0000000023087211 */ /* 0x0c0fe200078e18ff */
[C-C-:B------:R-:W-:Y:S01]  /*0140*/  IMAD R7, R35.reuse, 0xc, R0.reuse ;  /* 0x0000000c23077824 */ /* 0x140fe200078e0200 */
[CC--:B------:R-:W-:Y:S01]  /*0150*/  LEA R33, R35.reuse, R0.reuse, 0x2 ;  /* 0x0000000023217211 */ /* 0x0c0fe200078e10ff */
[C-C-:B------:R-:W-:Y:S02]  /*0160*/  IMAD R9, R35.reuse, 0xa, R0.reuse ;  /* 0x0000000a23097824 */ /* 0x140fe400078e0200 */
[C---:B------:R-:W-:Y:S01]  /*0170*/  IMAD R31, R35.reuse, 0x6, R0 ;  /* 0x00000006231f7824 */ /* 0x040fe200078e0200 */
[----:B--2---:R-:W-:-:S07]  /*0180*/  LEA R35, R35, R0, 0x1 ;  /* 0x0000000023237211 */ /* 0x004fce00078e08ff */
.L_x_28:
[----:B0-----:R-:W0:Y:S01]  /*0190*/  LDC R37, c[0x0][0x390] ;  /* 0x0000e400ff257b82 */ /* 0x001e220000000800 */
[----:B------:R-:W-:Y:S01]  /*01a0*/  BSSY.RECONVERGENT B0, `(.L_x_26) ;  /* 0x000004a000007945 */ /* 0x000fe20003800200 */
[----:B0-----:R-:W-:-:S13]  /*01b0*/  ISETP.GE.AND P0, PT, R0, R37, PT ;  /* 0x000000250000720c */ /* 0x001fda0003f06270 */
[----:B------:R-:W-:Y:S05]  /*01c0*/  @P0 BRA `(.L_x_27) ;  /* 0x00000004001c0947 */ /* 0x000fea0003800000 */
[----:B------:R-:W0:Y:S02]  /*01d0*/  LDC.64 R28, c[0x0][0x380] ;  /* 0x0000e000ff1c7b82 */ /* 0x000e240000000a00 */
[----:B0-----:R-:W-:-:S04]  /*01e0*/  IMAD.WIDE R24, R35, 0x8, R28 ;  /* 0x0000000823187825 */ /* 0x001fc800078e021c */
[----:B------:R-:W-:-:S04]  /*01f0*/  IMAD.WIDE R14, R33, 0x8, R28 ;  /* 0x00000008210e7825 */ /* 0x000fc800078e021c */
[----:B------:R-:W-:Y:S01]  /*0200*/  IMAD.WIDE R18, R37, 0x8, R24 ;  /* 0x0000000825127825 */ /* 0x000fe200078e0218 */
[----:B------:R0:W2:Y:S03]  /*0210*/  LDG.E.64 R26, desc[UR6][R14.64] ;  /* 0x000000060e1a7981 */ /* 0x0000a6000c1e1b00 */
[--C-:B------:R-:W-:Y:S01]  /*0220*/  IMAD.WIDE R22, R4, 0x8, R28.reuse ;  /* 0x0000000804167825 */ /* 0x100fe200078e021c */
[----:B------:R-:W3:Y:S04]  /*0230*/  LDG.E.64 R24, desc[UR6][R24.64] ;  /* 0x0000000618187981 */ /* 0x000ee8000c1e1b00 */
[----:B------:R-:W2:Y:S04]  /*0240*/  LDG.E.64 R18, desc[UR6][R18.64] ;  /* 0x0000000612127981 */ /* 0x000ea8000c1e1b00 */
[----:B------:R-:W3:Y:S01]  /*0250*/  LDG.E.64 R22, desc[UR6][R22.64] ;  /* 0x0000000616167981 */ /* 0x000ee2000c1e1b00 */
[----:B------:R-:W-:-:S04]  /*0260*/  IMAD.WIDE R12, R31, 0x8, R28 ;  /* 0x000000081f0c7825 */ /* 0x000fc800078e021c */
[----:B------:R-:W-:-:S04]  /*0270*/  IMAD.WIDE R20, R37, 0x8, R14 ;  /* 0x0000000825147825 */ /* 0x000fc800078e020e */
[----:B------:R-:W-:Y:S02]  /*0280*/  IMAD.WIDE R10, R37, 0x8, R12 ;  /* 0x00000008250a7825 */ /* 0x000fe400078e020c */
[----:B------:R-:W4:Y:S04]  /*0290*/  LDG.E.64 R12, desc[UR6][R12.64] ;  /* 0x000000060c0c7981 */ /* 0x000f28000c1e1b00 */
[----:B------:R-:W4:Y:S01]  /*02a0*/  LDG.E.64 R20, desc[UR6][R20.64] ;  /* 0x0000000614147981 */ /* 0x000f22000c1e1b00 */
[----:B0-----:R-:W-:-:S03]  /*02b0*/  IMAD.WIDE R14, R8, 0x8, R28 ;  /* 0x00000008080e7825 */ /* 0x001fc600078e021c */
[----:B------:R-:W5:Y:S04]  /*02c0*/  LDG.E.64 R10, desc[UR6][R10.64] ;  /* 0x000000060a0a7981 */ /* 0x000f68000c1e1b00 */
[----:B------:R0:W5:Y:S02]  /*02d0*/  LDG.E.64 R16, desc[UR6][R14.64] ;  /* 0x000000060e107981 */ /* 0x000164000c1e1b00 */
[----:B0-----:R-:W-:-:S06]  /*02e0*/  IMAD.WIDE R14, R37, 0x8, R14 ;  /* 0x00000008250e7825 */ /* 0x001fcc00078e020e */
[----:B------:R-:W5:Y:S01]  /*02f0*/  LDG.E.64 R14, desc[UR6][R14.64] ;  /* 0x000000060e0e7981 */ /* 0x000f62000c1e1b00 */
[----:B--2---:R-:W-:Y:S01]  /*0300*/  DADD R18, -R26, R18 ;  /* 0x000000001a127229 */ /* 0x004fe20000000112 */
[----:B------:R-:W-:Y:S01]  /*0310*/  IMAD.WIDE R26, R9, 0x8, R28 ;  /* 0x00000008091a7825 */ /* 0x000fe200078e021c */
[----:B---3--:R-:W-:-:S03]  /*0320*/  DADD R22, -R24, R22 ;  /* 0x0000000018167229 */ /* 0x008fc60000000116 */
[----:B------:R-:W-:Y:S02]  /*0330*/  IMAD.WIDE R24, R37, 0x8, R26 ;  /* 0x0000000825187825 */ /* 0x000fe400078e021a */
[----:B------:R-:W2:Y:S04]  /*0340*/  LDG.E.64 R26, desc[UR6][R26.64] ;  /* 0x000000061a1a7981 */ /* 0x000ea8000c1e1b00 */
[----:B------:R-:W3:Y:S01]  /*0350*/  LDG.E.64 R24, desc[UR6][R24.64] ;  /* 0x0000000618187981 */ /* 0x000ee2000c1e1b00 */
[----:B----4-:R-:W-:Y:S01]  /*0360*/  DADD R20, -R12, R20 ;  /* 0x000000000c147229 */ /* 0x010fe20000000114 */
[----:B------:R-:W-:Y:S01]  /*0370*/  IMAD.WIDE R12, R7, 0x8, R28 ;  /* 0x00000008070c7825 */ /* 0x000fe200078e021c */
[C---:B-----5:R-:W-:Y:S02]  /*0380*/  DADD R22, R10.reuse, R22 ;  /* 0x000000000a167229 */ /* 0x060fe40000000016 */
[----:B------:R-:W-:-:S02]  /*0390*/  DADD R18, R10, R18 ;  /* 0x000000000a127229 */ /* 0x000fc40000000012 */
[----:B------:R0:W4:Y:S04]  /*03a0*/  LDG.E.64 R10, desc[UR6][R12.64] ;  /* 0x000000060c0a7981 */ /* 0x000128000c1e1b00 */
[C---:B------:R-:W-:Y:S01]  /*03b0*/  DADD R22, -R16.reuse, R22 ;  /* 0x0000000010167229 */ /* 0x040fe20000000116 */
[----:B0-----:R-:W-:Y:S01]  /*03c0*/  IMAD.WIDE R12, R37, 0x8, R12 ;  /* 0x00000008250c7825 */ /* 0x001fe200078e020c */
[----:B------:R-:W-:-:S05]  /*03d0*/  DADD R18, -R16, R18 ;  /* 0x0000000010127229 */ /* 0x000fca0000000112 */
[----:B------:R-:W5:Y:S01]  /*03e0*/  LDG.E.64 R12, desc[UR6][R12.64] ;  /* 0x000000060c0c7981 */ /* 0x000f62000c1e1b00 */
[----:B------:R-:W-:Y:S01]  /*03f0*/  IMAD.WIDE R16, R6, 0x8, R28 ;  /* 0x0000000806107825 */ /* 0x000fe200078e021c */
[C---:B------:R-:W-:Y:S02]  /*0400*/  DADD R22, R14.reuse, R22 ;  /* 0x000000000e167229 */ /* 0x040fe40000000016 */
[----:B------:R-:W-:Y:S02]  /*0410*/  DADD R18, -R14, R18 ;  /* 0x000000000e127229 */ /* 0x000fe40000000112 */
[----:B------:R0:W5:Y:S02]  /*0420*/  LDG.E.64 R14, desc[UR6][R16.64] ;  /* 0x00000006100e7981 */ /* 0x000164000c1e1b00 */
[----:B0-----:R-:W-:-:S06]  /*0430*/  IMAD.WIDE R16, R37, 0x8, R16 ;  /* 0x0000000825107825 */ /* 0x001fcc00078e0210 */
[----:B------:R-:W5:Y:S01]  /*0440*/  LDG.E.64 R16, desc[UR6][R16.64] ;  /* 0x0000000610107981 */ /* 0x000f62000c1e1b00 */
[C---:B--2---:R-:W-:Y:S02]  /*0450*/  DADD R22, -R26.reuse, R22 ;  /* 0x000000001a167229 */ /* 0x044fe40000000116 */
[----:B------:R-:W-:Y:S01]  /*0460*/  DADD R18, R26, R18 ;  /* 0x000000001a127229 */ /* 0x000fe20000000012 */
[----:B------:R-:W-:Y:S01]  /*0470*/  IMAD.WIDE R26, R5, 0x8, R28 ;  /* 0x00000008051a7825 */ /* 0x000fe200078e021c */
[----:B---3--:R-:W-:-:S04]  /*0480*/  DADD R20, R24, R20 ;  /* 0x0000000018147229 */ /* 0x008fc80000000014 */
[----:B------:R-:W-:Y:S01]  /*0490*/  DADD R22, R24, R22 ;  /* 0x0000000018167229 */ /* 0x000fe20000000016 */
[----:B------:R0:W2:Y:S01]  /*04a0*/  LDG.E.64 R24, desc[UR6][R26.64] ;  /* 0x000000061a187981 */ /* 0x0000a2000c1e1b00 */
[----:B------:R-:W-:-:S06]  /*04b0*/  IMAD.WIDE R28, R3, 0x8, R28 ;  /* 0x00000008031c7825 */ /* 0x000fcc00078e021c */
[----:B------:R-:W3:Y:S01]  /*04c0*/  LDG.E.64 R28, desc[UR6][R28.64] ;  /* 0x000000061c1c7981 */ /* 0x000ee2000c1e1b00 */
[----:B0-----:R-:W-:-:S06]  /*04d0*/  IMAD.WIDE R26, R37, 0x8, R26 ;  /* 0x00000008251a7825 */ /* 0x001fcc00078e021a */
[----:B------:R-:W3:Y:S01]  /*04e0*/  LDG.E.64 R26, desc[UR6][R26.64] ;  /* 0x000000061a1a7981 */ /* 0x000ee2000c1e1b00 */
[----:B----4-:R-:W-:-:S08]  /*04f0*/  DADD R20, -R10, R20 ;  /* 0x000000000a147229 */ /* 0x010fd00000000114 */
[----:B-----5:R-:W-:-:S08]  /*0500*/  DADD R20, -R12, R20 ;  /* 0x000000000c147229 */ /* 0x020fd00000000114 */
[----:B------:R-:W-:Y:S02]  /*0510*/  DADD R20, R14, R20 ;  /* 0x000000000e147229 */ /* 0x000fe40000000014 */
[----:B------:R-:W-:-:S06]  /*0520*/  DADD R18, R16, R18 ;  /* 0x0000000010127229 */ /* 0x000fcc0000000012 */
[----:B------:R-:W-:Y:S01]  /*0530*/  DADD R20, R16, R20 ;  /* 0x0000000010147229 */ /* 0x000fe20000000014 */
[----:B------:R-:W0:Y:S01]  /*0540*/  LDC.64 R16, c[0x0][0x388] ;  /* 0x0000e200ff107b82 */ /* 0x000e220000000a00 */
[----:B------:R-:W-:-:S08]  /*0550*/  DADD R22, -R10, R22 ;  /* 0x000000000a167229 */ /* 0x000fd00000000116 */
[----:B------:R-:W-:Y:S01]  /*0560*/  DADD R22, R12, R22 ;  /* 0x000000000c167229 */ /* 0x000fe20000000016 */
[----:B0-----:R-:W-:-:S07]  /*0570*/  IMAD.WIDE R16, R0, 0x8, R16 ;  /* 0x0000000800107825 */ /* 0x001fce00078e0210 */
[----:B------:R-:W-:Y:S01]  /*0580*/  DADD R22, -R14, R22 ;  /* 0x000000000e167229 */ /* 0x000fe20000000116 */
[----:B------:R-:W-:-:S06]  /*0590*/  IMAD.WIDE R10, R37, 0x8, R16 ;  /* 0x00000008250a7825 */ /* 0x000fcc00078e0210 */
[----:B------:R0:W-:Y:S01]  /*05a0*/  STG.E.64 desc[UR6][R16.64], R22 ;  /* 0x0000001610007986 */ /* 0x0001e2000c101b06 */
[----:B------:R-:W-:Y:S01]  /*05b0*/  IMAD.WIDE R12, R37, 0x8, R10 ;  /* 0x00000008250c7825 */ /* 0x000fe200078e020a */
[C---:B--2---:R-:W-:Y:S02]  /*05c0*/  DADD R18, -R24.reuse, R18 ;  /* 0x0000000018127229 */ /* 0x044fe40000000112 */
[----:B------:R-:W-:-:S06]  /*05d0*/  DADD R20, -R24, R20 ;  /* 0x0000000018147229 */ /* 0x000fcc0000000114 */
[C---:B---3--:R-:W-:Y:S02]  /*05e0*/  DADD R18, R26.reuse, R18 ;  /* 0x000000001a127229 */ /* 0x048fe40000000012 */
[----:B------:R-:W-:-:S06]  /*05f0*/  DADD R20, -R26, R20 ;  /* 0x000000001a147229 */ /* 0x000fcc0000000114 */
[C---:B------:R-:W-:Y:S02]  /*0600*/  DADD R18, -R28.reuse, R18 ;  /* 0x000000001c127229 */ /* 0x040fe40000000112 */
[----:B------:R-:W-:-:S05]  /*0610*/  DADD R20, R28, R20 ;  /* 0x000000001c147229 */ /* 0x000fca0000000014 */
[----:B------:R0:W-:Y:S04]  /*0620*/  STG.E.64 desc[UR6][R10.64], R18 ;  /* 0x000000120a007986 */ /* 0x0001e8000c101b06 */
[----:B------:R0:W-:Y:S02]  /*0630*/  STG.E.64 desc[UR6][R12.64], R20 ;  /* 0x000000140c007986 */ /* 0x0001e4000c101b06 */
.L_x_27:
[----:B------:R-:W-:Y:S05]  /*0640*/  BSYNC.RECONVERGENT B0 ;  /* 0x0000000000007941 */ /* 0x000fea0003800200 */
.L_x_26:
        /* <DEDUP_REMOVED lines=11> */
[----:B------:R-:W-:Y:S02]  /*0700*/  IADD3 R33, PT, PT, R33, UR4, RZ ;  /* 0x0000000421217c10 */ /* 0x000fe4000fffe0ff */
[----:B------:R-:W-:Y:S02]  /*0710*/  IADD3 R35, PT, PT, R35, UR4, RZ ;  /* 0x0000000423237c10 */ /* 0x000fe4000fffe0ff */
[----:B------:R-:W-:Y:S01]  /*0720*/  IADD3 R0, PT, PT, R0, UR4, RZ ;  /* 0x0000000400007c10 */ /* 0x000fe2000fffe0ff */
[----:B------:R-:W-:Y:S06]  /*0730*/  @P0 BRA `(.L_x_28) ;  /* 0xfffffff800940947 */ /* 0x000fec000383ffff */
[----:B------:R-:W-:Y:S05]  /*0740*/  EXIT ;  /* 0x000000000000794d */ /* 0x000fea0003800000 */
.L_x_29:
        /* <DEDUP_REMOVED lines=11> */
.L_x_106:


//--------------------- .text._Z21dvc_ScaLBL_AAeven_MRTPdiiiddddd --------------------------
	.section	.text._Z21dvc_ScaLBL_AAeven_MRTPdiiiddddd,"ax",@progbits
	.align	128
        .global         _Z21dvc_ScaLBL_AAeven_MRTPdiiiddddd
        .type           _Z21dvc_ScaLBL_AAeven_MRTPdiiiddddd,@function
        .size           _Z21dvc_ScaLBL_AAeven_MRTPdiiiddddd,(.L_x_97 - _Z21dvc_ScaLBL_AAeven_MRTPdiiiddddd)
        .other          _Z21dvc_ScaLBL_AAeven_MRTPdiiiddddd,@"STO_CUDA_ENTRY STV_DEFAULT"
_Z21dvc_ScaLBL_AAeven_MRTPdiiiddddd:
.text._Z21dvc_ScaLBL_AAeven_MRTPdiiiddddd:
[----:B------:R-:W-:Y:S01]  /*0000*/  LDC R1, c[0x0][0x37c] ;  /* 0x0000df00ff017b82 */ /* 0x000fe20000000800 */
[----:B------:R-:W0:Y:S02]  /*0010*/  LDCU UR6, c[0x0][0x390] ;  /* 0x00007200ff0677ac */ /* 0x000e240008000800 */
[----:B0-----:R-:W-:-:S06]  /*0020*/  UISETP.GE.AND UP0, UPT, UR6, -0x3ffff, UPT ;  /* 0xfffc00010600788c */ /* 0x001fcc000bf06270 */
[----:B------:R-:W-:-:S13]  /*0030*/  PLOP3.LUT P0, PT, PT, PT, UP0, 0x80, 0x8 ;  /* 0x000000000008781c */ /* 0x000fda0003f0f008 */
[----:B------:R-:W-:Y:S05]  /*0040*/  @!P0 EXIT ;  /* 0x000000000000894d */ /* 0x000fea0003800000 */
[----:B------:R-:W0:Y:S01]  /*0050*/  S2UR UR5, SR_CTAID.X ;  /* 0x00000000000579c3 */ /* 0x000e220000002500 */
[----:B------:R-:W1:Y:S01]  /*0060*/  S2R R9, SR_TID.X ;  /* 0x0000000000097919 */ /* 0x000e620000002100 */
[----:B------:R-:W0:Y:S01]  /*0070*/  LDCU UR7, c[0x0][0x360] ;  /* 0x00006c00ff0777ac */ /* 0x000e220008000800 */
[----:B------:R-:W2:Y:S05]  /*0080*/  LDCU UR28, c[0x0][0x388] ;  /* 0x00007100ff1c77ac */ /* 0x000eaa0008000800 */
[----:B------:R-:W3:Y:S01]  /*0090*/  LDC.64 R22, c[0x0][0x3b0] ;  /* 0x0000ec00ff167b82 */ /* 0x000ee20000000a00 */
[----:B------:R-:W-:Y:S01]  /*00a0*/  USHF.R.S32.HI UR4, URZ, 0x1f, UR6 ;  /* 0x0000001fff047899 */ /* 0x000fe20008011406 */
[----:B------:R-:W3:Y:S06]  /*00b0*/  LDCU.64 UR46, c[0x0][0x3a8] ;  /* 0x00007500ff2e77ac */ /* 0x000eec0008000a00 */
[----:B------:R-:W4:Y:S01]  /*00c0*/  LDC.64 R26, c[0x0][0x3b8] ;  /* 0x0000ee00ff1a7b82 */ /* 0x000f220000000a00 */
[----:B------:R-:W-:Y:S01]  /*00d0*/  ULEA.HI UR4, UR4, UR6, URZ, 0x12 ;  /* 0x0000000604047291 */ /* 0x000fe2000f8f90ff */
[----:B------:R-:W1:Y:S03]  /*00e0*/  LDCU.64 UR40, c[0x0][0x358] ;  /* 0x00006b00ff2877ac */ /* 0x000e660008000a00 */
[----:B------:R-:W-:Y:S01]  /*00f0*/  USHF.R.S32.HI UR4, URZ, 0x12, UR4 ;  /* 0x00000012ff047899 */ /* 0x000fe20008011404 */
[----:B--2---:R-:W-:Y:S01]  /*0100*/  IMAD.U32 R0, RZ, RZ, UR28 ;  /* 0x0000001cff007e24 */ /* 0x004fe2000f8e00ff */
[----:B0-----:R-:W-:Y:S01]  /*0110*/  UIMAD UR5, UR5, UR7, URZ ;  /* 0x00000007050572a4 */ /* 0x001fe2000f8e02ff */
[----:B------:R-:W0:Y:S03]  /*0120*/  LDCU.64 UR42, c[0x0][0x398] ;  /* 0x00007300ff2a77ac */ /* 0x000e260008000a00 */
[----:B------:R-:W-:Y:S01]  /*0130*/  UIMAD UR5, UR4, UR5, UR5 ;  /* 0x00000005040572a4 */ /* 0x000fe2000f8e0205 */
[C---:B---3--:R-:W-:Y:S01]  /*0140*/  DADD R16, R22.reuse, UR46 ;  /* 0x0000002e16107e29 */ /* 0x048fe20008000000 */
[----:B------:R-:W2:Y:S01]  /*0150*/  LDCU UR48, c[0x0][0x38c] ;  /* 0x00007180ff3077ac */ /* 0x000ea20008000800 */
[----:B------:R-:W-:-:S03]  /*0160*/  DADD R18, -R22, UR46 ;  /* 0x0000002e16127e29 */ /* 0x000fc60008000100 */
[----:B-1----:R-:W-:Y:S01]  /*0170*/  IADD3 R9, PT, PT, R0, UR5, R9 ;  /* 0x0000000500097c10 */ /* 0x002fe2000fffe009 */
[----:B------:R-:W-:Y:S01]  /*0180*/  IMAD.U32 R0, RZ, RZ, UR6 ;  /* 0x00000006ff007e24 */ /* 0x000fe2000f8e00ff */
[----:B------:R-:W1:Y:S01]  /*0190*/  LDCU.64 UR44, c[0x0][0x3a0] ;  /* 0x00007400ff2c77ac */ /* 0x000e620008000a00 */
[C-C-:B----4-:R-:W-:Y:S02]  /*01a0*/  DADD R20, R22.reuse, R26.reuse ;  /* 0x0000000016147229 */ /* 0x150fe4000000001a */
[----:B------:R-:W-:Y:S01]  /*01b0*/  DADD R22, R22, -R26 ;  /* 0x0000000016167229 */ /* 0x000fe2000000081a */
[C---:B------:R-:W-:Y:S01]  /*01c0*/  LEA R8, R0.reuse, R9, 0x3 ;  /* 0x0000000900087211 */ /* 0x040fe200078e18ff */
[C---:B------:R-:W-:Y:S01]  /*01d0*/  DADD R24, R26.reuse, UR46 ;  /* 0x0000002e1a187e29 */ /* 0x040fe20008000000 */
[C-C-:B------:R-:W-:Y:S01]  /*01e0*/  IMAD R7, R0.reuse, 0xc, R9.reuse ;  /* 0x0000000c00077824 */ /* 0x140fe200078e0209 */
[----:B------:R-:W-:Y:S01]  /*01f0*/  DADD R26, -R26, UR46 ;  /* 0x0000002e1a1a7e29 */ /* 0x000fe20008000100 */
[C-C-:B------:R-:W-:Y:S01]  /*0200*/  IMAD R6, R0.reuse, 0x10, R9.reuse ;  /* 0x0000001000067824 */ /* 0x140fe200078e0209 */
[----:B------:R-:W3:Y:S01]  /*0210*/  LDCU.128 UR8, c[0x0][0x3b0] ;  /* 0x00007600ff0877ac */ /* 0x000ee20008000c00 */
[----:B------:R-:W-:-:S02]  /*0220*/  IMAD R5, R0, 0x4, R9 ;  /* 0x0000000400057824 */ /* 0x000fc400078e0209 */
[C-C-:B------:R-:W-:Y:S01]  /*0230*/  IMAD R4, R0.reuse, 0x6, R9.reuse ;  /* 0x0000000600047824 */ /* 0x140fe200078e0209 */
[----:B------:R-:W4:Y:S01]  /*0240*/  LDCU.128 UR12, c[0x3][URZ] ;  /* 0x00c00000ff0c77ac */ /* 0x000f220008000c00 */
[C-C-:B------:R-:W-:Y:S02]  /*0250*/  IMAD R3, R0.reuse, 0xa, R9.reuse ;  /* 0x0000000a00037824 */ /* 0x140fe400078e0209 */
[C-C-:B------:R-:W-:Y:S01]  /*0260*/  IMAD R2, R0.reuse, 0xe, R9.reuse ;  /* 0x0000000e00027824 */ /* 0x140fe200078e0209 */
[----:B------:R-:W0:Y:S01]  /*0270*/  LDCU.128 UR16, c[0x3][0x10] ;  /* 0x00c00200ff1077ac */ /* 0x000e220008000c00 */
[----:B------:R-:W-:Y:S01]  /*0280*/  IMAD R0, R0, 0x12, R9 ;  /* 0x0000001200007824 */ /* 0x000fe200078e0209 */
[----:B------:R-:W0:Y:S01]  /*0290*/  LDCU.128 UR20, c[0x3][0x20] ;  /* 0x00c00400ff1477ac */ /* 0x000e220008000c00 */
[----:B------:R-:W0:Y:S01]  /*02a0*/  LDCU.128 UR24, c[0x0][0x3a0] ;  /* 0x00007400ff1877ac */ /* 0x000e220008000c00 */
[----:B------:R-:W0:Y:S01]  /*02b0*/  LDCU.128 UR28, c[0x3][0x30] ;  /* 0x00c00600ff1c77ac */ /* 0x000e220008000c00 */
[----:B------:R-:W0:Y:S01]  /*02c0*/  LDCU.128 UR32, c[0x3][0x40] ;  /* 0x00c00800ff2077ac */ /* 0x000e220008000c00 */
[----:B------:R-:W0:Y:S01]  /*02d0*/  LDCU.128 UR36, c[0x3][0x50] ;  /* 0x00c00a00ff2477ac */ /* 0x000e220008000c00 */
[----:B------:R-:W-:-:S02]  /*02e0*/  USHF.L.U32 UR5, UR6, 0x1, URZ ;  /* 0x0000000106057899 */ /* 0x000fc400080006ff */
[----:B-12---:R-:W-:-:S12]  /*02f0*/  UIADD3 UR4, UPT, UPT, -UR4, URZ, URZ ;  /* 0x000000ff04047290 */ /* 0x006fd8000fffe1ff */
.L_x_46:
[----:B------:R-:W-:Y:S01]  /*0300*/  ISETP.GE.AND P0, PT, R9, UR48, PT ;  /* 0x0000003009007c0c */ /* 0x000fe2000bf06270 */
[----:B------:R-:W-:-:S12]  /*0310*/  BSSY.RECONVERGENT B0, `(.L_x_30) ;  /* 0x0000289000007945 */ /* 0x000fd80003800200 */
[----:B-1----:R-:W-:Y:S05]  /*0320*/  @P0 BRA `(.L_x_31) ;  /* 0x00000028001c0947 */ /* 0x002fea0003800000 */
[----:B------:R-:W1:Y:S01]  /*0330*/  LDC.64 R62, c[0x0][0x380] ;  /* 0x0000e000ff3e7b82 */ /* 0x000e620000000a00 */
[----:B------:R-:W-:-:S07]  /*0340*/  MOV R33, UR5 ;  /* 0x0000000500217c02 */ /* 0x000fce0008000f00 */
[----:B------:R-:W2:Y:S01]  /*0350*/  LDC R65, c[0x0][0x390] ;  /* 0x0000e400ff417b82 */ /* 0x000ea20000000800 */
[----:B-1----:R-:W-:-:S05]  /*0360*/  IMAD.WIDE R28, R9, 0x8, R62 ;  /* 0x00000008091c7825 */ /* 0x002fca00078e023e */
[----:B------:R-:W5:Y:S01]  /*0370*/  LDG.E.64 R74, desc[UR40][R28.64] ;  /* 0x000000281c4a7981 */ /* 0x000f62000c1e1b00 */
[----:B------:R-:W-:-:S04]  /*0380*/  IMAD.WIDE R32, R33, 0x8, R28 ;  /* 0x0000000821207825 */ /* 0x000fc800078e021c */
[----:B--2---:R-:W-:Y:S01]  /*0390*/  IMAD.WIDE R30, R65, 0x8, R28 ;  /* 0x00000008411e7825 */ /* 0x004fe200078e021c */
[----:B------:R-:W5:Y:S04]  /*03a0*/  LDG.E.64 R70, desc[UR40][R32.64] ;  /* 0x0000002820467981 */ /* 0x000f68000c1e1b00 */
[----:B------:R-:W2:Y:S01]  /*03b0*/  LDG.E.64 R80, desc[UR40][R30.64] ;  /* 0x000000281e507981 */ /* 0x000ea2000c1e1b00 */
[----:B------:R-:W-:-:S05]  /*03c0*/  IMAD.WIDE R34, R5, 0x8, R62 ;  /* 0x0000000805227825 */ /* 0x000fca00078e023e */
[----:B------:R-:W3:Y:S01]  /*03d0*/  LDG.E.64 R88, desc[UR40][R34.64] ;  /* 0x0000002822587981 */ /* 0x000ee2000c1e1b00 */
[----:B------:R-:W-:-:S05]  /*03e0*/  IMAD.WIDE R36, R65, 0x8, R32 ;  /* 0x0000000841247825 */ /* 0x000fca00078e0220 */
[----:B------:R-:W4:Y:S01]  /*03f0*/  LDG.E.64 R66, desc[UR40][R36.64] ;  /* 0x0000002824427981 */ /* 0x000f22000c1e1b00 */
        /* <DEDUP_REMOVED lines=28> */
[----:B-----5:R-:W-:-:S08]  /*05c0*/  DADD R68, R74, R70 ;  /* 0x000000004a447229 */ /* 0x020fd00000000046 */
[----:B--2---:R-:W-:-:S08]  /*05d0*/  DADD R68, R68, R80 ;  /* 0x0000000044447229 */ /* 0x004fd00000000050 */
[----:B---3--:R-:W-:-:S08]  /*05e0*/  DADD R68, R68, R88 ;  /* 0x0000000044447229 */ /* 0x008fd00000000058 */
[----:B----4-:R-:W-:-:S08]  /*05f0*/  DADD R68, R68, R66 ;  /* 0x0000000044447229 */ /* 0x010fd00000000042 */
[----:B------:R-:W-:-:S08]  /*0600*/  DADD R68, R68, R72 ;  /* 0x0000000044447229 */ /* 0x000fd00000000048 */
[----:B------:R-:W-:-:S08]  /*0610*/  DADD R68, R68, R76 ;  /* 0x0000000044447229 */ /* 0x000fd0000000004c */
[----:B------:R-:W-:Y:S02]  /*0620*/  DADD R68, R68, R98 ;  /* 0x0000000044447229 */ /* 0x000fe40000000062 */
[C---:B------:R-:W-:Y:S02]  /*0630*/  DMUL R110, R70.reuse, 11 ;  /* 0x40260000466e7828 */ /* 0x040fe40000000000 */
[----:B------:R-:W-:-:S04]  /*0640*/  DMUL R86, R70, -4 ;  /* 0xc010000046567828 */ /* 0x000fc80000000000 */
[----:B------:R-:W-:Y:S02]  /*0650*/  DADD R68, R68, R12 ;  /* 0x0000000044447229 */ /* 0x000fe4000000000c */
[----:B------:R-:W-:Y:S02]  /*0660*/  DADD R94, R80, R80 ;  /* 0x00000000505e7229 */ /* 0x000fe40000000050 */
[----:B------:R-:W-:-:S04]  /*0670*/  DFMA R110, R74, -30, -R110 ;  /* 0xc03e00004a6e782b */ /* 0x000fc8000000086e */
[----:B------:R-:W-:Y:S02]  /*0680*/  DADD R68, R68, R10 ;  /* 0x0000000044447229 */ /* 0x000fe4000000000a */
[--C-:B------:R-:W-:Y:S02]  /*0690*/  DFMA R74, R74, 12, R86.reuse ;  /* 0x402800004a4a782b */ /* 0x100fe40000000056 */
[----:B------:R-:W-:Y:S02]  /*06a0*/  DFMA R106, R80, -4, R86 ;  /* 0xc0100000506a782b */ /* 0x000fe40000000056 */
[----:B------:R-:W-:Y:S02]  /*06b0*/  DFMA R94, R70, 2, R94 ;  /* 0x40000000465e782b */ /* 0x000fe4000000005e */
[----:B------:R-:W-:Y:S02]  /*06c0*/  DADD R68, R68, R78 ;  /* 0x0000000044447229 */ /* 0x000fe4000000004e */
[----:B------:R-:W-:-:S02]  /*06d0*/  DADD R70, R70, -R80 ;  /* 0x0000000046467229 */ /* 0x000fc40000000850 */
[C---:B------:R-:W-:Y:S02]  /*06e0*/  DFMA R86, R80.reuse, 4, R86 ;  /* 0x401000005056782b */ /* 0x040fe40000000056 */
[C---:B------:R-:W-:Y:S02]  /*06f0*/  DFMA R110, R80.reuse, -11, R110 ;  /* 0xc0260000506e782b */ /* 0x040fe4000000006e */
[----:B------:R-:W-:Y:S02]  /*0700*/  DFMA R80, R80, -4, R74 ;  /* 0xc01000005050782b */ /* 0x000fe4000000004a */
[----:B------:R-:W-:Y:S02]  /*0710*/  DADD R68, R68, R100 ;  /* 0x0000000044447229 */ /* 0x000fe40000000064 */
[----:B------:R-:W-:Y:S02]  /*0720*/  DADD R90, R66, R66 ;  /* 0x00000000425a7229 */ /* 0x000fe40000000042 */
[----:B------:R-:W-:-:S02]  /*0730*/  DFMA R106, R88, 2, R106 ;  /* 0x40000000586a782b */ /* 0x000fc4000000006a */
[----:B------:R-:W-:Y:S02]  /*0740*/  DMUL R104, R88, 4 ;  /* 0x4010000058687828 */ /* 0x000fe40000000000 */
[----:B------:R-:W-:Y:S02]  /*0750*/  DADD R94, R94, -R88 ;  /* 0x000000005e5e7229 */ /* 0x000fe40000000858 */
[C---:B------:R-:W-:Y:S02]  /*0760*/  DFMA R110, R88.reuse, -11, R110 ;  /* 0xc0260000586e782b */ /* 0x040fe4000000006e */
[----:B------:R-:W-:Y:S02]  /*0770*/  DFMA R80, R88, -4, R80 ;  /* 0xc01000005850782b */ /* 0x000fe40000000050 */
[----:B------:R-:W-:Y:S02]  /*0780*/  DADD R68, R68, R116 ;  /* 0x0000000044447229 */ /* 0x000fe40000000074 */
[----:B------:R-:W-:-:S02]  /*0790*/  DADD R106, R106, R90 ;  /* 0x000000006a6a7229 */ /* 0x000fc4000000005a */
[C---:B------:R-:W-:Y:S02]  /*07a0*/  DADD R74, R88.reuse, -R66 ;  /* 0x00000000584a7229 */ /* 0x040fe40000000842 */
[----:B------:R-:W-:Y:S02]  /*07b0*/  DFMA R90, R88, -2, -R90 ;  /* 0xc0000000585a782b */ /* 0x000fe4000000085a */
[----:B------:R-:W-:Y:S02]  /*07c0*/  DFMA R104, R66, 4, -R104 ;  /* 0x401000004268782b */ /* 0x000fe40000000868 */
[--C-:B------:R-:W-:Y:S02]  /*07d0*/  DADD R88, R88, R66.reuse ;  /* 0x0000000058587229 */ /* 0x100fe40000000042 */
[----:B------:R-:W-:Y:S02]  /*07e0*/  DADD R94, R94, -R66 ;  /* 0x000000005e5e7229 */ /* 0x000fe40000000842 */
[----:B------:R-:W-:-:S02]  /*07f0*/  DFMA R110, R66, -11, R110 ;  /* 0xc0260000426e782b */ /* 0x000fc4000000006e */
[----:B------:R-:W-:Y:S02]  /*0800*/  DFMA R66, R66, -4, R80 ;  /* 0xc01000004242782b */ /* 0x000fe40000000050 */
[----:B------:R-:W-:Y:S02]  /*0810*/  DADD R68, R68, R92 ;  /* 0x0000000044447229 */ /* 0x000fe4000000005c */
[----:B------:R-:W-:Y:S02]  /*0820*/  DMUL R102, R72, 4 ;  /* 0x4010000048667828 */ /* 0x000fe40000000000 */
[----:B------:R-:W-:Y:S02]  /*0830*/  DADD R88, R88, -R72 ;  /* 0x0000000058587229 */ /* 0x000fe40000000848 */
[----:B------:R-:W-:Y:S02]  /*0840*/  DFMA R90, R72, 2, R90 ;  /* 0x40000000485a782b */ /* 0x000fe4000000005a */
[----:B------:R-:W-:-:S02]  /*0850*/  DADD R94, R94, -R72 ;  /* 0x000000005e5e7229 */ /* 0x000fc40000000848 */
[C---:B------:R-:W-:Y:S02]  /*0860*/  DFMA R106, R72.reuse, 2, R106 ;  /* 0x40000000486a782b */ /* 0x040fe4000000006a */
[C---:B------:R-:W-:Y:S02]  /*0870*/  DFMA R110, R72.reuse, -11, R110 ;  /* 0xc0260000486e782b */ /* 0x040fe4000000006e */
[C---:B------:R-:W-:Y:S02]  /*0880*/  DFMA R66, R72.reuse, -4, R66 ;  /* 0xc01000004842782b */ /* 0x040fe40000000042 */
[----:B------:R-:W-:Y:S02]  /*0890*/  DADD R72, R72, -R76 ;  /* 0x0000000048487229 */ /* 0x000fe4000000084c */
[----:B------:R-:W-:Y:S02]  /*08a0*/  DADD R74, R74, R98 ;  /* 0x000000004a4a7229 */ /* 0x000fe40000000062 */
[----:B------:R-:W-:-:S02]  /*08b0*/  DADD R68, R68, R114 ;  /* 0x0000000044447229 */ /* 0x000fc40000000072 */
[----:B------:R-:W-:Y:S02]  /*08c0*/  DFMA R102, R76, 4, -R102 ;  /* 0x401000004c66782b */ /* 0x000fe40000000866 */
[----:B------:R-:W-:Y:S02]  /*08d0*/  DADD R88, R88, -R76 ;  /* 0x0000000058587229 */ /* 0x000fe4000000084c */
[----:B------:R-:W-:Y:S02]  /*08e0*/  DFMA R90, R76, 2, R90 ;  /* 0x400000004c5a782b */ /* 0x000fe4000000005a */
[----:B------:R-:W-:Y:S02]  /*08f0*/  DADD R94, R94, -R76 ;  /* 0x000000005e5e7229 */ /* 0x000fe4000000084c */
[C---:B------:R-:W-:Y:S02]  /*0900*/  DFMA R106, R76.reuse, 2, R106 ;  /* 0x400000004c6a782b */ /* 0x040fe4000000006a */
[----:B------:R-:W-:-:S02]  /*0910*/  DFMA R110, R76, -11, R110 ;  /* 0xc02600004c6e782b */ /* 0x000fc4000000006e */
[----:B------:R-:W-:Y:S02]  /*0920*/  DFMA R76, R76, -4, R66 ;  /* 0xc01000004c4c782b */ /* 0x000fe40000000042 */
[----:B------:R-:W-:Y:S02]  /*0930*/  DADD R70, R70, R98 ;  /* 0x0000000046467229 */ /* 0x000fe40000000062 */
[----:B------:R-:W-:Y:S02]  /*0940*/  DADD R72, R72, R100 ;  /* 0x0000000048487229 */ /* 0x000fe40000000064 */
[----:B------:R-:W-:Y:S02]  /*0950*/  DADD R74, R74, -R12 ;  /* 0x000000004a4a7229 */ /* 0x000fe4000000080c */
[----:B------:R-:W-:Y:S02]  /*0960*/  DADD R68, R68, R96 ;  /* 0x0000000044447229 */ /* 0x000fe40000000060 */
[----:B------:R-:W-:-:S02]  /*0970*/  DADD R86, R86, R98 ;  /* 0x0000000056567229 */ /* 0x000fc40000000062 */
[--C-:B------:R-:W-:Y:S02]  /*0980*/  DADD R104, R104, R98.reuse ;  /* 0x0000000068687229 */ /* 0x100fe40000000062 */
[--C-:B------:R-:W-:Y:S02]  /*0990*/  DADD R88, R88, R98.reuse ;  /* 0x0000000058587229 */ /* 0x100fe40000000062 */
[--C-:B------:R-:W-:Y:S02]  /*09a0*/  DADD R90, R90, R98.reuse ;  /* 0x000000005a5a7229 */ /* 0x100fe40000000062 */
[--C-:B------:R-:W-:Y:S02]  /*09b0*/  DADD R94, R94, R98.reuse ;  /* 0x000000005e5e7229 */ /* 0x100fe40000000062 */
[----:B------:R-:W-:Y:S02]  /*09c0*/  DADD R106, R106, R98 ;  /* 0x000000006a6a7229 */ /* 0x000fe40000000062 */
[----:B------:R-:W-:-:S02]  /*09d0*/  DFMA R110, R98, 8, R110 ;  /* 0x40200000626e782b */ /* 0x000fc4000000006e */
[----:B------:R-:W-:Y:S02]  /*09e0*/  DADD R76, R76, R98 ;  /* 0x000000004c4c7229 */ /* 0x000fe40000000062 */
[----:B------:R-:W-:Y:S02]  /*09f0*/  DADD R70, R70, -R12 ;  /* 0x0000000046467229 */ /* 0x000fe4000000080c */
[----:B------:R-:W-:Y:S02]  /*0a00*/  DADD R72, R72, -R116 ;  /* 0x0000000048487229 */ /* 0x000fe40000000874 */
[----:B------:R-:W-:Y:S02]  /*0a10*/  DADD R74, R74, -R10 ;  /* 0x000000004a4a7229 */ /* 0x000fe4000000080a */
[----:B------:R-:W-:Y:S02]  /*0a20*/  DADD R68, R68, R112 ;  /* 0x0000000044447229 */ /* 0x000fe40000000070 */
[----:B------:R-:W-:-:S02]  /*0a30*/  DADD R66, R98, R12 ;  /* 0x0000000062427229 */ /* 0x000fc4000000000c */
[C-C-:B------:R-:W-:Y:S02]  /*0a40*/  DADD R84, R98.reuse, -R12.reuse ;  /* 0x0000000062547229 */ /* 0x140fe4000000080c */
[--C-:B------:R-:W-:Y:S02]  /*0a50*/  DADD R98, -R98, R12.reuse ;  /* 0x0000000062627229 */ /* 0x100fe4000000010c */
[--C-:B------:R-:W-:Y:S02]  /*0a60*/  DADD R86, R86, -R12.reuse ;  /* 0x0000000056567229 */ /* 0x100fe4000000080c */
[--C-:B------:R-:W-:Y:S02]  /*0a70*/  DADD R104, R104, -R12.reuse ;  /* 0x0000000068687229 */ /* 0x100fe4000000080c */
[--C-:B------:R-:W-:Y:S02]  /*0a80*/  DADD R88, R88, R12.reuse ;  /* 0x0000000058587229 */ /* 0x100fe4000000000c */
[----:B------:R-:W-:-:S02]  /*0a90*/  DADD R90, R90, R12 ;  /* 0x000000005a5a7229 */ /* 0x000fc4000000000c */
[--C-:B------:R-:W-:Y:S02]  /*0aa0*/  DADD R94, R94, R12.reuse ;  /* 0x000000005e5e7229 */ /* 0x100fe4000000000c */
[----:B------:R-:W-:Y:S02]  /*0ab0*/  DADD R106, R106, R12 ;  /* 0x000000006a6a7229 */ /* 0x000fe4000000000c */
[----:B------:R-:W-:Y:S02]  /*0ac0*/  DFMA R110, R12, 8, R110 ;  /* 0x402000000c6e782b */ /* 0x000fe4000000006e */
[----:B------:R-:W-:Y:S02]  /*0ad0*/  DADD R12, R76, R12 ;  /* 0x000000004c0c7229 */ /* 0x000fe4000000000c */
[----:B------:R-:W-:Y:S02]  /*0ae0*/  DADD R70, R70, R10 ;  /* 0x0000000046467229 */ /* 0x000fe4000000000a */
[----:B------:R-:W-:-:S02]  /*0af0*/  DADD R72, R72, -R92 ;  /* 0x0000000048487229 */ /* 0x000fc4000000085c */
[----:B------:R-:W-:Y:S02]  /*0b00*/  DADD R74, R74, R78 ;  /* 0x000000004a4a7229 */ /* 0x000fe4000000004e */
[----:B------:R-:W-:Y:S02]  /*0b10*/  DADD R68, R68, R14 ;  /* 0x0000000044447229 */ /* 0x000fe4000000000e */
[--C-:B------:R-:W-:Y:S02]  /*0b20*/  DADD R66, R66, -R10.reuse ;  /* 0x0000000042427229 */ /* 0x100fe4000000080a */
[--C-:B------:R-:W-:Y:S02]  /*0b30*/  DADD R84, R84, R10.reuse ;  /* 0x0000000054547229 */ /* 0x100fe4000000000a */
[--C-:B------:R-:W-:Y:S02]  /*0b40*/  DADD R98, R98, R10.reuse ;  /* 0x0000000062627229 */ /* 0x100fe4000000000a */
[----:B------:R-:W-:-:S02]  /*0b50*/  DADD R86, R86, R10 ;  /* 0x0000000056567229 */ /* 0x000fc4000000000a */
[--C-:B------:R-:W-:Y:S02]  /*0b60*/  DADD R104, R104, -R10.reuse ;  /* 0x0000000068687229 */ /* 0x100fe4000000080a */
[--C-:B------:R-:W-:Y:S02]  /*0b70*/  DADD R88, R88, R10.reuse ;  /* 0x0000000058587229 */ /* 0x100fe4000000000a */
[--C-:B------:R-:W-:Y:S02]  /*0b80*/  DADD R90, R90, R10.reuse ;  /* 0x000000005a5a7229 */ /* 0x100fe4000000000a */
[--C-:B------:R-:W-:Y:S02]  /*0b90*/  DADD R94, R94, R10.reuse ;  /* 0x000000005e5e7229 */ /* 0x100fe4000000000a */
[----:B------:R-:W-:Y:S02]  /*0ba0*/  DADD R106, R106, R10 ;  /* 0x000000006a6a7229 */ /* 0x000fe4000000000a */
[----:B------:R-:W-:-:S02]  /*0bb0*/  DFMA R110, R10, 8, R110 ;  /* 0x402000000a6e782b */ /* 0x000fc4000000006e */
[----:B------:R-:W-:Y:S02]  /*0bc0*/  DADD R10, R12, R10 ;  /* 0x000000000c0a7229 */ /* 0x000fe4000000000a */
[----:B------:R-:W-:Y:S02]  /*0bd0*/  DADD R70, R70, -R78 ;  /* 0x0000000046467229 */ /* 0x000fe4000000084e */
[----:B------:R-:W-:Y:S02]  /*0be0*/  DADD R72, R72, R114 ;  /* 0x0000000048487229 */ /* 0x000fe40000000072 */
[----:B------:R-:W-:Y:S02]  /*0bf0*/  DADD R74, R74, R96 ;  /* 0x000000004a4a7229 */ /* 0x000fe40000000060 */
[----:B------:R-:W-:Y:S02]  /*0c00*/  DADD R68, R68, R108 ;  /* 0x0000000044447229 */ /* 0x000fe4000000006c */
[----:B------:R-:W-:-:S02]  /*0c10*/  DADD R66, R66, -R78 ;  /* 0x0000000042427229 */ /* 0x000fc4000000084e */
[--C-:B------:R-:W-:Y:S02]  /*0c20*/  DADD R84, R84, -R78.reuse ;  /* 0x0000000054547229 */ /* 0x100fe4000000084e */
[--C-:B------:R-:W-:Y:S02]  /*0c30*/  DADD R98, R98, -R78.reuse ;  /* 0x0000000062627229 */ /* 0x100fe4000000084e */
[--C-:B------:R-:W-:Y:S02]  /*0c40*/  DADD R86, R86, -R78.reuse ;  /* 0x0000000056567229 */ /* 0x100fe4000000084e */
[--C-:B------:R-:W-:Y:S02]  /*0c50*/  DADD R104, R104, R78.reuse ;  /* 0x0000000068687229 */ /* 0x100fe4000000004e */
[--C-:B------:R-:W-:Y:S02]  /*0c60*/  DADD R88, R88, R78.reuse ;  /* 0x0000000058587229 */ /* 0x100fe4000000004e */
[----:B------:R-:W-:-:S02]  /*0c70*/  DADD R90, R90, R78 ;  /* 0x000000005a5a7229 */ /* 0x000fc4000000004e */
[--C-:B------:R-:W-:Y:S02]  /*0c80*/  DADD R94, R94, R78.reuse ;  /* 0x000000005e5e7229 */ /* 0x100fe4000000004e */
[----:B------:R-:W-:Y:S02]  /*0c90*/  DADD R106, R106, R78 ;  /* 0x000000006a6a7229 */ /* 0x000fe4000000004e */
[----:B------:R-:W-:Y:S02]  /*0ca0*/  DFMA R110, R78, 8, R110 ;  /* 0x402000004e6e782b */ /* 0x000fe4000000006e */
[----:B------:R-:W-:Y:S01]  /*0cb0*/  DADD R78, R10, R78 ;  /* 0x000000000a4e7229 */ /* 0x000fe2000000004e */
[----:B------:R-:W1:Y:S01]  /*0cc0*/  MUFU.RCP64H R11, R69 ;  /* 0x00000045000b7308 */ /* 0x000e620000001800 */
[----:B------:R-:W-:Y:S02]  /*0cd0*/  DADD R70, R70, R100 ;  /* 0x0000000046467229 */ /* 0x000fe40000000064 */
[----:B------:R-:W-:-:S02]  /*0ce0*/  DADD R72, R72, R96 ;  /* 0x0000000048487229 */ /* 0x000fc40000000060 */
[----:B------:R-:W-:Y:S01]  /*0cf0*/  DADD R74, R74, -R112 ;  /* 0x000000004a4a7229 */ /* 0x000fe20000000870 */
[----:B------:R-:W-:-:S03]  /*0d00*/  IMAD.MOV.U32 R10, RZ, RZ, 0x1 ;  /* 0x00000001ff0a7424 */ /* 0x000fc600078e00ff */
[----:B------:R-:W-:Y:S02]  /*0d10*/  DADD R70, R70, -R116 ;  /* 0x0000000046467229 */ /* 0x000fe40000000874 */
[----:B------:R-:W-:Y:S02]  /*0d20*/  DADD R72, R72, -R112 ;  /* 0x0000000048487229 */ /* 0x000fe40000000870 */
[----:B------:R-:W-:Y:S02]  /*0d30*/  DADD R74, R74, R14 ;  /* 0x000000004a4a7229 */ /* 0x000fe4000000000e */
[----:B-1----:R-:W-:Y:S02]  /*0d40*/  DFMA R12, -R68, R10, 1 ;  /* 0x3ff00000440c742b */ /* 0x002fe4000000010a */
[----:B------:R-:W-:Y:S02]  /*0d50*/  DADD R70, R70, R92 ;  /* 0x0000000046467229 */ /* 0x000fe4000000005c */
[----:B------:R-:W-:-:S02]  /*0d60*/  DADD R72, R72, -R14 ;  /* 0x0000000048487229 */ /* 0x000fc4000000080e */
[----:B------:R-:W-:Y:S02]  /*0d70*/  DADD R74, R74, -R108 ;  /* 0x000000004a4a7229 */ /* 0x000fe4000000086c */
[----:B------:R-:W-:Y:S02]  /*0d80*/  DADD R106, R106, R100 ;  /* 0x000000006a6a7229 */ /* 0x000fe40000000064 */
[----:B------:R-:W-:Y:S02]  /*0d90*/  DFMA R110, R100, 8, R110 ;  /* 0x40200000646e782b */ /* 0x000fe4000000006e */
[--C-:B------:R-:W-:Y:S02]  /*0da0*/  DADD R94, R94, R100.reuse ;  /* 0x000000005e5e7229 */ /* 0x100fe40000000064 */
[--C-:B------:R-:W-:Y:S02]  /*0db0*/  DADD R102, R102, R100.reuse ;  /* 0x0000000066667229 */ /* 0x100fe40000000064 */
[----:B------:R-:W-:-:S02]  /*0dc0*/  DADD R84, R84, -R100 ;  /* 0x0000000054547229 */ /* 0x000fc40000000864 */
[--C-:B------:R-:W-:Y:S02]  /*0dd0*/  DADD R86, R86, R100.reuse ;  /* 0x0000000056567229 */ /* 0x100fe40000000064 */
[--C-:B------:R-:W-:Y:S02]  /*0de0*/  DADD R88, R88, -R100.reuse ;  /* 0x0000000058587229 */ /* 0x100fe40000000864 */
[--C-:B------:R-:W-:Y:S02]  /*0df0*/  DADD R90, R90, -R100.reuse ;  /* 0x000000005a5a7229 */ /* 0x100fe40000000864 */
[----:B------:R-:W-:Y:S02]  /*0e00*/  DADD R78, R78, R100 ;  /* 0x000000004e4e7229 */ /* 0x000fe40000000064 */
[----:B------:R-:W-:Y:S02]  /*0e10*/  DFMA R12, R12, R12, R12 ;  /* 0x0000000c0c0c722b */ /* 0x000fe4000000000c */
[----:B------:R-:W-:-:S02]  /*0e20*/  DADD R70, R70, -R114 ;  /* 0x0000000046467229 */ /* 0x000fc40000000872 */
[----:B------:R-:W-:Y:S02]  /*0e30*/  DADD R72, R72, R108 ;  /* 0x0000000048487229 */ /* 0x000fe4000000006c */
[----:B------:R-:W-:Y:S02]  /*0e40*/  DMUL R76, R74, R74 ;  /* 0x0000004a4a4c7228 */ /* 0x000fe40000000000 */
[----:B------:R-:W-:Y:S02]  /*0e50*/  DADD R106, R106, R116 ;  /* 0x000000006a6a7229 */ /* 0x000fe40000000074 */
[----:B------:R-:W-:Y:S02]  /*0e60*/  DFMA R110, R116, 8, R110 ;  /* 0x40200000746e782b */ /* 0x000fe4000000006e */
[--C-:B------:R-:W-:Y:S02]  /*0e70*/  DADD R82, R100, R116.reuse ;  /* 0x0000000064527229 */ /* 0x100fe40000000074 */
[----:B------:R-:W-:-:S02]  /*0e80*/  DADD R94, R94, R116 ;  /* 0x000000005e5e7229 */ /* 0x000fc40000000074 */
[--C-:B------:R-:W-:Y:S02]  /*0e90*/  DADD R100, R100, -R116.reuse ;  /* 0x0000000064647229 */ /* 0x100fe40000000874 */
[--C-:B------:R-:W-:Y:S02]  /*0ea0*/  DADD R102, R102, -R116.reuse ;  /* 0x0000000066667229 */ /* 0x100fe40000000874 */
[--C-:B------:R-:W-:Y:S02]  /*0eb0*/  DADD R84, R84, R116.reuse ;  /* 0x0000000054547229 */ /* 0x100fe40000000074 */
[--C-:B------:R-:W-:Y:S02]  /*0ec0*/  DADD R86, R86, -R116.reuse ;  /* 0x0000000056567229 */ /* 0x100fe40000000874 */
[--C-:B------:R-:W-:Y:S02]  /*0ed0*/  DADD R88, R88, -R116.reuse ;  /* 0x0000000058587229 */ /* 0x100fe40000000874 */
[----:B------:R-:W-:-:S02]  /*0ee0*/  DADD R90, R90, -R116 ;  /* 0x000000005a5a7229 */ /* 0x000fc40000000874 */
[----:B------:R-:W-:Y:S02]  /*0ef0*/  DADD R116, R78, R116 ;  /* 0x000000004e747229 */ /* 0x000fe40000000074 */
[----:B------:R-:W-:Y:S02]  /*0f00*/  DFMA R10, R10, R12, R10 ;  /* 0x0000000c0a0a722b */ /* 0x000fe4000000000a */
[----:B------:R-:W-:Y:S02]  /*0f10*/  DMUL R78, R72, R72 ;  /* 0x00000048484e7228 */ /* 0x000fe40000000000 */
[----:B------:R-:W-:Y:S02]  /*0f20*/  DFMA R80, R70, R70, R76 ;  /* 0x000000464650722b */ /* 0x000fe4000000004c */
[----:B------:R-:W-:Y:S02]  /*0f30*/  DADD R106, R106, R92 ;  /* 0x000000006a6a7229 */ /* 0x000fe4000000005c */
[----:B------:R-:W-:-:S02]  /*0f40*/  DFMA R110, R92, 8, R110 ;  /* 0x402000005c6e782b */ /* 0x000fc4000000006e */
[----:B------:R-:W-:Y:S02]  /*0f50*/  DADD R94, R94, R92 ;  /* 0x000000005e5e7229 */ /* 0x000fe4000000005c */
[----:B------:R-:W-:Y:S02]  /*0f60*/  DFMA R120, -R68, R10, 1 ;  /* 0x3ff000004478742b */ /* 0x000fe4000000010a */
[----:B------:R-:W-:Y:S02]  /*0f70*/  DADD R80, R80, R78 ;  /* 0x0000000050507229 */ /* 0x000fe4000000004e */
[--C-:B------:R-:W-:Y:S02]  /*0f80*/  DADD R82, R82, -R92.reuse ;  /* 0x0000000052527229 */ /* 0x100fe4000000085c */
[--C-:B------:R-:W-:Y:S02]  /*0f90*/  DADD R100, R100, -R92.reuse ;  /* 0x0000000064647229 */ /* 0x100fe4000000085c */
[----:B------:R-:W-:-:S02]  /*0fa0*/  DADD R102, R102, -R92 ;  /* 0x0000000066667229 */ /* 0x000fc4000000085c */
[--C-:B------:R-:W-:Y:S02]  /*0fb0*/  DADD R84, R84, -R92.reuse ;  /* 0x0000000054547229 */ /* 0x100fe4000000085c */
[--C-:B------:R-:W-:Y:S02]  /*0fc0*/  DADD R86, R86, R92.reuse ;  /* 0x0000000056567229 */ /* 0x100fe4000000005c */
[--C-:B------:R-:W-:Y:S02]  /*0fd0*/  DADD R88, R88, -R92.reuse ;  /* 0x0000000058587229 */ /* 0x100fe4000000085c */
[--C-:B------:R-:W-:Y:S02]  /*0fe0*/  DADD R90, R90, -R92.reuse ;  /* 0x000000005a5a7229 */ /* 0x100fe4000000085c */
[----:B------:R-:W-:Y:S02]  /*0ff0*/  DADD R92, R116, R92 ;  /* 0x00000000745c7229 */ /* 0x000fe4000000005c */
[----:B------:R-:W-:-:S02]  /*1000*/  DADD R116, R106, R114 ;  /* 0x000000006a747229 */ /* 0x000fc40000000072 */
[----:B------:R-:W-:Y:S02]  /*1010*/  DFMA R106, R114, 8, R110 ;  /* 0x40200000726a782b */ /* 0x000fe4000000006e */
[----:B------:R-:W-:Y:S02]  /*1020*/  DADD R94, R94, R114 ;  /* 0x000000005e5e7229 */ /* 0x000fe40000000072 */
[----:B------:R-:W-:Y:S02]  /*1030*/  DADD R110, R96, R96 ;  /* 0x00000000606e7229 */ /* 0x000fe40000000060 */
[----:B------:R-:W-:Y:S02]  /*1040*/  DFMA R120, R10, R120, R10 ;  /* 0x000000780a78722b */ /* 0x000fe4000000000a */
[----:B------:R-:W-:Y:S02]  /*1050*/  DMUL R10, R80, 19 ;  /* 0x40330000500a7828 */ /* 0x000fe40000000000 */
[----:B------:R-:W-:-:S02]  /*1060*/  DADD R82, R82, -R114 ;  /* 0x0000000052527229 */ /* 0x000fc40000000872 */
[--C-:B------:R-:W-:Y:S02]  /*1070*/  DADD R100, R100, R114.reuse ;  /* 0x0000000064647229 */ /* 0x100fe40000000072 */
[--C-:B------:R-:W-:Y:S02]  /*1080*/  DADD R102, R102, R114.reuse ;  /* 0x0000000066667229 */ /* 0x100fe40000000072 */
[--C-:B------:R-:W-:Y:S02]  /*1090*/  DADD R84, R84, R114.reuse ;  /* 0x0000000054547229 */ /* 0x100fe40000000072 */
[--C-:B------:R-:W-:Y:S02]  /*10a0*/  DADD R86, R86, -R114.reuse ;  /* 0x0000000056567229 */ /* 0x100fe40000000872 */
[--C-:B------:R-:W-:Y:S02]  /*10b0*/  DADD R88, R88, -R114.reuse ;  /* 0x0000000058587229 */ /* 0x100fe40000000872 */
[----:B------:R-:W-:-:S02]  /*10c0*/  DADD R90, R90, -R114 ;  /* 0x000000005a5a7229 */ /* 0x000fc40000000872 */
[----:B------:R-:W-:Y:S02]  /*10d0*/  DADD R114, R92, R114 ;  /* 0x000000005c727229 */ /* 0x000fe40000000072 */
[--C-:B------:R-:W-:Y:S02]  /*10e0*/  DADD R92, R94, -R110.reuse ;  /* 0x000000005e5c7229 */ /* 0x100fe4000000086e */
[----:B------:R-:W-:Y:S02]  /*10f0*/  DADD R94, R116, -R110 ;  /* 0x00000000745e7229 */ /* 0x000fe4000000086e */
[----:B------:R-:W-:Y:S02]  /*1100*/  DADD R110, R112, R112 ;  /* 0x00000000706e7229 */ /* 0x000fe40000000070 */
[----:B------:R-:W-:-:S06]  /*1110*/  DMUL R118, R10, R120 ;  /* 0x000000780a767228 */ /* 0x000fcc0000000000 */
[--C-:B------:R-:W-:Y:S02]  /*1120*/  DADD R92, R92, -R110.reuse ;  /* 0x000000005c5c7229 */ /* 0x100fe4000000086e */
[----:B------:R-:W-:Y:S02]  /*1130*/  DADD R94, R94, -R110 ;  /* 0x000000005e5e7229 */ /* 0x000fe4000000086e */
[----:B------:R-:W-:Y:S02]  /*1140*/  DFMA R12, -R68, R118, R10 ;  /* 0x00000076440c722b */ /* 0x000fe4000000010a */
[----:B------:R-:W-:Y:S02]  /*1150*/  DADD R110, R14, R14 ;  /* 0x000000000e6e7229 */ /* 0x000fe4000000000e */
[----:B------:R-:W-:-:S04]  /*1160*/  DADD R98, R98, R96 ;  /* 0x0000000062627229 */ /* 0x000fc80000000060 */
[----:B------:R-:W-:Y:S02]  /*1170*/  DFMA R12, R120, R12, R118 ;  /* 0x0000000c780c722b */ /* 0x000fe40000000076 */
[--C-:B------:R-:W-:Y:S02]  /*1180*/  DADD R92, R92, -R110.reuse ;  /* 0x000000005c5c7229 */ /* 0x100fe4000000086e */
[----:B------:R-:W-:Y:S02]  /*1190*/  DADD R94, R94, -R110 ;  /* 0x000000005e5e7229 */ /* 0x000fe4000000086e */
[----:B------:R-:W-:Y:S02]  /*11a0*/  DADD R110, R108, R108 ;  /* 0x000000006c6e7229 */ /* 0x000fe4000000006c */
[--C-:B------:R-:W-:Y:S02]  /*11b0*/  DADD R100, R100, -R96.reuse ;  /* 0x0000000064647229 */ /* 0x100fe40000000860 */
[----:B------:R-:W-:-:S02]  /*11c0*/  DADD R102, R102, R96 ;  /* 0x0000000066667229 */ /* 0x000fc40000000060 */
[----:B------:R-:W-:Y:S02]  /*11d0*/  DADD R104, R104, R96 ;  /* 0x0000000068687229 */ /* 0x000fe40000000060 */
[----:B------:R-:W-:Y:S02]  /*11e0*/  DFMA R106, R96, 8, R106 ;  /* 0x40200000606a782b */ /* 0x000fe4000000006a */
[----:B------:R-:W-:Y:S02]  /*11f0*/  DADD R114, R114, R96 ;  /* 0x0000000072727229 */ /* 0x000fe40000000060 */
[--C-:B------:R-:W-:Y:S02]  /*1200*/  DADD R92, R92, -R110.reuse ;  /* 0x000000005c5c7229 */ /* 0x100fe4000000086e */
[----:B------:R-:W-:Y:S01]  /*1210*/  DADD R94, R94, -R110 ;  /* 0x000000005e5e7229 */ /* 0x000fe2000000086e */
[----:B------:R-:W-:Y:S01]  /*1220*/  FFMA R110, RZ, R69, R13 ;  /* 0x00000045ff6e7223 */ /* 0x000fe2000000000d */
[----:B------:R-:W-:-:S02]  /*1230*/  DADD R96, R96, R112 ;  /* 0x0000000060607229 */ /* 0x000fc40000000070 */
[--C-:B------:R-:W-:Y:S02]  /*1240*/  DADD R98, R98, -R112.reuse ;  /* 0x0000000062627229 */ /* 0x100fe40000000870 */
[--C-:B------:R-:W-:Y:S02]  /*1250*/  DADD R100, R100, R112.reuse ;  /* 0x0000000064647229 */ /* 0x100fe40000000070 */
[--C-:B------:R-:W-:Y:S02]  /*1260*/  DADD R102, R102, -R112.reuse ;  /* 0x0000000066667229 */ /* 0x100fe40000000870 */
[----:B------:R-:W-:Y:S02]  /*1270*/  DADD R104, R104, -R112 ;  /* 0x0000000068687229 */ /* 0x000fe40000000870 */
[----:B------:R-:W-:Y:S02]  /*1280*/  DFMA R106, R112, 8, R106 ;  /* 0x40200000706a782b */ /* 0x000fe4000000006a */
[----:B------:R-:W-:Y:S01]  /*1290*/  DADD R112, R114, R112 ;  /* 0x0000000072707229 */ /* 0x000fe20000000070 */
[----:B------:R-:W-:-:S02]  /*12a0*/  FSETP.GT.AND P0, PT, |R110|, 1.469367938527859385e-39, PT ;  /* 0x001000006e00780b */ /* 0x000fc40003f04200 */
[----:B------:R-:W-:Y:S01]  /*12b0*/  FSETP.GEU.AND P1, PT, |R11|, 6.5827683646048100446e-37, PT ;  /* 0x036000000b00780b */ /* 0x000fe20003f2e200 */
[--C-:B------:R-:W-:Y:S02]  /*12c0*/  DADD R96, R96, -R14.reuse ;  /* 0x0000000060607229 */ /* 0x100fe4000000080e */
[--C-:B------:R-:W-:Y:S02]  /*12d0*/  DADD R98, R98, R14.reuse ;  /* 0x0000000062627229 */ /* 0x100fe4000000000e */
[--C-:B------:R-:W-:Y:S02]  /*12e0*/  DADD R100, R100, R14.reuse ;  /* 0x0000000064647229 */ /* 0x100fe4000000000e */
[--C-:B------:R-:W-:Y:S02]  /*12f0*/  DADD R102, R102, -R14.reuse ;  /* 0x0000000066667229 */ /* 0x100fe4000000080e */
[----:B------:R-:W-:Y:S02]  /*1300*/  DADD R104, R104, R14 ;  /* 0x0000000068687229 */ /* 0x000fe4000000000e */
[----:B------:R-:W-:-:S02]  /*1310*/  DFMA R106, R14, 8, R106 ;  /* 0x402000000e6a782b */ /* 0x000fc4000000006a */
[----:B------:R-:W-:Y:S01]  /*1320*/  DADD R14, R112, R14 ;  /* 0x00000000700e7229 */ /* 0x000fe2000000000e */
[----:B------:R-:W-:Y:S01]  /*1330*/  BSSY.RECONVERGENT B1, `(.L_x_32) ;  /* 0x000000f000017945 */ /* 0x000fe20003800200 */
[--C-:B------:R-:W-:Y:S02]  /*1340*/  DADD R96, R96, -R108.reuse ;  /* 0x0000000060607229 */ /* 0x100fe4000000086c */
[--C-:B------:R-:W-:Y:S02]  /*1350*/  DADD R98, R98, -R108.reuse ;  /* 0x0000000062627229 */ /* 0x100fe4000000086c */
[--C-:B------:R-:W-:Y:S02]  /*1360*/  DADD R100, R100, -R108.reuse ;  /* 0x0000000064647229 */ /* 0x100fe4000000086c */
[--C-:B------:R-:W-:Y:S02]  /*1370*/  DADD R102, R102, R108.reuse ;  /* 0x0000000066667229 */ /* 0x100fe4000000006c */
[----:B------:R-:W-:-:S02]  /*1380*/  DADD R104, R104, -R108 ;  /* 0x0000000068687229 */ /* 0x000fc4000000086c */
[----:B------:R-:W-:Y:S02]  /*1390*/  DFMA R106, R108, 8, R106 ;  /* 0x402000006c6a782b */ /* 0x000fe4000000006a */
[----:B------:R-:W-:Y:S01]  /*13a0*/  DADD R108, R14, R108 ;  /* 0x000000000e6c7229 */ /* 0x000fe2000000006c */
[----:B------:R-:W-:Y:S10]  /*13b0*/  @P0 BRA P1, `(.L_x_33) ;  /* 0x0000000000180947 */ /* 0x000ff40000800000 */
[----:B------:R-:W-:Y:S01]  /*13c0*/  IMAD.MOV.U32 R12, RZ, RZ, R10 ;  /* 0x000000ffff0c7224 */ /* 0x000fe200078e000a */
[----:B------:R-:W-:Y:S01]  /*13d0*/  MOV R112, R68 ;  /* 0x0000004400707202 */ /* 0x000fe20000000f00 */
[----:B------:R-:W-:Y:S01]  /*13e0*/  IMAD.MOV.U32 R113, RZ, RZ, R69 ;  /* 0x000000ffff717224 */ /* 0x000fe200078e0045 */
[----:B------:R-:W-:-:S07]  /*13f0*/  MOV R10, 0x1410 ;  /* 0x00001410000a7802 */ /* 0x000fce0000000f00 */
[----:B0-----:R-:W-:Y:S05]  /*1400*/  CALL.REL.NOINC `($__internal_2_$__cuda_sm20_div_rn_f64_full) ;  /* 0x00000018001c7944 */ /* 0x001fea0003c00000 */
[----:B------:R-:W-:-:S07]  /*1410*/  IMAD.MOV.U32 R13, RZ, RZ, R11 ;  /* 0x000000ffff0d7224 */ /* 0x000fce00078e000b */
.L_x_33:
[----:B0-----:R-:W-:Y:S05]  /*1420*/  BSYNC.RECONVERGENT B1 ;  /* 0x0000000000017941 */ /* 0x001fea0003800200 */
.L_x_32:
[----:B------:R-:W0:Y:S01]  /*1430*/  MUFU.RCP64H R11, R69 ;  /* 0x00000045000b7308 */ /* 0x000e220000001800 */
[----:B------:R-:W-:Y:S01]  /*1440*/  MOV R10, 0x1 ;  /* 0x00000001000a7802 */ /* 0x000fe20000000f00 */
[----:B------:R-:W-:Y:S01]  /*1450*/  DFMA R12, R68, -11, R12 ;  /* 0xc0260000440c782b */ /* 0x000fe2000000000c */
[----:B------:R-:W-:Y:S07]  /*1460*/  BSSY.RECONVERGENT B1, `(.L_x_34) ;  /* 0x0000017000017945 */ /* 0x000fee0003800200 */
[----:B------:R-:W-:-:S02]  /*1470*/  DADD R12, -R106, R12 ;  /* 0x000000006a0c7229 */ /* 0x000fc4000000010c */
[----:B0-----:R-:W-:-:S06]  /*1480*/  DFMA R14, -R68, R10, 1 ;  /* 0x3ff00000440e742b */ /* 0x001fcc000000010a */
[----:B------:R-:W-:Y:S02]  /*1490*/  DFMA R106, R12, UR42, R106 ;  /* 0x0000002a0c6a7c2b */ /* 0x000fe4000800006a */
[----:B------:R-:W-:-:S08]  /*14a0*/  DFMA R14, R14, R14, R14 ;  /* 0x0000000e0e0e722b */ /* 0x000fd0000000000e */
[----:B------:R-:W-:Y:S02]  /*14b0*/  DFMA R14, R10, R14, R10 ;  /* 0x0000000e0a0e722b */ /* 0x000fe4000000000a */
[----:B------:R-:W-:-:S06]  /*14c0*/  DMUL R10, R80, -5.5 ;  /* 0xc0160000500a7828 */ /* 0x000fcc0000000000 */
[----:B------:R-:W-:-:S04]  /*14d0*/  DFMA R110, -R68, R14, 1 ;  /* 0x3ff00000446e742b */ /* 0x000fc8000000010e */
[----:B------:R-:W-:-:S04]  /*14e0*/  FSETP.GEU.AND P1, PT, |R11|, 6.5827683646048100446e-37, PT ;  /* 0x036000000b00780b */ /* 0x000fc80003f2e200 */
[----:B------:R-:W-:-:S08]  /*14f0*/  DFMA R110, R14, R110, R14 ;  /* 0x0000006e0e6e722b */ /* 0x000fd0000000000e */
[----:B------:R-:W-:-:S08]  /*1500*/  DMUL R14, R110, R10 ;  /* 0x0000000a6e0e7228 */ /* 0x000fd00000000000 */
[----:B------:R-:W-:-:S08]  /*1510*/  DFMA R80, -R68, R14, R10 ;  /* 0x0000000e4450722b */ /* 0x000fd0000000010a */
[----:B------:R-:W-:-:S10]  /*1520*/  DFMA R14, R110, R80, R14 ;  /* 0x000000506e0e722b */ /* 0x000fd4000000000e */
[----:B------:R-:W-:-:S05]  /*1530*/  FFMA R80, RZ, R69, R15 ;  /* 0x00000045ff507223 */ /* 0x000fca000000000f */
[----:B------:R-:W-:-:S13]  /*1540*/  FSETP.GT.AND P0, PT, |R80|, 1.469367938527859385e-39, PT ;  /* 0x001000005000780b */ /* 0x000fda0003f04200 */
[----:B------:R-:W-:Y:S05]  /*1550*/  @P0 BRA P1, `(.L_x_35) ;  /* 0x00000000001c0947 */ /* 0x000fea0000800000 */
[----:B------:R-:W-:Y:S01]  /*1560*/  IMAD.MOV.U32 R12, RZ, RZ, R10 ;  /* 0x000000ffff0c7224 */ /* 0x000fe200078e000a */
[----:B------:R-:W-:Y:S01]  /*1570*/  MOV R113, R69 ;  /* 0x0000004500717202 */ /* 0x000fe20000000f00 */
[----:B------:R-:W-:Y:S01]  /*1580*/  IMAD.MOV.U32 R112, RZ, RZ, R68 ;  /* 0x000000ffff707224 */ /* 0x000fe200078e0044 */
[----:B------:R-:W-:-:S07]  /*1590*/  MOV R10, 0x15b0 ;  /* 0x000015b0000a7802 */ /* 0x000fce0000000f00 */
[----:B------:R-:W-:Y:S05]  /*15a0*/  CALL.REL.NOINC `($__internal_2_$__cuda_sm20_div_rn_f64_full) ;  /* 0x0000001400b47944 */ /* 0x000fea0003c00000 */
[----:B------:R-:W-:Y:S02]  /*15b0*/  IMAD.MOV.U32 R14, RZ, RZ, R12 ;  /* 0x000000ffff0e7224 */ /* 0x000fe400078e000c */
[----:B------:R-:W-:-:S07]  /*15c0*/  IMAD.MOV.U32 R15, RZ, RZ, R11 ;  /* 0x000000ffff0f7224 */ /* 0x000fce00078e000b */
.L_x_35:
[----:B------:R-:W-:Y:S05]  /*15d0*/  BSYNC.RECONVERGENT B1 ;  /* 0x0000000000017941 */ /* 0x000fea0003800200 */
.L_x_34:
[----:B------:R-:W0:Y:S01]  /*15e0*/  MUFU.RCP64H R13, R69 ;  /* 0x00000045000d7308 */ /* 0x000e220000001800 */
[----:B------:R-:W-:Y:S01]  /*15f0*/  MOV R12, 0x1 ;  /* 0x00000001000c7802 */ /* 0x000fe20000000f00 */
[----:B------:R-:W-:Y:S01]  /*1600*/  UMOV UR46, 0x55555555 ;  /* 0x55555555002e7882 */ /* 0x000fe20000000000 */
[----:B------:R-:W-:Y:S01]  /*1610*/  UMOV UR47, 0x3fe55555 ;  /* 0x3fe55555002f7882 */ /* 0x000fe20000000000 */
[----:B------:R-:W-:Y:S03]  /*1620*/  BSSY.RECONVERGENT B1, `(.L_x_36) ;  /* 0x000001f000017945 */ /* 0x000fe60003800200 */
[----:B0-----:R-:W-:-:S08]  /*1630*/  DFMA R10, -R68, R12, 1 ;  /* 0x3ff00000440a742b */ /* 0x001fd0000000010c */
[----:B------:R-:W-:Y:S02]  /*1640*/  DFMA R80, R10, R10, R10 ;  /* 0x0000000a0a50722b */ /* 0x000fe4000000000a */
[----:B------:R-:W-:-:S06]  /*1650*/  DADD R10, R70, R70 ;  /* 0x00000000460a7229 */ /* 0x000fcc0000000046 */
[----:B------:R-:W-:Y:S02]  /*1660*/  DFMA R80, R12, R80, R12 ;  /* 0x000000500c50722b */ /* 0x000fe4000000000c */
[----:B------:R-:W-:-:S06]  /*1670*/  DFMA R10, R70, R10, -R76 ;  /* 0x0000000a460a722b */ /* 0x000fcc000000084c */
[----:B------:R-:W-:Y:S02]  /*1680*/  DFMA R12, -R68, R80, 1 ;  /* 0x3ff00000440c742b */ /* 0x000fe40000000150 */
[----:B------:R-:W-:-:S06]  /*1690*/  DADD R10, -R78, R10 ;  /* 0x000000004e0a7229 */ /* 0x000fcc000000010a */
[----:B------:R-:W-:Y:S02]  /*16a0*/  DFMA R110, R80, R12, R80 ;  /* 0x0000000c506e722b */ /* 0x000fe40000000050 */
[----:B------:R-:W-:Y:S02]  /*16b0*/  DFMA R80, R68, 3, R14 ;  /* 0x400800004450782b */ /* 0x000fe4000000000e */
[----:B------:R-:W-:-:S04]  /*16c0*/  FSETP.GEU.AND P1, PT, |R11|, 6.5827683646048100446e-37, PT ;  /* 0x036000000b00780b */ /* 0x000fc80003f2e200 */
[----:B------:R-:W-:Y:S02]  /*16d0*/  DMUL R12, R110, R10 ;  /* 0x0000000a6e0c7228 */ /* 0x000fe40000000000 */
[----:B------:R-:W-:-:S06]  /*16e0*/  DADD R80, -R108, R80 ;  /* 0x000000006c507229 */ /* 0x000fcc0000000150 */
[----:B------:R-:W-:Y:S02]  /*16f0*/  DFMA R14, -R68, R12, R10 ;  /* 0x0000000c440e722b */ /* 0x000fe4000000010a */
[----:B------:R-:W-:Y:S02]  /*1700*/  DFMA R108, R80, UR42, R108 ;  /* 0x0000002a506c7c2b */ /* 0x000fe4000800006c */
[----:B------:R-:W-:-:S04]  /*1710*/  DFMA R80, R72, -UR46, -R102 ;  /* 0x8000002e48507c2b */ /* 0x000fc80008000866 */
[----:B------:R-:W-:Y:S02]  /*1720*/  DFMA R12, R110, R14, R12 ;  /* 0x0000000e6e0c722b */ /* 0x000fe4000000000c */
[----:B------:R-:W-:Y:S02]  /*1730*/  DFMA R110, R70, -UR46, -R86 ;  /* 0x8000002e466e7c2b */ /* 0x000fe40008000856 */
[----:B------:R-:W-:Y:S02]  /*1740*/  DFMA R14, R74, -UR46, -R104 ;  /* 0x8000002e4a0e7c2b */ /* 0x000fe40008000868 */
[----:B------:R-:W-:-:S04]  /*1750*/  DFMA R102, R80, UR44, R102 ;  /* 0x0000002c50667c2b */ /* 0x000fc80008000066 */
[----:B------:R-:W-:Y:S01]  /*1760*/  FFMA R112, RZ, R69, R13 ;  /* 0x00000045ff707223 */ /* 0x000fe2000000000d */
[----:B------:R-:W-:Y:S02]  /*1770*/  DFMA R86, R110, UR44, R86 ;  /* 0x0000002c6e567c2b */ /* 0x000fe40008000056 */
[----:B------:R-:W-:Y:S02]  /*1780*/  DFMA R104, R14, UR44, R104 ;  /* 0x0000002c0e687c2b */ /* 0x000fe40008000068 */
[----:B------:R-:W-:-:S13]  /*1790*/  FSETP.GT.AND P0, PT, |R112|, 1.469367938527859385e-39, PT ;  /* 0x001000007000780b */ /* 0x000fda0003f04200 */
[----:B------:R-:W-:Y:S05]  /*17a0*/  @P0 BRA P1, `(.L_x_37) ;  /* 0x0000000000180947 */ /* 0x000fea0000800000 */
[----:B------:R-:W-:Y:S01]  /*17b0*/  IMAD.MOV.U32 R12, RZ, RZ, R10 ;  /* 0x000000ffff0c7224 */ /* 0x000fe200078e000a */
[----:B------:R-:W-:Y:S01]  /*17c0*/  MOV R113, R69 ;  /* 0x0000004500717202 */ /* 0x000fe20000000f00 */
[----:B------:R-:W-:Y:S01]  /*17d0*/  IMAD.MOV.U32 R112, RZ, RZ, R68 ;  /* 0x000000ffff707224 */ /* 0x000fe200078e0044 */
[----:B------:R-:W-:-:S07]  /*17e0*/  MOV R10, 0x1800 ;  /* 0x00001800000a7802 */ /* 0x000fce0000000f00 */
[----:B------:R-:W-:Y:S05]  /*17f0*/  CALL.REL.NOINC `($__internal_2_$__cuda_sm20_div_rn_f64_full) ;  /* 0x0000001400207944 */ /* 0x000fea0003c00000 */
[----:B------:R-:W-:-:S07]  /*1800*/  IMAD.MOV.U32 R13, RZ, RZ, R11 ;  /* 0x000000ffff0d7224 */ /* 0x000fce00078e000b */
.L_x_37:
[----:B------:R-:W-:Y:S05]  /*1810*/  BSYNC.RECONVERGENT B1 ;  /* 0x0000000000017941 */ /* 0x000fea0003800200 */
.L_x_36:
[----:B------:R-:W0:Y:S01]  /*1820*/  MUFU.RCP64H R11, R69 ;  /* 0x00000045000b7308 */ /* 0x000e220000001800 */
[----:B------:R-:W-:Y:S01]  /*1830*/  IMAD.MOV.U32 R10, RZ, RZ, 0x1 ;  /* 0x00000001ff0a7424 */ /* 0x000fe200078e00ff */
[----:B------:R-:W-:Y:S01]  /*1840*/  DADD R76, R76, -R78 ;  /* 0x000000004c4c7229 */ /* 0x000fe2000000084e */
[----:B------:R-:W-:Y:S09]  /*1850*/  BSSY.RECONVERGENT B1, `(.L_x_38) ;  /* 0x0000018000017945 */ /* 0x000ff20003800200 */
[----:B------:R-:W-:Y:S01]  /*1860*/  FSETP.GEU.AND P1, PT, |R77|, 6.5827683646048100446e-37, PT ;  /* 0x036000004d00780b */ /* 0x000fe20003f2e200 */
[----:B0-----:R-:W-:-:S08]  /*1870*/  DFMA R14, -R68, R10, 1 ;  /* 0x3ff00000440e742b */ /* 0x001fd0000000010a */
[----:B------:R-:W-:-:S08]  /*1880*/  DFMA R14, R14, R14, R14 ;  /* 0x0000000e0e0e722b */ /* 0x000fd0000000000e */
[----:B------:R-:W-:-:S08]  /*1890*/  DFMA R14, R10, R14, R10 ;  /* 0x0000000e0a0e722b */ /* 0x000fd0000000000a */
[----:B------:R-:W-:-:S08]  /*18a0*/  DFMA R10, -R68, R14, 1 ;  /* 0x3ff00000440a742b */ /* 0x000fd0000000010e */
[----:B------:R-:W-:-:S08]  /*18b0*/  DFMA R78, R14, R10, R14 ;  /* 0x0000000a0e4e722b */ /* 0x000fd0000000000e */
[----:B------:R-:W-:-:S08]  /*18c0*/  DMUL R10, R78, R76 ;  /* 0x0000004c4e0a7228 */ /* 0x000fd00000000000 */
[----:B------:R-:W-:-:S08]  /*18d0*/  DFMA R14, -R68, R10, R76 ;  /* 0x0000000a440e722b */ /* 0x000fd0000000014c */
[----:B------:R-:W-:Y:S02]  /*18e0*/  DFMA R10, R78, R14, R10 ;  /* 0x0000000e4e0a722b */ /* 0x000fe4000000000a */
[----:B------:R-:W-:Y:S02]  /*18f0*/  DADD R14, -R92, R12 ;  /* 0x000000005c0e7229 */ /* 0x000fe4000000010c */
[----:B------:R-:W-:-:S06]  /*1900*/  DFMA R12, R12, -0.5, -R94 ;  /* 0xbfe000000c0c782b */ /* 0x000fcc000000085e */
[----:B------:R-:W-:Y:S01]  /*1910*/  FFMA R78, RZ, R69, R11 ;  /* 0x00000045ff4e7223 */ /* 0x000fe2000000000b */
[----:B------:R-:W-:Y:S02]  /*1920*/  DFMA R92, R14, UR42, R92 ;  /* 0x0000002a0e5c7c2b */ /* 0x000fe4000800005c */
[----:B------:R-:W-:Y:S02]  /*1930*/  DFMA R94, R12, UR42, R94 ;  /* 0x0000002a0c5e7c2b */ /* 0x000fe4000800005e */
[----:B------:R-:W-:-:S13]  /*1940*/  FSETP.GT.AND P0, PT, |R78|, 1.469367938527859385e-39, PT ;  /* 0x001000004e00780b */ /* 0x000fda0003f04200 */
[----:B------:R-:W-:Y:S05]  /*1950*/  @P0 BRA P1, `(.L_x_39) ;  /* 0x00000000001c0947 */ /* 0x000fea0000800000 */
[----:B------:R-:W-:Y:S01]  /*1960*/  MOV R12, R76 ;  /* 0x0000004c000c7202 */ /* 0x000fe20000000f00 */
[----:B------:R-:W-:Y:S01]  /*1970*/  IMAD.MOV.U32 R11, RZ, RZ, R77 ;  /* 0x000000ffff0b7224 */ /* 0x000fe200078e004d */
[----:B------:R-:W-:Y:S01]  /*1980*/  MOV R113, R69 ;  /* 0x0000004500717202 */ /* 0x000fe20000000f00 */
[----:B------:R-:W-:Y:S01]  /*1990*/  IMAD.MOV.U32 R112, RZ, RZ, R68 ;  /* 0x000000ffff707224 */ /* 0x000fe200078e0044 */
[----:B------:R-:W-:-:S07]  /*19a0*/  MOV R10, 0x19c0 ;  /* 0x000019c0000a7802 */ /* 0x000fce0000000f00 */
[----:B------:R-:W-:Y:S05]  /*19b0*/  CALL.REL.NOINC `($__internal_2_$__cuda_sm20_div_rn_f64_full) ;  /* 0x0000001000b07944 */ /* 0x000fea0003c00000 */
[----:B------:R-:W-:-:S07]  /*19c0*/  IMAD.MOV.U32 R10, RZ, RZ, R12 ;  /* 0x000000ffff0a7224 */ /* 0x000fce00078e000c */
.L_x_39:
[----:B------:R-:W-:Y:S05]  /*19d0*/  BSYNC.RECONVERGENT B1 ;  /* 0x0000000000017941 */ /* 0x000fea0003800200 */
.L_x_38:
[----:B------:R-:W0:Y:S01]  /*19e0*/  MUFU.RCP64H R13, R69 ;  /* 0x00000045000d7308 */ /* 0x000e220000001800 */
[----:B------:R-:W-:Y:S01]  /*19f0*/  IMAD.MOV.U32 R12, RZ, RZ, 0x1 ;  /* 0x00000001ff0c7424 */ /* 0x000fe200078e00ff */
[----:B------:R-:W-:Y:S05]  /*1a00*/  BSSY.RECONVERGENT B1, `(.L_x_40) ;  /* 0x0000019000017945 */ /* 0x000fea0003800200 */
[----:B0-----:R-:W-:-:S08]  /*1a10*/  DFMA R14, -R68, R12, 1 ;  /* 0x3ff00000440e742b */ /* 0x001fd0000000010c */
[----:B------:R-:W-:-:S08]  /*1a20*/  DFMA R14, R14, R14, R14 ;  /* 0x0000000e0e0e722b */ /* 0x000fd0000000000e */
[----:B------:R-:W-:Y:S02]  /*1a30*/  DFMA R12, R12, R14, R12 ;  /* 0x0000000e0c0c722b */ /* 0x000fe4000000000c */
[----:B------:R-:W-:-:S06]  /*1a40*/  DMUL R14, R70, R74 ;  /* 0x0000004a460e7228 */ /* 0x000fcc0000000000 */
[----:B------:R-:W-:-:S04]  /*1a50*/  DFMA R76, -R68, R12, 1 ;  /* 0x3ff00000444c742b */ /* 0x000fc8000000010c */
[----:B------:R-:W-:-:S04]  /*1a60*/  FSETP.GEU.AND P1, PT, |R15|, 6.5827683646048100446e-37, PT ;  /* 0x036000000f00780b */ /* 0x000fc80003f2e200 */
        /* <DEDUP_REMOVED lines=18> */
.L_x_41:
[----:B------:R-:W-:Y:S05]  /*1b90*/  BSYNC.RECONVERGENT B1 ;  /* 0x0000000000017941 */ /* 0x000fea0003800200 */
.L_x_40:
[----:B------:R-:W0:Y:S01]  /*1ba0*/  MUFU.RCP64H R11, R69 ;  /* 0x00000045000b7308 */ /* 0x000e220000001800 */
[----:B------:R-:W-:Y:S01]  /*1bb0*/  IMAD.MOV.U32 R10, RZ, RZ, 0x1 ;  /* 0x00000001ff0a7424 */ /* 0x000fe200078e00ff */
[----:B------:R-:W-:Y:S01]  /*1bc0*/  DADD R12, -R66, R12 ;  /* 0x00000000420c7229 */ /* 0x000fe2000000010c */
[----:B------:R-:W-:Y:S07]  /*1bd0*/  BSSY.RECONVERGENT B1, `(.L_x_42) ;  /* 0x0000016000017945 */ /* 0x000fee0003800200 */
[----:B------:R-:W-:-:S02]  /*1be0*/  DFMA R66, R12, UR42, R66 ;  /* 0x0000002a0c427c2b */ /* 0x000fc40008000042 */
        /* <DEDUP_REMOVED lines=20> */
.L_x_43:
[----:B------:R-:W-:Y:S05]  /*1d30*/  BSYNC.RECONVERGENT B1 ;  /* 0x0000000000017941 */ /* 0x000fea0003800200 */
.L_x_42:
        /* <DEDUP_REMOVED lines=25> */
.L_x_45:
[----:B------:R-:W-:Y:S05]  /*1ed0*/  BSYNC.RECONVERGENT B1 ;  /* 0x0000000000017941 */ /* 0x000fea0003800200 */
.L_x_44:
[----:B------:R-:W-:Y:S01]  /*1ee0*/  DMUL R68, R68, UR12 ;  /* 0x0000000c44447c28 */ /* 0x000fe20008000000 */
[----:B------:R-:W-:Y:S01]  /*1ef0*/  UMOV UR46, 0x9999999a ;  /* 0x9999999a002e7882 */ /* 0x000fe20000000000 */
[----:B------:R-:W-:Y:S01]  /*1f00*/  DADD R12, -R82, R12 ;  /* 0x00000000520c7229 */ /* 0x000fe2000000010c */
[----:B------:R-:W-:Y:S01]  /*1f10*/  UMOV UR47, 0x3fb99999 ;  /* 0x3fb99999002f7882 */ /* 0x000fe20000000000 */
[----:B------:R-:W-:Y:S01]  /*1f20*/  DADD R80, R70, -R86 ;  /* 0x0000000046507229 */ /* 0x000fe20000000856 */
[----:B------:R-:W-:Y:S01]  /*1f30*/  UMOV UR52, 0x9999999a ;  /* 0x9999999a00347882 */ /* 0x000fe20000000000 */
[----:B------:R-:W-:Y:S01]  /*1f40*/  DADD R76, R74, -R104 ;  /* 0x000000004a4c7229 */ /* 0x000fe20000000868 */
[----:B------:R-:W-:Y:S01]  /*1f50*/  UMOV UR53, 0x3fb99999 ;  /* 0x3fb9999900357882 */ /* 0x000fe20000000000 */
[C-C-:B------:R-:W-:Y:S01]  /*1f60*/  DFMA R10, -R106.reuse, UR14, R68.reuse ;  /* 0x0000000e6a0a7c2b */ /* 0x140fe20008000144 */
[----:B------:R-:W-:Y:S01]  /*1f70*/  UMOV UR50, 0x9999999a ;  /* 0x9999999a00327882 */ /* 0x000fe20000000000 */
[C-C-:B------:R-:W-:Y:S01]  /*1f80*/  DFMA R14, -R106.reuse, UR18, R68.reuse ;  /* 0x000000126a0e7c2b */ /* 0x140fe20008000144 */
[----:B------:R-:W-:Y:S01]  /*1f90*/  UMOV UR51, 0x3f999999 ;  /* 0x3f99999900337882 */ /* 0x000fe20000000000 */
[----:B------:R-:W-:Y:S01]  /*1fa0*/  DFMA R68, R106, UR32, R68 ;  /* 0x000000206a447c2b */ /* 0x000fe20008000044 */
[----:B------:R-:W-:Y:S01]  /*1fb0*/  UMOV UR54, 0x9999999a ;  /* 0x9999999a00367882 */ /* 0x000fe20000000000 */
[----:B------:R-:W-:Y:S01]  /*1fc0*/  DFMA R82, R12, UR42, R82 ;  /* 0x0000002a0c527c2b */ /* 0x000fe20008000052 */
[----:B------:R-:W-:Y:S01]  /*1fd0*/  UMOV UR55, 0x3f999999 ;  /* 0x3f99999900377882 */ /* 0x000fe20000000000 */
[----:B------:R-:W-:-:S02]  /*1fe0*/  DFMA R10, R108, UR16, R10 ;  /* 0x000000106c0a7c2b */ /* 0x000fc4000800000a */
[C---:B------:R-:W-:Y:S02]  /*1ff0*/  DFMA R12, -R108.reuse, UR20, R14 ;  /* 0x000000146c0c7c2b */ /* 0x040fe4000800010e */
[----:B------:R-:W-:Y:S02]  /*2000*/  DFMA R108, R108, UR34, R68 ;  /* 0x000000226c6c7c2b */ /* 0x000fe40008000044 */
[----:B------:R-:W-:Y:S01]  /*2010*/  DADD R106, -R70, R86 ;  /* 0x00000000466a7229 */ /* 0x000fe20000000156 */
[----:B------:R1:W-:Y:S01]  /*2020*/  STG.E.64 desc[UR40][R28.64], R10 ;  /* 0x0000000a1c007986 */ /* 0x0003e2000c101b28 */
[----:B------:R-:W-:Y:S02]  /*2030*/  DADD R68, -R74, R104 ;  /* 0x000000004a447229 */ /* 0x000fe40000000168 */
[C-C-:B------:R-:W-:Y:S02]  /*2040*/  DADD R14, R72.reuse, -R102.reuse ;  /* 0x00000000480e7229 */ /* 0x140fe40000000866 */
[----:B------:R-:W-:-:S02]  /*2050*/  DADD R110, -R72, R102 ;  /* 0x00000000486e7229 */ /* 0x000fc40000000166 */
[----:B------:R-:W-:Y:S02]  /*2060*/  DADD R78, R92, -R94 ;  /* 0x000000005c4e7229 */ /* 0x000fe4000000085e */
[--C-:B------:R-:W-:Y:S02]  /*2070*/  DFMA R80, R80, UR46, R12.reuse ;  /* 0x0000002e50507c2b */ /* 0x100fe4000800000c */
[--C-:B------:R-:W-:Y:S02]  /*2080*/  DFMA R106, R106, UR46, R12.reuse ;  /* 0x0000002e6a6a7c2b */ /* 0x100fe4000800000c */
[--C-:B------:R-:W-:Y:S02]  /*2090*/  DFMA R76, R76, UR46, R12.reuse ;  /* 0x0000002e4c4c7c2b */ /* 0x100fe4000800000c */
[--C-:B------:R-:W-:Y:S02]  /*20a0*/  DFMA R68, R68, UR46, R12.reuse ;  /* 0x0000002e44447c2b */ /* 0x100fe4000800000c */
[----:B------:R-:W-:-:S02]  /*20b0*/  DFMA R14, R14, UR46, R12 ;  /* 0x0000002e0e0e7c2b */ /* 0x000fc4000800000c */
[----:B------:R-:W-:Y:S02]  /*20c0*/  DFMA R12, R110, UR46, R12 ;  /* 0x0000002e6e0c7c2b */ /* 0x000fe4000800000c */
[----:B------:R-:W-:Y:S02]  /*20d0*/  DADD R110, R70, R74 ;  /* 0x00000000466e7229 */ /* 0x000fe4000000004a */
[C---:B------:R-:W-:Y:S02]  /*20e0*/  DFMA R80, R78.reuse, UR22, R80 ;  /* 0x000000164e507c2b */ /* 0x040fe40008000050 */
[----:B------:R-:W-:Y:S02]  /*20f0*/  DFMA R78, R78, UR22, R106 ;  /* 0x000000164e4e7c2b */ /* 0x000fe4000800006a */
[----:B------:R-:W-:Y:S02]  /*2100*/  DADD R114, -R92, R94 ;  /* 0x000000005c727229 */ /* 0x000fe4000000015e */
[----:B------:R-:W-:-:S02]  /*2110*/  DADD R112, R86, R104 ;  /* 0x0000000056707229 */ /* 0x000fc40000000068 */
[C-C-:B------:R-:W-:Y:S02]  /*2120*/  DFMA R106, R110.reuse, UR46, R108.reuse ;  /* 0x0000002e6e6a7c2b */ /* 0x140fe4000800006c */
[----:B------:R-:W-:Y:S02]  /*2130*/  DFMA R110, R110, -UR52, R108 ;  /* 0x800000346e6e7c2b */ /* 0x000fe4000800006c */
[C---:B------:R-:W-:Y:S02]  /*2140*/  DFMA R76, R114.reuse, UR28, R76 ;  /* 0x0000001c724c7c2b */ /* 0x040fe4000800004c */
[C---:B------:R-:W-:Y:S02]  /*2150*/  DFMA R68, R114.reuse, UR28, R68 ;  /* 0x0000001c72447c2b */ /* 0x040fe40008000044 */
[----:B------:R-:W-:Y:S02]  /*2160*/  DFMA R14, R114, UR28, R14 ;  /* 0x0000001c720e7c2b */ /* 0x000fe4000800000e */
[----:B------:R-:W-:-:S02]  /*2170*/  DFMA R106, R112, UR50, R106 ;  /* 0x00000032706a7c2b */ /* 0x000fc4000800006a */
[----:B------:R-:W-:Y:S02]  /*2180*/  DFMA R114, R114, UR28, R12 ;  /* 0x0000001c72727c2b */ /* 0x000fe4000800000c */
[----:B------:R-:W-:Y:S02]  /*2190*/  DFMA R112, R112, -UR54, R110 ;  /* 0x8000003670707c2b */ /* 0x000fe4000800006e */
[C-C-:B------:R-:W-:Y:S02]  /*21a0*/  DADD R12, R88.reuse, -R90.reuse ;  /* 0x00000000580c7229 */ /* 0x140fe4000000085a */
[----:B------:R-:W-:Y:S02]  /*21b0*/  DADD R110, -R88, R90 ;  /* 0x00000000586e7229 */ /* 0x000fe4000000015a */
[----:B------:R-:W-:Y:S02]  /*21c0*/  DADD R116, -R70, R74 ;  /* 0x0000000046747229 */ /* 0x000fe4000000014a */
[----:B------:R-:W-:-:S02]  /*21d0*/  DFMA R106, R92, UR28, R106 ;  /* 0x0000001c5c6a7c2b */ /* 0x000fc4000800006a */
[C---:B------:R-:W-:Y:S02]  /*21e0*/  DFMA R76, R12.reuse, UR30, R76 ;  /* 0x0000001e0c4c7c2b */ /* 0x040fe4000800004c */
[----:B------:R-:W-:Y:S02]  /*21f0*/  DFMA R68, R12, UR30, R68 ;  /* 0x0000001e0c447c2b */ /* 0x000fe40008000044 */
[C---:B------:R-:W-:Y:S01]  /*2200*/  DFMA R14, R110.reuse, UR30, R14 ;  /* 0x0000001e6e0e7c2b */ /* 0x040fe2000800000e */
[----:B------:R-:W-:Y:S01]  /*2210*/  IMAD.MOV.U32 R12, RZ, RZ, 0x47044b69 ;  /* 0x47044b69ff0c7424 */ /* 0x000fe200078e00ff */
[----:B------:R-:W-:Y:S01]  /*2220*/  DFMA R114, R110, UR30, R114 ;  /* 0x0000001e6e727c2b */ /* 0x000fe20008000072 */
[----:B------:R-:W-:Y:S01]  /*2230*/  MOV R13, 0x3fc55555 ;  /* 0x3fc55555000d7802 */ /* 0x000fe20000000f00 */
[----:B------:R-:W-:Y:S02]  /*2240*/  DADD R110, R70, -R74 ;  /* 0x00000000466e7229 */ /* 0x000fe4000000084a */
[----:B------:R-:W-:-:S02]  /*2250*/  DFMA R116, R116, UR46, R108 ;  /* 0x0000002e74747c2b */ /* 0x000fc4000800006c */
[----:B------:R-:W-:Y:S02]  /*2260*/  DFMA R112, R92, UR28, R112 ;  /* 0x0000001c5c707c2b */ /* 0x000fe40008000070 */
[C---:B------:R-:W-:Y:S02]  /*2270*/  DFMA R80, R12.reuse, UR26, R80 ;  /* 0x0000001a0c507c2b */ /* 0x040fe40008000050 */
[C---:B------:R-:W-:Y:S02]  /*2280*/  DFMA R78, R12.reuse, -UR26, R78 ;  /* 0x8000001a0c4e7c2b */ /* 0x040fe4000800004e */
[C---:B------:R-:W-:Y:S02]  /*2290*/  DFMA R76, R12.reuse, UR8, R76 ;  /* 0x000000080c4c7c2b */ /* 0x040fe4000800004c */
[C---:B------:R-:W-:Y:S01]  /*22a0*/  DFMA R68, R12.reuse, -UR8, R68 ;  /* 0x800000080c447c2b */ /* 0x040fe20008000044 */
[----:B------:R1:W-:Y:S01]  /*22b0*/  STG.E.64 desc[UR40][R30.64], R80 ;  /* 0x000000501e007986 */ /* 0x0003e2000c101b28 */
[----:B------:R-:W-:-:S02]  /*22c0*/  DFMA R14, R12, UR10, R14 ;  /* 0x0000000a0c0e7c2b */ /* 0x000fc4000800000e */
[----:B------:R-:W-:Y:S01]  /*22d0*/  DFMA R12, R12, -UR10, R114 ;  /* 0x8000000a0c0c7c2b */ /* 0x000fe20008000072 */
[----:B------:R1:W-:Y:S01]  /*22e0*/  STG.E.64 desc[UR40][R32.64], R78 ;  /* 0x0000004e20007986 */ /* 0x0003e2000c101b28 */
[----:B------:R-:W-:Y:S02]  /*22f0*/  DFMA R110, R110, UR46, R108 ;  /* 0x0000002e6e6e7c2b */ /* 0x000fe4000800006c */
[----:B------:R-:W-:Y:S01]  /*2300*/  DADD R114, R86, -R104 ;  /* 0x0000000056727229 */ /* 0x000fe20000000868 */
[----:B------:R1:W-:Y:S01]  /*2310*/  STG.E.64 desc[UR40][R36.64], R76 ;  /* 0x0000004c24007986 */ /* 0x0003e2000c101b28 */
[C---:B------:R-:W-:Y:S02]  /*2320*/  DFMA R106, R94.reuse, UR36, R106 ;  /* 0x000000245e6a7c2b */ /* 0x040fe4000800006a */
[----:B------:R-:W-:Y:S01]  /*2330*/  DFMA R112, R94, UR36, R112 ;  /* 0x000000245e707c2b */ /* 0x000fe20008000070 */
[----:B------:R1:W-:Y:S01]  /*2340*/  STG.E.64 desc[UR40][R34.64], R68 ;  /* 0x0000004422007986 */ /* 0x0003e2000c101b28 */
[----:B------:R-:W-:-:S02]  /*2350*/  DADD R118, R70, R72 ;  /* 0x0000000046767229 */ /* 0x000fc40000000048 */
[----:B------:R-:W-:Y:S01]  /*2360*/  DFMA R114, R114, UR50, R110 ;  /* 0x0000003272727c2b */ /* 0x000fe2000800006e */
[----:B------:R1:W-:Y:S01]  /*2370*/  STG.E.64 desc[UR40][R40.64], R14 ;  /* 0x0000000e28007986 */ /* 0x0003e2000c101b28 */
[----:B------:R-:W-:Y:S02]  /*2380*/  DADD R110, -R86, R104 ;  /* 0x00000000566e7229 */ /* 0x000fe40000000168 */
[C---:B------:R-:W-:Y:S01]  /*2390*/  DFMA R106, R88.reuse, UR30, R106 ;  /* 0x0000001e586a7c2b */ /* 0x040fe2000800006a */
[----:B------:R1:W-:Y:S01]  /*23a0*/  STG.E.64 desc[UR40][R38.64], R12 ;  /* 0x0000000c26007986 */ /* 0x0003e2000c101b28 */
[----:B------:R-:W-:Y:S02]  /*23b0*/  DFMA R112, R88, UR30, R112 ;  /* 0x0000001e58707c2b */ /* 0x000fe40008000070 */
[----:B------:R-:W-:Y:S02]  /*23c0*/  DFMA R114, R92, UR28, R114 ;  /* 0x0000001c5c727c2b */ /* 0x000fe40008000072 */
[----:B------:R-:W-:-:S02]  /*23d0*/  DFMA R110, R110, UR50, R116 ;  /* 0x000000326e6e7c2b */ /* 0x000fc40008000074 */
[----:B------:R-:W-:Y:S02]  /*23e0*/  DFMA R116, R118, UR46, R108 ;  /* 0x0000002e76747c2b */ /* 0x000fe4000800006c */
[----:B------:R-:W-:Y:S02]  /*23f0*/  DADD R120, R86, R102 ;  /* 0x0000000056787229 */ /* 0x000fe40000000066 */
[----:B------:R-:W-:Y:S02]  /*2400*/  DFMA R114, R94, UR36, R114 ;  /* 0x000000245e727c2b */ /* 0x000fe40008000072 */
[----:B------:R-:W-:Y:S02]  /*2410*/  DFMA R110, R92, UR28, R110 ;  /* 0x0000001c5c6e7c2b */ /* 0x000fe4000800006e */
[C---:B------:R-:W-:Y:S02]  /*2420*/  DFMA R106, R90.reuse, UR38, R106 ;  /* 0x000000265a6a7c2b */ /* 0x040fe4000800006a */
[----:B------:R-:W-:-:S02]  /*2430*/  DFMA R112, R90, UR38, R112 ;  /* 0x000000265a707c2b */ /* 0x000fc40008000070 */
[----:B------:R-:W-:Y:S02]  /*2440*/  DFMA R114, R88, UR30, R114 ;  /* 0x0000001e58727c2b */ /* 0x000fe40008000072 */
[----:B------:R-:W-:Y:S02]  /*2450*/  DFMA R110, R94, UR36, R110 ;  /* 0x000000245e6e7c2b */ /* 0x000fe4000800006e */
[----:B------:R-:W-:Y:S02]  /*2460*/  DFMA R118, R118, -UR52, R108 ;  /* 0x8000003476767c2b */ /* 0x000fe4000800006c */
[----:B------:R-:W-:Y:S02]  /*2470*/  DFMA R116, R120, UR50, R116 ;  /* 0x0000003278747c2b */ /* 0x000fe40008000074 */
[----:B------:R-:W-:Y:S02]  /*2480*/  DFMA R114, R90, UR38, R114 ;  /* 0x000000265a727c2b */ /* 0x000fe40008000072 */
[----:B------:R-:W-:-:S02]  /*2490*/  DFMA R110, R88, UR30, R110 ;  /* 0x0000001e586e7c2b */ /* 0x000fc4000800006e */
[C---:B------:R-:W-:Y:S02]  /*24a0*/  DFMA R106, R66.reuse, 0.25, R106 ;  /* 0x3fd00000426a782b */ /* 0x040fe4000000006a */
[C---:B------:R-:W-:Y:S02]  /*24b0*/  DFMA R112, R66.reuse, 0.25, R112 ;  /* 0x3fd000004270782b */ /* 0x040fe40000000070 */
[----:B------:R-:W-:Y:S02]  /*24c0*/  DFMA R114, R66, -0.25, R114 ;  /* 0xbfd000004272782b */ /* 0x000fe40000000072 */
[----:B------:R-:W-:Y:S02]  /*24d0*/  DFMA R110, R90, UR38, R110 ;  /* 0x000000265a6e7c2b */ /* 0x000fe4000800006e */
[----:B------:R-:W-:Y:S02]  /*24e0*/  DFMA R84, -R84, UR24, R84 ;  /* 0x0000001854547c2b */ /* 0x000fe40008000154 */
[----:B------:R-:W-:-:S02]  /*24f0*/  DFMA R118, R120, -UR54, R118 ;  /* 0x8000003678767c2b */ /* 0x000fc40008000076 */
[----:B------:R-:W-:Y:S02]  /*2500*/  DFMA R116, R92, UR28, R116 ;  /* 0x0000001c5c747c2b */ /* 0x000fe40008000074 */
[----:B------:R-:W-:Y:S02]  /*2510*/  DFMA R66, R66, -0.25, R110 ;  /* 0xbfd000004242782b */ /* 0x000fe4000000006e */
[----:B------:R-:W-:Y:S02]  /*2520*/  DFMA R110, -R98, UR24, R98 ;  /* 0x00000018626e7c2b */ /* 0x000fe40008000162 */
[----:B------:R-:W-:Y:S02]  /*2530*/  DFMA R118, R92, UR28, R118 ;  /* 0x0000001c5c767c2b */ /* 0x000fe40008000076 */
[----:B------:R-:W-:-:S04]  /*2540*/  DFMA R116, R94, UR36, R116 ;  /* 0x000000245e747c2b */ /* 0x000fc80008000074 */
[----:B------:R-:W-:-:S08]  /*2550*/  DADD R120, R84, R110 ;  /* 0x0000000054787229 */ /* 0x000fd0000000006e */
[----:B------:R-:W-:Y:S02]  /*2560*/  DFMA R98, R120, 0.125, R114 ;  /* 0x3fc000007862782b */ /* 0x000fe40000000072 */
[----:B------:R-:W-:Y:S02]  /*2570*/  DFMA R114, R94, UR36, R118 ;  /* 0x000000245e727c2b */ /* 0x000fe40008000076 */
[----:B------:R-:W-:Y:S02]  /*2580*/  DFMA R118, -R88, UR30, R116 ;  /* 0x0000001e58767c2b */ /* 0x000fe40008000174 */
[----:B------:R-:W-:Y:S02]  /*2590*/  DADD R116, R84, -R110 ;  /* 0x0000000054747229 */ /* 0x000fe4000000086e */
[----:B------:R-:W-:Y:S02]  /*25a0*/  DFMA R66, R120, -0.125, R66 ;  /* 0xbfc000007842782b */ /* 0x000fe40000000042 */
[----:B------:R-:W-:-:S02]  /*25b0*/  DFMA R114, -R88, UR30, R114 ;  /* 0x0000001e58727c2b */ /* 0x000fc40008000172 */
[----:B------:R-:W-:Y:S02]  /*25c0*/  DFMA R118, -R90, UR38, R118 ;  /* 0x000000265a767c2b */ /* 0x000fe40008000176 */
[----:B------:R-:W-:Y:S02]  /*25d0*/  DFMA R106, R116, 0.125, R106 ;  /* 0x3fc00000746a782b */ /* 0x000fe4000000006a */
[----:B------:R-:W-:Y:S02]  /*25e0*/  DFMA R116, -R100, UR24, R100 ;  /* 0x0000001864747c2b */ /* 0x000fe40008000164 */
[----:B------:R-:W-:Y:S02]  /*25f0*/  DADD R100, -R84, R110 ;  /* 0x0000000054647229 */ /* 0x000fe4000000016e */
[----:B------:R-:W-:Y:S02]  /*2600*/  DFMA R118, R82, 0.25, R118 ;  /* 0x3fd000005276782b */ /* 0x000fe40000000076 */
[----:B------:R-:W-:-:S02]  /*2610*/  DFMA R114, -R90, UR38, R114 ;  /* 0x000000265a727c2b */ /* 0x000fc40008000172 */
[----:B------:R-:W-:Y:S02]  /*2620*/  DADD R120, R86, -R102 ;  /* 0x0000000056787229 */ /* 0x000fe40000000866 */
[----:B------:R-:W-:Y:S02]  /*2630*/  DFMA R100, R100, 0.125, R112 ;  /* 0x3fc000006464782b */ /* 0x000fe40000000070 */
[----:B------:R-:W-:Y:S02]  /*2640*/  DADD R112, -R84, R116 ;  /* 0x0000000054707229 */ /* 0x000fe40000000174 */
[----:B------:R-:W-:-:S06]  /*2650*/  DADD R86, -R86, R102 ;  /* 0x0000000056567229 */ /* 0x000fcc0000000166 */
[----:B------:R-:W-:Y:S02]  /*2660*/  DFMA R112, R112, 0.125, R118 ;  /* 0x3fc000007070782b */ /* 0x000fe40000000076 */
[----:B------:R-:W-:Y:S02]  /*2670*/  DFMA R118, R82, 0.25, R114 ;  /* 0x3fd000005276782b */ /* 0x000fe40000000072 */
[----:B------:R-:W-:-:S08]  /*2680*/  DADD R114, R84, -R116 ;  /* 0x0000000054727229 */ /* 0x000fd00000000874 */
[----:B------:R-:W-:Y:S02]  /*2690*/  DFMA R114, R114, 0.125, R118 ;  /* 0x3fc000007272782b */ /* 0x000fe40000000076 */
[C-C-:B------:R-:W-:Y:S02]  /*26a0*/  DADD R118, R70.reuse, -R72.reuse ;  /* 0x0000000046767229 */ /* 0x140fe40000000848 */
[----:B------:R-:W-:-:S06]  /*26b0*/  DADD R70, -R70, R72 ;  /* 0x0000000046467229 */ /* 0x000fcc0000000148 */
[--C-:B------:R-:W-:Y:S02]  /*26c0*/  DFMA R118, R118, UR46, R108.reuse ;  /* 0x0000002e76767c2b */ /* 0x100fe4000800006c */
[----:B------:R-:W-:-:S06]  /*26d0*/  DFMA R70, R70, UR46, R108 ;  /* 0x0000002e46467c2b */ /* 0x000fcc000800006c */
[----:B------:R-:W-:Y:S02]  /*26e0*/  DFMA R118, R120, UR50, R118 ;  /* 0x0000003278767c2b */ /* 0x000fe40008000076 */
[----:B------:R-:W-:Y:S02]  /*26f0*/  DFMA R70, R86, UR50, R70 ;  /* 0x0000003256467c2b */ /* 0x000fe40008000046 */
[----:B------:R-:W-:-:S04]  /*2700*/  DADD R86, R74, R72 ;  /* 0x000000004a567229 */ /* 0x000fc80000000048 */
[C---:B------:R-:W-:Y:S02]  /*2710*/  DFMA R120, R92.reuse, UR28, R118 ;  /* 0x0000001c5c787c2b */ /* 0x040fe40008000076 */
[----:B------:R-:W-:Y:S02]  /*2720*/  DFMA R118, R92, UR28, R70 ;  /* 0x0000001c5c767c2b */ /* 0x000fe40008000046 */
[C-C-:B------:R-:W-:Y:S02]  /*2730*/  DFMA R70, R86.reuse, UR46, R108.reuse ;  /* 0x0000002e56467c2b */ /* 0x140fe4000800006c */
[----:B------:R-:W-:Y:S02]  /*2740*/  DFMA R86, R86, -UR52, R108 ;  /* 0x8000003456567c2b */ /* 0x000fe4000800006c */
[C---:B------:R-:W-:Y:S02]  /*2750*/  DFMA R120, R94.reuse, UR36, R120 ;  /* 0x000000245e787c2b */ /* 0x040fe40008000078 */
[----:B------:R-:W-:-:S06]  /*2760*/  DFMA R118, R94, UR36, R118 ;  /* 0x000000245e767c2b */ /* 0x000fcc0008000076 */
[C---:B------:R-:W-:Y:S02]  /*2770*/  DFMA R120, -R88.reuse, UR30, R120 ;  /* 0x0000001e58787c2b */ /* 0x040fe40008000178 */
[----:B------:R-:W-:Y:S02]  /*2780*/  DFMA R118, -R88, UR30, R118 ;  /* 0x0000001e58767c2b */ /* 0x000fe40008000176 */
[----:B------:R-:W-:-:S08]  /*2790*/  DADD R88, R104, R102 ;  /* 0x0000000068587229 */ /* 0x000fd00000000066 */
[C---:B------:R-:W-:Y:S02]  /*27a0*/  DFMA R70, R88.reuse, UR50, R70 ;  /* 0x0000003258467c2b */ /* 0x040fe40008000046 */
[----:B------:R-:W-:Y:S02]  /*27b0*/  DFMA R86, R88, -UR54, R86 ;  /* 0x8000003658567c2b */ /* 0x000fe40008000056 */
[C---:B------:R-:W-:Y:S02]  /*27c0*/  DFMA R88, -R90.reuse, UR38, R120 ;  /* 0x000000265a587c2b */ /* 0x040fe40008000178 */
[----:B------:R-:W-:Y:S02]  /*27d0*/  DFMA R90, -R90, UR38, R118 ;  /* 0x000000265a5a7c2b */ /* 0x000fe40008000176 */
[--C-:B------:R-:W-:Y:S02]  /*27e0*/  DADD R120, R84, R116.reuse ;  /* 0x0000000054787229 */ /* 0x100fe40000000074 */
[----:B------:R-:W-:-:S02]  /*27f0*/  DADD R118, R110, -R116 ;  /* 0x000000006e767229 */ /* 0x000fc40000000874 */
[C-C-:B------:R-:W-:Y:S02]  /*2800*/  DADD R84, -R110.reuse, R116.reuse ;  /* 0x000000006e547229 */ /* 0x140fe40000000174 */
[----:B------:R-:W-:Y:S02]  /*2810*/  DADD R110, R110, R116 ;  /* 0x000000006e6e7229 */ /* 0x000fe40000000074 */
[C-C-:B------:R-:W-:Y:S02]  /*2820*/  DADD R116, R74.reuse, -R72.reuse ;  /* 0x000000004a747229 */ /* 0x140fe40000000848 */
[----:B------:R-:W-:Y:S02]  /*2830*/  DADD R72, -R74, R72 ;  /* 0x000000004a487229 */ /* 0x000fe40000000148 */
[C-C-:B------:R-:W-:Y:S02]  /*2840*/  DADD R74, R104.reuse, -R102.reuse ;  /* 0x00000000684a7229 */ /* 0x140fe40000000866 */
[----:B------:R-:W-:-:S02]  /*2850*/  DADD R102, -R104, R102 ;  /* 0x0000000068667229 */ /* 0x000fc40000000166 */
[--C-:B------:R-:W-:Y:S02]  /*2860*/  DFMA R116, R116, UR46, R108.reuse ;  /* 0x0000002e74747c2b */ /* 0x100fe4000800006c */
[----:B------:R-:W-:Y:S01]  /*2870*/  DFMA R72, R72, UR46, R108 ;  /* 0x0000002e48487c2b */ /* 0x000fe2000800006c */
[----:B------:R-:W-:Y:S01]  /*2880*/  UMOV UR46, 0x5551ab15 ;  /* 0x5551ab15002e7882 */ /* 0x000fe20000000000 */
[C---:B------:R-:W-:Y:S01]  /*2890*/  DFMA R70, -R92.reuse, UR22, R70 ;  /* 0x000000165c467c2b */ /* 0x040fe20008000146 */
[----:B------:R-:W-:Y:S01]  /*28a0*/  UMOV UR47, 0x3fb55555 ;  /* 0x3fb55555002f7882 */ /* 0x000fe20000000000 */
[----:B------:R-:W-:Y:S02]  /*28b0*/  DFMA R86, -R92, UR22, R86 ;  /* 0x000000165c567c2b */ /* 0x000fe40008000156 */
[----:B------:R-:W-:Y:S02]  /*28c0*/  DFMA R74, R74, UR50, R116 ;  /* 0x000000324a4a7c2b */ /* 0x000fe40008000074 */
[----:B------:R-:W-:Y:S01]  /*28d0*/  DFMA R72, R102, UR50, R72 ;  /* 0x0000003266487c2b */ /* 0x000fe20008000048 */
[----:B------:R-:W-:Y:S01]  /*28e0*/  UMOV UR50, 0x5551ab15 ;  /* 0x5551ab1500327882 */ /* 0x000fe20000000000 */
[C---:B------:R-:W-:Y:S01]  /*28f0*/  DFMA R70, -R94.reuse, UR28, R70 ;  /* 0x0000001c5e467c2b */ /* 0x040fe20008000146 */
[----:B------:R-:W-:Y:S01]  /*2900*/  UMOV UR51, 0x3fb55555 ;  /* 0x3fb5555500337882 */ /* 0x000fe20000000000 */
[----:B------:R-:W-:-:S02]  /*2910*/  DFMA R86, -R94, UR28, R86 ;  /* 0x0000001c5e567c2b */ /* 0x000fc40008000156 */
[C---:B------:R-:W-:Y:S02]  /*2920*/  DFMA R74, -R92.reuse, UR22, R74 ;  /* 0x000000165c4a7c2b */ /* 0x040fe4000800014a */
[----:B------:R-:W-:Y:S02]  /*2930*/  DFMA R72, -R92, UR22, R72 ;  /* 0x000000165c487c2b */ /* 0x000fe40008000148 */
[C---:B------:R-:W-:Y:S02]  /*2940*/  DFMA R88, R82.reuse, -0.25, R88 ;  /* 0xbfd000005258782b */ /* 0x040fe40000000058 */
[----:B------:R-:W-:Y:S02]  /*2950*/  DFMA R90, R82, -0.25, R90 ;  /* 0xbfd00000525a782b */ /* 0x000fe4000000005a */
[C---:B------:R-:W-:Y:S02]  /*2960*/  DFMA R74, -R94.reuse, UR28, R74 ;  /* 0x0000001c5e4a7c2b */ /* 0x040fe4000800014a */
[----:B------:R-:W-:-:S02]  /*2970*/  DFMA R72, -R94, UR28, R72 ;  /* 0x0000001c5e487c2b */ /* 0x000fc40008000148 */
[C---:B------:R-:W-:Y:S02]  /*2980*/  DFMA R70, R96.reuse, 0.25, R70 ;  /* 0x3fd000006046782b */ /* 0x040fe40000000046 */
[C---:B------:R-:W-:Y:S02]  /*2990*/  DFMA R86, R96.reuse, 0.25, R86 ;  /* 0x3fd000006056782b */ /* 0x040fe40000000056 */
[C---:B------:R-:W-:Y:S02]  /*29a0*/  DFMA R74, R96.reuse, -0.25, R74 ;  /* 0xbfd00000604a782b */ /* 0x040fe4000000004a */
[----:B------:R-:W-:Y:S02]  /*29b0*/  DFMA R72, R96, -0.25, R72 ;  /* 0xbfd000006048782b */ /* 0x000fe40000000048 */
[C---:B------:R-:W-:Y:S02]  /*29c0*/  DFMA R88, R120.reuse, -0.125, R88 ;  /* 0xbfc000007858782b */ /* 0x040fe40000000058 */
[----:B------:R-:W-:-:S02]  /*29d0*/  DFMA R90, R120, 0.125, R90 ;  /* 0x3fc00000785a782b */ /* 0x000fc4000000005a */
[----:B------:R-:W-:Y:S02]  /*29e0*/  DFMA R118, R118, 0.125, R70 ;  /* 0x3fc000007676782b */ /* 0x000fe40000000046 */
[----:B------:R-:W-:Y:S02]  /*29f0*/  DFMA R106, R16, UR46, R106 ;  /* 0x0000002e106a7c2b */ /* 0x000fe4000800006a */
[----:B------:R-:W-:Y:S02]  /*2a00*/  DFMA R84, R84, 0.125, R86 ;  /* 0x3fc000005454782b */ /* 0x000fe40000000056 */
[----:B------:R-:W-:Y:S02]  /*2a10*/  DFMA R100, R16, -UR50, R100 ;  /* 0x8000003210647c2b */ /* 0x000fe40008000064 */
[----:B------:R-:W-:Y:S01]  /*2a20*/  DFMA R70, R110, 0.125, R74 ;  /* 0x3fc000006e46782b */ /* 0x000fe2000000004a */
[----:B------:R1:W-:Y:S01]  /*2a30*/  STG.E.64 desc[UR40][R44.64], R106 ;  /* 0x0000006a2c007986 */ /* 0x0003e2000c101b28 */
[----:B------:R-:W-:-:S02]  /*2a40*/  DFMA R98, R18, UR46, R98 ;  /* 0x0000002e12627c2b */ /* 0x000fc40008000062 */
[----:B------:R-:W-:Y:S01]  /*2a50*/  DFMA R110, R110, -0.125, R72 ;  /* 0xbfc000006e6e782b */ /* 0x000fe20000000048 */
[----:B------:R1:W-:Y:S01]  /*2a60*/  STG.E.64 desc[UR40][R42.64], R100 ;  /* 0x000000642a007986 */ /* 0x0003e2000c101b28 */
[----:B------:R-:W-:Y:S02]  /*2a70*/  DFMA R66, R18, -UR50, R66 ;  /* 0x8000003212427c2b */ /* 0x000fe40008000042 */
[C---:B------:R-:W-:Y:S01]  /*2a80*/  DFMA R112, R24.reuse, UR46, R112 ;  /* 0x0000002e18707c2b */ /* 0x040fe20008000070 */
[----:B------:R1:W-:Y:S01]  /*2a90*/  STG.E.64 desc[UR40][R50.64], R98 ;  /* 0x0000006232007986 */ /* 0x0003e2000c101b28 */
[----:B------:R-:W-:Y:S02]  /*2aa0*/  DFMA R114, R24, -UR50, R114 ;  /* 0x8000003218727c2b */ /* 0x000fe40008000072 */
[C---:B------:R-:W-:Y:S01]  /*2ab0*/  DFMA R88, R26.reuse, UR46, R88 ;  /* 0x0000002e1a587c2b */ /* 0x040fe20008000058 */
[----:B------:R1:W-:Y:S01]  /*2ac0*/  STG.E.64 desc[UR40][R46.64], R66 ;  /* 0x000000422e007986 */ /* 0x0003e2000c101b28 */
[----:B------:R-:W-:-:S02]  /*2ad0*/  DFMA R90, R26, -UR50, R90 ;  /* 0x800000321a5a7c2b */ /* 0x000fc4000800005a */
[C---:B------:R-:W-:Y:S01]  /*2ae0*/  DFMA R118, R20.reuse, UR46, R118 ;  /* 0x0000002e14767c2b */ /* 0x040fe20008000076 */
[----:B------:R1:W-:Y:S01]  /*2af0*/  STG.E.64 desc[UR40][R52.64], R112 ;  /* 0x0000007034007986 */ /* 0x0003e2000c101b28 */
[----:B------:R-:W-:Y:S02]  /*2b00*/  DFMA R84, R20, -UR50, R84 ;  /* 0x8000003214547c2b */ /* 0x000fe40008000054 */
[C---:B------:R-:W-:Y:S01]  /*2b10*/  DFMA R70, R22.reuse, UR46, R70 ;  /* 0x0000002e16467c2b */ /* 0x040fe20008000046 */
[----:B------:R1:W-:Y:S01]  /*2b20*/  STG.E.64 desc[UR40][R48.64], R114 ;  /* 0x0000007230007986 */ /* 0x0003e2000c101b28 */
[----:B------:R-:W-:-:S03]  /*2b30*/  DFMA R110, R22, -UR50, R110 ;  /* 0x80000032166e7c2b */ /* 0x000fc6000800006e */
[----:B------:R1:W-:Y:S04]  /*2b40*/  STG.E.64 desc[UR40][R56.64], R88 ;  /* 0x0000005838007986 */ /* 0x0003e8000c101b28 */
[----:B------:R1:W-:Y:S04]  /*2b50*/  STG.E.64 desc[UR40][R54.64], R90 ;  /* 0x0000005a36007986 */ /* 0x0003e8000c101b28 */
[----:B------:R1:W-:Y:S04]  /*2b60*/  STG.E.64 desc[UR40][R60.64], R118 ;  /* 0x000000763c007986 */ /* 0x0003e8000c101b28 */
[----:B------:R1:W-:Y:S04]  /*2b70*/  STG.E.64 desc[UR40][R58.64], R84 ;  /* 0x000000543a007986 */ /* 0x0003e8000c101b28 */
[----:B------:R1:W-:Y:S04]  /*2b80*/  STG.E.64 desc[UR40][R64.64], R70 ;  /* 0x0000004640007986 */ /* 0x0003e8000c101b28 */
[----:B------:R1:W-:Y:S02]  /*2b90*/  STG.E.64 desc[UR40][R62.64], R110 ;  /* 0x0000006e3e007986 */ /* 0x0003e4000c101b28 */
.L_x_31:
[----:B0--34-:R-:W-:Y:S05]  /*2ba0*/  BSYNC.RECONVERGENT B0 ;  /* 0x0000000000007941 */ /* 0x019fea0003800200 */
.L_x_30:
[----:B------:R-:W-:Y:S01]  /*2bb0*/  UIADD3 UR4, UPT, UPT, UR4, 0x1, URZ ;  /* 0x0000000104047890 */ /* 0x000fe2000fffe0ff */
[----:B------:R-:W-:Y:S01]  /*2bc0*/  VIADD R9, R9, UR7 ;  /* 0x0000000709097c36 */ /* 0x000fe20008000000 */
[----:B------:R-:W-:Y:S01]  /*2bd0*/  IADD3 R7, PT, PT, R7, UR7, RZ ;  /* 0x0000000707077c10 */ /* 0x000fe2000fffe0ff */
[----:B------:R-:W-:Y:S01]  /*2be0*/  VIADD R8, R8, UR7 ;  /* 0x0000000708087c36 */ /* 0x000fe20008000000 */
[----:B------:R-:W-:Y:S01]  /*2bf0*/  UISETP.NE.AND UP0, UPT, UR4, 0x1, UPT ;  /* 0x000000010400788c */ /* 0x000fe2000bf05270 */
[----:B------:R-:W-:Y:S01]  /*2c00*/  VIADD R6, R6, UR7 ;  /* 0x0000000706067c36 */ /* 0x000fe20008000000 */
[----:B------:R-:W-:Y:S01]  /*2c10*/  IADD3 R4, PT, PT, R4, UR7, RZ ;  /* 0x0000000704047c10 */ /* 0x000fe2000fffe0ff */
[----:B------:R-:W-:Y:S01]  /*2c20*/  VIADD R5, R5, UR7 ;  /* 0x0000000705057c36 */ /* 0x000fe20008000000 */
[----:B------:R-:W-:Y:S01]  /*2c30*/  IADD3 R0, PT, PT, R0, UR7, RZ ;  /* 0x0000000700007c10 */ /* 0x000fe2000fffe0ff */
[----:B------:R-:W-:Y:S02]  /*2c40*/  VIADD R3, R3, UR7 ;  /* 0x0000000703037c36 */ /* 0x000fe40008000000 */
[----:B------:R-:W-:-:S02]  /*2c50*/  VIADD R2, R2, UR7 ;  /* 0x0000000702027c36 */ /* 0x000fc40008000000 */
[----:B------:R-:W-:Y:S05]  /*2c60*/  BRA.U UP0, `(.L_x_46) ;  /* 0xffffffd500a47547 */ /* 0x000fea000b83ffff */
[----:B------:R-:W-:Y:S05]  /*2c70*/  EXIT ;  /* 0x000000000000794d */ /* 0x000fea0003800000 */
        .weak           $__internal_2_$__cuda_sm20_div_rn_f64_full
        .type           $__internal_2_$__cuda_sm20_div_rn_f64_full,@function
        .size           $__internal_2_$__cuda_sm20_div_rn_f64_full,(.L_x_97 - $__internal_2_$__cuda_sm20_div_rn_f64_full)
$__internal_2_$__cuda_sm20_div_rn_f64_full:
[C---:B------:R-:W-:Y:S01]  /*2c80*/  FSETP.GEU.AND P0, PT, |R113|.reuse, 1.469367938527859385e-39, PT ;  /* 0x001000007100780b */ /* 0x040fe20003f0e200 */
[----:B------:R-:W-:Y:S01]  /*2c90*/  IMAD.MOV.U32 R117, RZ, RZ, R11 ;  /* 0x000000ffff757224 */ /* 0x000fe200078e000b */
[----:B------:R-:W-:Y:S01]  /*2ca0*/  LOP3.LUT R110, R113, 0x800fffff, RZ, 0xc0, !PT ;  /* 0x800fffff716e7812 */ /* 0x000fe200078ec0ff */
[----:B------:R-:W-:Y:S01]  /*2cb0*/  IMAD.MOV.U32 R114, RZ, RZ, 0x1 ;  /* 0x00000001ff727424 */ /* 0x000fe200078e00ff */
[----:B------:R-:W-:Y:S01]  /*2cc0*/  MOV R116, R12 ;  /* 0x0000000c00747202 */ /* 0x000fe20000000f00 */
[----:B------:R-:W-:Y:S01]  /*2cd0*/  BSSY.RECONVERGENT B2, `(.L_x_47) ;  /* 0x0000059000027945 */ /* 0x000fe20003800200 */
[----:B------:R-:W-:Y:S01]  /*2ce0*/  LOP3.LUT R111, R110, 0x3ff00000, RZ, 0xfc, !PT ;  /* 0x3ff000006e6f7812 */ /* 0x000fe200078efcff */
[----:B------:R-:W-:Y:S01]  /*2cf0*/  IMAD.MOV.U32 R110, RZ, RZ, R112 ;  /* 0x000000ffff6e7224 */ /* 0x000fe200078e0070 */
[C---:B------:R-:W-:Y:S02]  /*2d00*/  FSETP.GEU.AND P2, PT, |R117|.reuse, 1.469367938527859385e-39, PT ;  /* 0x001000007500780b */ /* 0x040fe40003f4e200 */
[----:B------:R-:W-:-:S02]  /*2d10*/  LOP3.LUT R11, R117, 0x7ff00000, RZ, 0xc0, !PT ;  /* 0x7ff00000750b7812 */ /* 0x000fc400078ec0ff */
[----:B------:R-:W-:Y:S01]  /*2d20*/  MOV R118, R116 ;  /* 0x0000007400767202 */ /* 0x000fe20000000f00 */
[----:B------:R-:W-:-:S06]  /*2d30*/  @!P0 DMUL R110, R112, 8.98846567431157953865e+307 ;  /* 0x7fe00000706e8828 */ /* 0x000fcc0000000000 */
[----:B------:R-:W0:Y:S02]  /*2d40*/  MUFU.RCP64H R115, R111 ;  /* 0x0000006f00737308 */ /* 0x000e240000001800 */
[----:B------:R-:W-:Y:S01]  /*2d50*/  @!P2 LOP3.LUT R12, R113, 0x7ff00000, RZ, 0xc0, !PT ;  /* 0x7ff00000710ca812 */ /* 0x000fe200078ec0ff */
[----:B------:R-:W-:-:S03]  /*2d60*/  @!P2 IMAD.MOV.U32 R120, RZ, RZ, RZ ;  /* 0x000000ffff78a224 */ /* 0x000fc600078e00ff */
[----:B------:R-:W-:Y:S01]  /*2d70*/  @!P2 ISETP.GE.U32.AND P3, PT, R11, R12, PT ;  /* 0x0000000c0b00a20c */ /* 0x000fe20003f66070 */
[----:B------:R-:W-:-:S05]  /*2d80*/  IMAD.MOV.U32 R12, RZ, RZ, 0x1ca00000 ;  /* 0x1ca00000ff0c7424 */ /* 0x000fca00078e00ff */
[----:B------:R-:W-:-:S04]  /*2d90*/  @!P2 SEL R13, R12, 0x63400000, !P3 ;  /* 0x634000000c0da807 */ /* 0x000fc80005800000 */
[----:B------:R-:W-:Y:S01]  /*2da0*/  @!P2 LOP3.LUT R13, R13, 0x80000000, R117, 0xf8, !PT ;  /* 0x800000000d0da812 */ /* 0x000fe200078ef875 */
[----:B0-----:R-:W-:-:S03]  /*2db0*/  DFMA R14, R114, -R110, 1 ;  /* 0x3ff00000720e742b */ /* 0x001fc6000000086e */
[----:B------:R-:W-:Y:S01]  /*2dc0*/  @!P2 LOP3.LUT R121, R13, 0x100000, RZ, 0xfc, !PT ;  /* 0x001000000d79a812 */ /* 0x000fe200078efcff */
[----:B------:R-:W-:-:S04]  /*2dd0*/  IMAD.MOV.U32 R13, RZ, RZ, R11 ;  /* 0x000000ffff0d7224 */ /* 0x000fc800078e000b */
[----:B------:R-:W-:-:S08]  /*2de0*/  DFMA R14, R14, R14, R14 ;  /* 0x0000000e0e0e722b */ /* 0x000fd0000000000e */
[----:B------:R-:W-:Y:S01]  /*2df0*/  DFMA R114, R114, R14, R114 ;  /* 0x0000000e7272722b */ /* 0x000fe20000000072 */
[----:B------:R-:W-:-:S04]  /*2e00*/  LOP3.LUT R14, R113, 0x7ff00000, RZ, 0xc0, !PT ;  /* 0x7ff00000710e7812 */ /* 0x000fc800078ec0ff */
[----:B------:R-:W-:-:S03]  /*2e10*/  ISETP.GE.U32.AND P1, PT, R11, R14, PT ;  /* 0x0000000e0b00720c */ /* 0x000fc60003f26070 */
[----:B------:R-:W-:Y:S01]  /*2e20*/  DFMA R122, R114, -R110, 1 ;  /* 0x3ff00000727a742b */ /* 0x000fe2000000086e */
[----:B------:R-:W-:Y:S02]  /*2e30*/  @!P0 LOP3.LUT R14, R111, 0x7ff00000, RZ, 0xc0, !PT ;  /* 0x7ff000006f0e8812 */ /* 0x000fe400078ec0ff */
[----:B------:R-:W-:-:S04]  /*2e40*/  SEL R15, R12, 0x63400000, !P1 ;  /* 0x634000000c0f7807 */ /* 0x000fc80004800000 */
[----:B------:R-:W-:Y:S01]  /*2e50*/  LOP3.LUT R119, R15, 0x800fffff, R117, 0xf8, !PT ;  /* 0x800fffff0f777812 */ /* 0x000fe200078ef875 */
[----:B------:R-:W-:-:S05]  /*2e60*/  DFMA R122, R114, R122, R114 ;  /* 0x0000007a727a722b */ /* 0x000fca0000000072 */
[----:B------:R-:W-:-:S08]  /*2e70*/  @!P2 DFMA R118, R118, 2, -R120 ;  /* 0x400000007676a82b */ /* 0x000fd00000000878 */
[----:B------:R-:W-:Y:S02]  /*2e80*/  DMUL R120, R122, R118 ;  /* 0x000000767a787228 */ /* 0x000fe40000000000 */
[----:B------:R-:W-:-:S04]  /*2e90*/  @!P2 LOP3.LUT R13, R119, 0x7ff00000, RZ, 0xc0, !PT ;  /* 0x7ff00000770da812 */ /* 0x000fc800078ec0ff */
[----:B------:R-:W-:Y:S02]  /*2ea0*/  IADD3 R15, PT, PT, R13, -0x1, RZ ;  /* 0xffffffff0d0f7810 */ /* 0x000fe40007ffe0ff */
[----:B------:R-:W-:Y:S02]  /*2eb0*/  DFMA R114, R120, -R110, R118 ;  /* 0x8000006e7872722b */ /* 0x000fe40000000076 */
[----:B------:R-:W-:Y:S01]  /*2ec0*/  ISETP.GT.U32.AND P0, PT, R15, 0x7feffffe, PT ;  /* 0x7feffffe0f00780c */ /* 0x000fe20003f04070 */
[----:B------:R-:W-:-:S05]  /*2ed0*/  VIADD R15, R14, 0xffffffff ;  /* 0xffffffff0e0f7836 */ /* 0x000fca0000000000 */
[----:B------:R-:W-:Y:S01]  /*2ee0*/  ISETP.GT.U32.OR P0, PT, R15, 0x7feffffe, P0 ;  /* 0x7feffffe0f00780c */ /* 0x000fe20000704470 */
[----:B------:R-:W-:-:S12]  /*2ef0*/  DFMA R114, R122, R114, R120 ;  /* 0x000000727a72722b */ /* 0x000fd80000000078 */
[----:B------:R-:W-:Y:S05]  /*2f00*/  @P0 BRA `(.L_x_48) ;  /* 0x0000000000740947 */ /* 0x000fea0003800000 */
[----:B------:R-:W-:-:S04]  /*2f10*/  LOP3.LUT R14, R113, 0x7ff00000, RZ, 0xc0, !PT ;  /* 0x7ff00000710e7812 */ /* 0x000fc800078ec0ff */
[CC--:B------:R-:W-:Y:S02]  /*2f20*/  ISETP.GE.U32.AND P0, PT, R11.reuse, R14.reuse, PT ;  /* 0x0000000e0b00720c */ /* 0x0c0fe40003f06070 */
[----:B------:R-:W-:Y:S02]  /*2f30*/  VIADDMNMX R11, R11, -R14, 0xb9600000, !PT ;  /* 0xb96000000b0b7446 */ /* 0x000fe4000780090e */
[----:B------:R-:W-:Y:S02]  /*2f40*/  SEL R12, R12, 0x63400000, !P0 ;  /* 0x634000000c0c7807 */ /* 0x000fe40004000000 */
[----:B------:R-:W-:-:S05]  /*2f50*/  VIMNMX R11, PT, PT, R11, 0x46a00000, PT ;  /* 0x46a000000b0b7848 */ /* 0x000fca0003fe0100 */
[----:B------:R-:W-:Y:S02]  /*2f60*/  IMAD.IADD R11, R11, 0x1, -R12 ;  /* 0x000000010b0b7824 */ /* 0x000fe400078e0a0c */
[----:B------:R-:W-:-:S03]  /*2f70*/  IMAD.MOV.U32 R12, RZ, RZ, RZ ;  /* 0x000000ffff0c7224 */ /* 0x000fc600078e00ff */
[----:B------:R-:W-:-:S06]  /*2f80*/  IADD3 R13, PT, PT, R11, 0x7fe00000, RZ ;  /* 0x7fe000000b0d7810 */ /* 0x000fcc0007ffe0ff */
[----:B------:R-:W-:-:S10]  /*2f90*/  DMUL R120, R114, R12 ;  /* 0x0000000c72787228 */ /* 0x000fd40000000000 */
[----:B------:R-:W-:-:S13]  /*2fa0*/  FSETP.GTU.AND P0, PT, |R121|, 1.469367938527859385e-39, PT ;  /* 0x001000007900780b */ /* 0x000fda0003f0c200 */
[----:B------:R-:W-:Y:S05]  /*2fb0*/  @P0 BRA `(.L_x_49) ;  /* 0x0000000000a80947 */ /* 0x000fea0003800000 */
[----:B------:R-:W-:Y:S01]  /*2fc0*/  DFMA R110, R114, -R110, R118 ;  /* 0x8000006e726e722b */ /* 0x000fe20000000076 */
[----:B------:R-:W-:-:S09]  /*2fd0*/  IMAD.MOV.U32 R12, RZ, RZ, RZ ;  /* 0x000000ffff0c7224 */ /* 0x000fd200078e00ff */
[C---:B------:R-:W-:Y:S02]  /*2fe0*/  FSETP.NEU.AND P0, PT, R111.reuse, RZ, PT ;  /* 0x000000ff6f00720b */ /* 0x040fe40003f0d000 */
[----:B------:R-:W-:-:S04]  /*2ff0*/  LOP3.LUT R112, R111, 0x80000000, R113, 0x48, !PT ;  /* 0x800000006f707812 */ /* 0x000fc800078e4871 */
[----:B------:R-:W-:-:S07]  /*3000*/  LOP3.LUT R13, R112, R13, RZ, 0xfc, !PT ;  /* 0x0000000d700d7212 */ /* 0x000fce00078efcff */
[----:B------:R-:W-:Y:S05]  /*3010*/  @!P0 BRA `(.L_x_49) ;  /* 0x0000000000908947 */ /* 0x000fea0003800000 */
[C---:B------:R-:W-:Y:S01]  /*3020*/  IADD3 R15, PT, PT, -R11.reuse, RZ, RZ ;  /* 0x000000ff0b0f7210 */ /* 0x040fe20007ffe1ff */
[----:B------:R-:W-:Y:S01]  /*3030*/  IMAD.MOV.U32 R14, RZ, RZ, RZ ;  /* 0x000000ffff0e7224 */ /* 0x000fe200078e00ff */
[----:B------:R-:W-:Y:S01]  /*3040*/  DMUL.RP R12, R114, R12 ;  /* 0x0000000c720c7228 */ /* 0x000fe20000008000 */
[----:B------:R-:W-:-:S04]  /*3050*/  IADD3 R11, PT, PT, -R11, -0x43300000, RZ ;  /* 0xbcd000000b0b7810 */ /* 0x000fc80007ffe1ff */
[----:B------:R-:W-:-:S05]  /*3060*/  DFMA R14, R120, -R14, R114 ;  /* 0x8000000e780e722b */ /* 0x000fca0000000072 */
[----:B------:R-:W-:-:S05]  /*3070*/  LOP3.LUT R112, R13, R112, RZ, 0x3c, !PT ;  /* 0x000000700d707212 */ /* 0x000fca00078e3cff */
[----:B------:R-:W-:-:S04]  /*3080*/  FSETP.NEU.AND P0, PT, |R15|, R11, PT ;  /* 0x0000000b0f00720b */ /* 0x000fc80003f0d200 */
[----:B------:R-:W-:Y:S02]  /*3090*/  FSEL R12, R12, R120, !P0 ;  /* 0x000000780c0c7208 */ /* 0x000fe40004000000 */
[----:B------:R-:W-:-:S03]  /*30a0*/  FSEL R13, R112, R121, !P0 ;  /* 0x00000079700d7208 */ /* 0x000fc60004000000 */
[----:B------:R-:W-:Y:S01]  /*30b0*/  IMAD.MOV.U32 R120, RZ, RZ, R12 ;  /* 0x000000ffff787224 */ /* 0x000fe200078e000c */
[----:B------:R-:W-:Y:S01]  /*30c0*/  MOV R121, R13 ;  /* 0x0000000d00797202 */ /* 0x000fe20000000f00 */
[----:B------:R-:W-:Y:S06]  /*30d0*/  BRA `(.L_x_49) ;  /* 0x0000000000607947 */ /* 0x000fec0003800000 */
.L_x_48:
[----:B------:R-:W-:-:S14]  /*30e0*/  DSETP.NAN.AND P0, PT, R116, R116, PT ;  /* 0x000000747400722a */ /* 0x000fdc0003f08000 */
[----:B------:R-:W-:Y:S05]  /*30f0*/  @P0 BRA `(.L_x_50) ;  /* 0x00000000004c0947 */ /* 0x000fea0003800000 */
[----:B------:R-:W-:-:S14]  /*3100*/  DSETP.NAN.AND P0, PT, R112, R112, PT ;  /* 0x000000707000722a */ /* 0x000fdc0003f08000 */
[----:B------:R-:W-:Y:S05]  /*3110*/  @P0 BRA `(.L_x_51) ;  /* 0x0000000000340947 */ /* 0x000fea0003800000 */
[----:B------:R-:W-:Y:S01]  /*3120*/  ISETP.NE.AND P0, PT, R13, R14, PT ;  /* 0x0000000e0d00720c */ /* 0x000fe20003f05270 */
[----:B------:R-:W-:Y:S02]  /*3130*/  IMAD.MOV.U32 R120, RZ, RZ, 0x0 ;  /* 0x00000000ff787424 */ /* 0x000fe400078e00ff */
[----:B------:R-:W-:-:S10]  /*3140*/  IMAD.MOV.U32 R121, RZ, RZ, -0x80000 ;  /* 0xfff80000ff797424 */ /* 0x000fd400078e00ff */
[----:B------:R-:W-:Y:S05]  /*3150*/  @!P0 BRA `(.L_x_49) ;  /* 0x0000000000408947 */ /* 0x000fea0003800000 */
[----:B------:R-:W-:Y:S02]  /*3160*/  ISETP.NE.AND P0, PT, R13, 0x7ff00000, PT ;  /* 0x7ff000000d00780c */ /* 0x000fe40003f05270 */
[----:B------:R-:W-:Y:S02]  /*3170*/  LOP3.LUT R113, R117, 0x80000000, R113, 0x48, !PT ;  /* 0x8000000075717812 */ /* 0x000fe400078e4871 */
[----:B------:R-:W-:-:S13]  /*3180*/  ISETP.EQ.OR P0, PT, R14, RZ, !P0 ;  /* 0x000000ff0e00720c */ /* 0x000fda0004702670 */
[----:B------:R-:W-:Y:S01]  /*3190*/  @P0 LOP3.LUT R11, R113, 0x7ff00000, RZ, 0xfc, !PT ;  /* 0x7ff00000710b0812 */ /* 0x000fe200078efcff */
[----:B------:R-:W-:Y:S01]  /*31a0*/  @!P0 IMAD.MOV.U32 R121, RZ, RZ, R113 ;  /* 0x000000ffff798224 */ /* 0x000fe200078e0071 */
[----:B------:R-:W-:Y:S01]  /*31b0*/  @!P0 MOV R120, RZ ;  /* 0x000000ff00788202 */ /* 0x000fe20000000f00 */
[----:B------:R-:W-:Y:S01]  /*31c0*/  @P0 IMAD.MOV.U32 R120, RZ, RZ, RZ ;  /* 0x000000ffff780224 */ /* 0x000fe200078e00ff */
[----:B------:R-:W-:Y:S01]  /*31d0*/  @P0 MOV R121, R11 ;  /* 0x0000000b00790202 */ /* 0x000fe20000000f00 */
[----:B------:R-:W-:Y:S06]  /*31e0*/  BRA `(.L_x_49) ;  /* 0x00000000001c7947 */ /* 0x000fec0003800000 */
.L_x_51:
[----:B------:R-:W-:Y:S01]  /*31f0*/  LOP3.LUT R11, R113, 0x80000, RZ, 0xfc, !PT ;  /* 0x00080000710b7812 */ /* 0x000fe200078efcff */
[----:B------:R-:W-:-:S04]  /*3200*/  IMAD.MOV.U32 R120, RZ, RZ, R112 ;  /* 0x000000ffff787224 */ /* 0x000fc800078e0070 */
[----:B------:R-:W-:Y:S01]  /*3210*/  IMAD.MOV.U32 R121, RZ, RZ, R11 ;  /* 0x000000ffff797224 */ /* 0x000fe200078e000b */
[----:B------:R-:W-:Y:S06]  /*3220*/  BRA `(.L_x_49) ;  /* 0x00000000000c7947 */ /* 0x000fec0003800000 */
.L_x_50:
[----:B------:R-:W-:Y:S02]  /*3230*/  LOP3.LUT R11, R117, 0x80000, RZ, 0xfc, !PT ;  /* 0x00080000750b7812 */ /* 0x000fe400078efcff */
[----:B------:R-:W-:-:S03]  /*3240*/  MOV R120, R116 ;  /* 0x0000007400787202 */ /* 0x000fc60000000f00 */
[----:B------:R-:W-:-:S07]  /*3250*/  IMAD.MOV.U32 R121, RZ, RZ, R11 ;  /* 0x000000ffff797224 */ /* 0x000fce00078e000b */
.L_x_49:
[----:B------:R-:W-:Y:S05]  /*3260*/  BSYNC.RECONVERGENT B2 ;  /* 0x0000000000027941 */ /* 0x000fea0003800200 */
.L_x_47:
[----:B------:R-:W-:Y:S02]  /*3270*/  HFMA2 R15, -RZ, RZ, 0, 0 ;  /* 0x00000000ff0f7431 */ /* 0x000fe400000001ff */
[----:B------:R-:W-:Y:S01]  /*3280*/  IMAD.MOV.U32 R14, RZ, RZ, R10 ;  /* 0x000000ffff0e7224 */ /* 0x000fe200078e000a */
[----:B------:R-:W-:Y:S01]  /*3290*/  MOV R11, R121 ;  /* 0x00000079000b7202 */ /* 0x000fe20000000f00 */
[----:B------:R-:W-:Y:S02]  /*32a0*/  IMAD.MOV.U32 R12, RZ, RZ, R120 ;  /* 0x000000ffff0c7224 */ /* 0x000fe400078e0078 */
[----:B------:R-:W-:Y:S05]  /*32b0*/  RET.REL.NODEC R14 `(_Z21dvc_ScaLBL_AAeven_MRTPdiiiddddd) ;  /* 0xffffffcc0e507950 */ /* 0x000fea0003c3ffff */
.L_x_52:
        /* <DEDUP_REMOVED lines=12> */
.L_x_97:


//--------------------- .text._Z20dvc_ScaLBL_AAodd_MRTPiPdiiiddddd --------------------------
	.section	.text._Z20dvc_ScaLBL_AAodd_MRTPiPdiiiddddd,"ax",@progbits
	.align	128
        .global         _Z20dvc_ScaLBL_AAodd_MRTPiPdiiiddddd
        .type           _Z20dvc_ScaLBL_AAodd_MRTPiPdiiiddddd,@function
        .size           _Z20dvc_ScaLBL_AAodd_MRTPiPdiiiddddd,(.L_x_98 - _Z20dvc_ScaLBL_AAodd_MRTPiPdiiiddddd)
        .other          _Z20dvc_ScaLBL_AAodd_MRTPiPdiiiddddd,@"STO_CUDA_ENTRY STV_DEFAULT"
_Z20dvc_ScaLBL_AAodd_MRTPiPdiiiddddd:
.text._Z20dvc_ScaLBL_AAodd_MRTPiPdiiiddddd:
        /* <DEDUP_REMOVED lines=10> */
[----:B------:R-:W3:Y:S01]  /*00a0*/  LDCU.64 UR46, c[0x0][0x3c0] ;  /* 0x00007800ff2e77ac */ /* 0x000ee20008000a00 */
[----:B------:R-:W-:-:S06]  /*00b0*/  USHF.R.S32.HI UR4, URZ, 0x1f, UR6 ;  /* 0x0000001fff047899 */ /* 0x000fcc0008011406 */
[----:B------:R-:W4:Y:S01]  /*00c0*/  LDC.64 R86, c[0x0][0x3b8] ;  /* 0x0000ee00ff567b82 */ /* 0x000f220000000a00 */
[----:B------:R-:W1:Y:S01]  /*00d0*/  LDCU.64 UR40, c[0x0][0x358] ;  /* 0x00006b00ff2877ac */ /* 0x000e620008000a00 */
[----:B------:R-:W-:Y:S01]  /*00e0*/  ULEA.HI UR4, UR4, UR6, URZ, 0x12 ;  /* 0x0000000604047291 */ /* 0x000fe2000f8f90ff */
[----:B------:R-:W1:Y:S01]  /*00f0*/  LDCU.64 UR42, c[0x0][0x3a0] ;  /* 0x00007400ff2a77ac */ /* 0x000e620008000a00 */
[----:B--2---:R-:W-:Y:S01]  /*0100*/  IMAD.U32 R3, RZ, RZ, UR48 ;  /* 0x00000030ff037e24 */ /* 0x004fe2000f8e00ff */
[----:B0-----:R-:W-:Y:S02]  /*0110*/  UIMAD UR5, UR5, UR7, URZ ;  /* 0x00000007050572a4 */ /* 0x001fe4000f8e02ff */
[----:B------:R-:W-:Y:S01]  /*0120*/  USHF.R.S32.HI UR4, URZ, 0x12, UR4 ;  /* 0x00000012ff047899 */ /* 0x000fe20008011404 */
[----:B------:R-:W0:Y:S01]  /*0130*/  LDCU.64 UR44, c[0x0][0x3c0] ;  /* 0x00007800ff2c77ac */ /* 0x000e220008000a00 */
[C---:B---3--:R-:W-:Y:S02]  /*0140*/  DADD R96, R90.reuse, UR46 ;  /* 0x0000002e5a607e29 */ /* 0x048fe40008000000 */
[C---:B------:R-:W-:Y:S01]  /*0150*/  DADD R94, R90.reuse, -UR46 ;  /* 0x8000002e5a5e7e29 */ /* 0x040fe20008000000 */
[----:B------:R-:W-:Y:S01]  /*0160*/  UIMAD UR5, UR4, UR5, UR5 ;  /* 0x00000005040572a4 */ /* 0x000fe2000f8e0205 */
[----:B------:R-:W2:Y:S01]  /*0170*/  LDCU UR49, c[0x0][0x394] ;  /* 0x00007280ff3177ac */ /* 0x000ea20008000800 */
[----:B----4-:R-:W-:-:S04]  /*0180*/  DADD R92, R90, R86 ;  /* 0x000000005a5c7229 */ /* 0x010fc80000000056 */
[----:B-1----:R-:W-:Y:S01]  /*0190*/  IADD3 R2, PT, PT, R3, UR5, R2 ;  /* 0x0000000503027c10 */ /* 0x002fe2000fffe002 */
[----:B------:R-:W-:Y:S01]  /*01a0*/  DADD R90, R90, -R86 ;  /* 0x000000005a5a7229 */ /* 0x000fe20000000856 */
[----:B------:R-:W1:Y:S01]  /*01b0*/  LDCU.128 UR8, c[0x0][0x3a0] ;  /* 0x00007400ff0877ac */ /* 0x000e620008000c00 */
[C---:B------:R-:W-:Y:S02]  /*01c0*/  DADD R88, R86.reuse, UR46 ;  /* 0x0000002e56587e29 */ /* 0x040fe40008000000 */
[----:B------:R-:W-:Y:S01]  /*01d0*/  DADD R86, R86, -UR46 ;  /* 0x8000002e56567e29 */ /* 0x000fe20008000000 */
[----:B------:R-:W3:Y:S01]  /*01e0*/  LDCU.128 UR12, c[0x0][0x3b0] ;  /* 0x00007600ff0c77ac */ /* 0x000ee20008000c00 */
[----:B------:R-:W4:Y:S01]  /*01f0*/  LDCU.128 UR16, c[0x3][URZ] ;  /* 0x00c00000ff1077ac */ /* 0x000f220008000c00 */
[----:B------:R-:W0:Y:S01]  /*0200*/  LDCU.128 UR20, c[0x3][0x10] ;  /* 0x00c00200ff1477ac */ /* 0x000e220008000c00 */
[----:B------:R-:W0:Y:S01]  /*0210*/  LDCU.128 UR24, c[0x3][0x20] ;  /* 0x00c00400ff1877ac */ /* 0x000e220008000c00 */
[----:B------:R-:W0:Y:S01]  /*0220*/  LDCU.128 UR28, c[0x3][0x30] ;  /* 0x00c00600ff1c77ac */ /* 0x000e220008000c00 */
[----:B------:R-:W0:Y:S01]  /*0230*/  LDCU.128 UR32, c[0x3][0x40] ;  /* 0x00c00800ff2077ac */ /* 0x000e220008000c00 */
[----:B------:R-:W0:Y:S01]  /*0240*/  LDCU.128 UR36, c[0x3][0x50] ;  /* 0x00c00a00ff2477ac */ /* 0x000e220008000c00 */
[----:B--2---:R-:W-:-:S12]  /*0250*/  UIADD3 UR4, UPT, UPT, -UR4, URZ, URZ ;  /* 0x000000ff04047290 */ /* 0x004fd8000fffe1ff */
.L_x_69:
[----:B------:R-:W-:Y:S01]  /*0260*/  ISETP.GE.AND P0, PT, R2, UR49, PT ;  /* 0x0000003102007c0c */ /* 0x000fe2000bf06270 */
[----:B------:R-:W-:Y:S01]  /*0270*/  UIADD3 UR4, UPT, UPT, UR4, 0x1, URZ ;  /* 0x0000000104047890 */ /* 0x000fe2000fffe0ff */
[----:B------:R-:W-:Y:S03]  /*0280*/  BSSY.RECONVERGENT B0, `(.L_x_53) ;  /* 0x00002c8000007945 */ /* 0x000fe60003800200 */
[----:B------:R-:W-:-:S08]  /*0290*/  UISETP.NE.AND UP0, UPT, UR4, 0x1, UPT ;  /* 0x000000010400788c */ /* 0x000fd0000bf05270 */
[----:B--2---:R-:W-:Y:S05]  /*02a0*/  @P0 BRA `(.L_x_54) ;  /* 0x0000002c00140947 */ /* 0x004fea0003800000 */
[----:B------:R-:W2:Y:S08]  /*02b0*/  LDC.64 R84, c[0x0][0x380] ;  /* 0x0000e000ff547b82 */ /* 0x000eb00000000a00 */
[----:B------:R-:W5:Y:S08]  /*02c0*/  LDC R51, c[0x0][0x398] ;  /* 0x0000e600ff337b82 */ /* 0x000f700000000800 */
[----:B------:R-:W0:Y:S01]  /*02d0*/  LDC.64 R12, c[0x0][0x388] ;  /* 0x0000e200ff0c7b82 */ /* 0x000e220000000a00 */
[----:B--2---:R-:W-:-:S05]  /*02e0*/  IMAD.WIDE R84, R2, 0x4, R84 ;  /* 0x0000000402547825 */ /* 0x004fca00078e0254 */
[----:B------:R-:W2:Y:S01]  /*02f0*/  LDG.E R37, desc[UR40][R84.64] ;  /* 0x0000002854257981 */ /* 0x000ea2000c1e1900 */
[----:B-----5:R-:W-:-:S05]  /*0300*/  IMAD.WIDE R82, R51, 0x4, R84 ;  /* 0x0000000433527825 */ /* 0x020fca00078e0254 */
[----:B------:R-:W5:Y:S01]  /*0310*/  LDG.E R39, desc[UR40][R82.64] ;  /* 0x0000002852277981 */ /* 0x000f62000c1e1900 */
[----:B------:R-:W-:-:S05]  /*0320*/  IMAD.WIDE R80, R51, 0x4, R82 ;  /* 0x0000000433507825 */ /* 0x000fca00078e0252 */
[----:B------:R-:W3:Y:S01]  /*0330*/  LDG.E R27, desc[UR40][R80.64] ;  /* 0x00000028501b7981 */ /* 0x000ee2000c1e1900 */
[----:B------:R-:W-:-:S05]  /*0340*/  IMAD.WIDE R78, R51, 0x4, R80 ;  /* 0x00000004334e7825 */ /* 0x000fca00078e0250 */
[----:B------:R-:W4:Y:S01]  /*0350*/  LDG.E R35, desc[UR40][R78.64] ;  /* 0x000000284e237981 */ /* 0x000f22000c1e1900 */
        /* <DEDUP_REMOVED lines=28> */
[----:B0-----:R-:W-:-:S05]  /*0520*/  IMAD.WIDE R48, R2, 0x8, R12 ;  /* 0x0000000802307825 */ /* 0x001fca00078e020c */
[----:B------:R-:W4:Y:S01]  /*0530*/  LDG.E.64 R40, desc[UR40][R48.64] ;  /* 0x0000002830287981 */ /* 0x000f22000c1e1b00 */
[----:B--2---:R-:W-:-:S06]  /*0540*/  IMAD.WIDE R36, R37, 0x8, R12 ;  /* 0x0000000825247825 */ /* 0x004fcc00078e020c */
[----:B------:R-:W2:Y:S01]  /*0550*/  LDG.E.64 R36, desc[UR40][R36.64] ;  /* 0x0000002824247981 */ /* 0x000ea2000c1e1b00 */
[----:B-----5:R-:W-:-:S06]  /*0560*/  IMAD.WIDE R38, R39, 0x8, R12 ;  /* 0x0000000827267825 */ /* 0x020fcc00078e020c */
[----:B------:R-:W5:Y:S01]  /*0570*/  LDG.E.64 R38, desc[UR40][R38.64] ;  /* 0x0000002826267981 */ /* 0x000f62000c1e1b00 */
[----:B---3--:R-:W-:-:S06]  /*0580*/  IMAD.WIDE R26, R27, 0x8, R12 ;  /* 0x000000081b1a7825 */ /* 0x008fcc00078e020c */
[----:B------:R-:W3:Y:S01]  /*0590*/  LDG.E.64 R26, desc[UR40][R26.64] ;  /* 0x000000281a1a7981 */ /* 0x000ee2000c1e1b00 */
[----:B----4-:R-:W-:-:S04]  /*05a0*/  IMAD.WIDE R34, R35, 0x8, R12 ;  /* 0x0000000823227825 */ /* 0x010fc800078e020c */
[--C-:B------:R-:W-:Y:S02]  /*05b0*/  IMAD.WIDE R28, R29, 0x8, R12.reuse ;  /* 0x000000081d1c7825 */ /* 0x100fe400078e020c */
[----:B------:R-:W4:Y:S04]  /*05c0*/  LDG.E.64 R34, desc[UR40][R34.64] ;  /* 0x0000002822227981 */ /* 0x000f28000c1e1b00 */
[----:B------:R-:W4:Y:S01]  /*05d0*/  LDG.E.64 R28, desc[UR40][R28.64] ;  /* 0x000000281c1c7981 */ /* 0x000f22000c1e1b00 */
[----:B------:R-:W-:-:S06]  /*05e0*/  IMAD.WIDE R30, R31, 0x8, R12 ;  /* 0x000000081f1e7825 */ /* 0x000fcc00078e020c */
[----:B------:R-:W4:Y:S01]  /*05f0*/  LDG.E.64 R30, desc[UR40][R30.64] ;  /* 0x000000281e1e7981 */ /* 0x000f22000c1e1b00 */
[----:B------:R-:W-:-:S04]  /*0600*/  IMAD.WIDE R32, R33, 0x8, R12 ;  /* 0x0000000821207825 */ /* 0x000fc800078e020c */
        /* <DEDUP_REMOVED lines=23> */
[----:B--2---:R-:W-:-:S08]  /*0780*/  DADD R42, R40, R36 ;  /* 0x00000000282a7229 */ /* 0x004fd00000000024 */
[----:B-----5:R-:W-:-:S08]  /*0790*/  DADD R42, R42, R38 ;  /* 0x000000002a2a7229 */ /* 0x020fd00000000026 */
[----:B---3--:R-:W-:Y:S02]  /*07a0*/  DADD R42, R42, R26 ;  /* 0x000000002a2a7229 */ /* 0x008fe4000000001a */
[----:B------:R-:W-:-:S06]  /*07b0*/  DMUL R44, R36, 11 ;  /* 0x40260000242c7828 */ /* 0x000fcc0000000000 */
[----:B----4-:R-:W-:Y:S02]  /*07c0*/  DADD R42, R42, R34 ;  /* 0x000000002a2a7229 */ /* 0x010fe40000000022 */
[----:B------:R-:W-:-:S06]  /*07d0*/  DMUL R46, R36, -4 ;  /* 0xc0100000242e7828 */ /* 0x000fcc0000000000 */
[----:B------:R-:W-:Y:S02]  /*07e0*/  DADD R42, R42, R28 ;  /* 0x000000002a2a7229 */ /* 0x000fe4000000001c */
[C---:B------:R-:W-:Y:S02]  /*07f0*/  DFMA R44, R40.reuse, -30, -R44 ;  /* 0xc03e0000282c782b */ /* 0x040fe4000000082c */
[----:B------:R-:W-:Y:S02]  /*0800*/  DFMA R98, R40, 12, R46 ;  /* 0x402800002862782b */ /* 0x000fe4000000002e */
[----:B------:R-:W-:Y:S02]  /*0810*/  DADD R100, R38, R38 ;  /* 0x0000000026647229 */ /* 0x000fe40000000026 */
[----:B------:R-:W-:Y:S02]  /*0820*/  DADD R108, R42, R30 ;  /* 0x000000002a6c7229 */ /* 0x000fe4000000001e */
[----:B------:R-:W-:-:S02]  /*0830*/  DFMA R40, R38, 4, R46 ;  /* 0x401000002628782b */ /* 0x000fc4000000002e */
[C---:B------:R-:W-:Y:S02]  /*0840*/  DFMA R44, R38.reuse, -11, R44 ;  /* 0xc0260000262c782b */ /* 0x040fe4000000002c */
[----:B------:R-:W-:Y:S02]  /*0850*/  DFMA R98, R38, -4, R98 ;  /* 0xc01000002662782b */ /* 0x000fe40000000062 */
[----:B------:R-:W-:Y:S02]  /*0860*/  DFMA R100, R36, 2, R100 ;  /* 0x400000002464782b */ /* 0x000fe40000000064 */
[----:B------:R-:W-:Y:S02]  /*0870*/  DFMA R46, R38, -4, R46 ;  /* 0xc0100000262e782b */ /* 0x000fe4000000002e */
[----:B------:R-:W-:Y:S02]  /*0880*/  DADD R108, R108, R32 ;  /* 0x000000006c6c7229 */ /* 0x000fe40000000020 */
[----:B------:R-:W-:-:S02]  /*0890*/  DADD R38, R36, -R38 ;  /* 0x0000000024267229 */ /* 0x000fc40000000826 */
[C---:B------:R-:W-:Y:S02]  /*08a0*/  DMUL R36, R26.reuse, 4 ;  /* 0x401000001a247828 */ /* 0x040fe40000000000 */
[C---:B------:R-:W-:Y:S02]  /*08b0*/  DFMA R44, R26.reuse, -11, R44 ;  /* 0xc02600001a2c782b */ /* 0x040fe4000000002c */
[----:B------:R-:W-:Y:S02]  /*08c0*/  DFMA R98, R26, -4, R98 ;  /* 0xc01000001a62782b */ /* 0x000fe40000000062 */
[----:B------:R-:W-:Y:S02]  /*08d0*/  DADD R100, R100, -R26 ;  /* 0x0000000064647229 */ /* 0x000fe4000000081a */
[----:B------:R-:W-:Y:S02]  /*08e0*/  DFMA R46, R26, 2, R46 ;  /* 0x400000001a2e782b */ /* 0x000fe4000000002e */
[----:B------:R-:W-:-:S02]  /*08f0*/  DADD R102, R34, R34 ;  /* 0x0000000022667229 */ /* 0x000fc40000000022 */
[----:B------:R-:W-:Y:S02]  /*0900*/  DADD R108, R108, R18 ;  /* 0x000000006c6c7229 */ /* 0x000fe40000000012 */
[----:B------:R-:W-:Y:S02]  /*0910*/  DFMA R36, R34, 4, -R36 ;  /* 0x401000002224782b */ /* 0x000fe40000000824 */
[----:B------:R-:W-:Y:S02]  /*0920*/  DADD R104, R26, R34 ;  /* 0x000000001a687229 */ /* 0x000fe40000000022 */
[C---:B------:R-:W-:Y:S02]  /*0930*/  DFMA R44, R34.reuse, -11, R44 ;  /* 0xc0260000222c782b */ /* 0x040fe4000000002c */
[----:B------:R-:W-:Y:S02]  /*0940*/  DFMA R98, R34, -4, R98 ;  /* 0xc01000002262782b */ /* 0x000fe40000000062 */
[----:B------:R-:W-:-:S02]  /*0950*/  DADD R100, R100, -R34 ;  /* 0x0000000064647229 */ /* 0x000fc40000000822 */
[----:B------:R-:W-:Y:S02]  /*0960*/  DADD R34, R26, -R34 ;  /* 0x000000001a227229 */ /* 0x000fe40000000822 */
[--C-:B------:R-:W-:Y:S02]  /*0970*/  DADD R46, R46, R102.reuse ;  /* 0x000000002e2e7229 */ /* 0x100fe40000000066 */
[----:B------:R-:W-:Y:S02]  /*0980*/  DFMA R26, R26, -2, -R102 ;  /* 0xc00000001a1a782b */ /* 0x000fe40000000866 */
[----:B------:R-:W-:Y:S02]  /*0990*/  DADD R108, R108, R16 ;  /* 0x000000006c6c7229 */ /* 0x000fe40000000010 */
[----:B------:R-:W-:Y:S02]  /*09a0*/  DADD R104, R104, -R28 ;  /* 0x0000000068687229 */ /* 0x000fe4000000081c */
[----:B------:R-:W-:-:S02]  /*09b0*/  DFMA R44, R28, -11, R44 ;  /* 0xc02600001c2c782b */ /* 0x000fc4000000002c */
[----:B------:R-:W-:Y:S02]  /*09c0*/  DFMA R98, R28, -4, R98 ;  /* 0xc01000001c62782b */ /* 0x000fe40000000062 */
[----:B------:R-:W-:Y:S02]  /*09d0*/  DADD R100, R100, -R28 ;  /* 0x0000000064647229 */ /* 0x000fe4000000081c */
[C---:B------:R-:W-:Y:S02]  /*09e0*/  DFMA R46, R28.reuse, 2, R46 ;  /* 0x400000001c2e782b */ /* 0x040fe4000000002e */
[----:B------:R-:W-:Y:S02]  /*09f0*/  DFMA R106, R28, 2, R26 ;  /* 0x400000001c6a782b */ /* 0x000fe4000000001a */
[----:B------:R-:W-:Y:S02]  /*0a00*/  DADD R108, R108, R20 ;  /* 0x000000006c6c7229 */ /* 0x000fe40000000014 */
[----:B------:R-:W-:-:S02]  /*0a10*/  DMUL R102, R28, 4 ;  /* 0x401000001c667828 */ /* 0x000fc40000000000 */
[----:B------:R-:W-:Y:S02]  /*0a20*/  DADD R104, R104, -R30 ;  /* 0x0000000068687229 */ /* 0x000fe4000000081e */
[C---:B------:R-:W-:Y:S02]  /*0a30*/  DFMA R44, R30.reuse, -11, R44 ;  /* 0xc02600001e2c782b */ /* 0x040fe4000000002c */
[----:B------:R-:W-:Y:S02]  /*0a40*/  DFMA R98, R30, -4, R98 ;  /* 0xc01000001e62782b */ /* 0x000fe40000000062 */
[----:B------:R-:W-:Y:S02]  /*0a50*/  DADD R100, R100, -R30 ;  /* 0x0000000064647229 */ /* 0x000fe4000000081e */
[C---:B------:R-:W-:Y:S02]  /*0a60*/  DFMA R42, R30.reuse, 2, R46 ;  /* 0x400000001e2a782b */ /* 0x040fe4000000002e */
[----:B------:R-:W-:-:S02]  /*0a70*/  DFMA R106, R30, 2, R106 ;  /* 0x400000001e6a782b */ /* 0x000fc4000000006a */
[----:B------:R-:W-:Y:S02]  /*0a80*/  DADD R108, R108, R22 ;  /* 0x000000006c6c7229 */ /* 0x000fe40000000016 */
[----:B------:R-:W-:Y:S02]  /*0a90*/  DADD R26, R28, -R30 ;  /* 0x000000001c1a7229 */ /* 0x000fe4000000081e */
[----:B------:R-:W-:Y:S02]  /*0aa0*/  DFMA R28, R30, 4, -R102 ;  /* 0x401000001e1c782b */ /* 0x000fe40000000866 */
[--C-:B------:R-:W-:Y:S02]  /*0ab0*/  DADD R38, R38, R32.reuse ;  /* 0x0000000026267229 */ /* 0x100fe40000000020 */
[--C-:B------:R-:W-:Y:S02]  /*0ac0*/  DADD R30, R40, R32.reuse ;  /* 0x00000000281e7229 */ /* 0x100fe40000000020 */
[----:B------:R-:W-:-:S02]  /*0ad0*/  DADD R102, R34, R32 ;  /* 0x0000000022667229 */ /* 0x000fc40000000020 */
[--C-:B------:R-:W-:Y:S02]  /*0ae0*/  DADD R110, R36, R32.reuse ;  /* 0x00000000246e7229 */ /* 0x100fe40000000020 */
[----:B------:R-:W-:Y:S02]  /*0af0*/  DADD R104, R104, R32 ;  /* 0x0000000068687229 */ /* 0x000fe40000000020 */
[----:B------:R-:W-:Y:S02]  /*0b00*/  DFMA R34, R32, 8, R44 ;  /* 0x402000002022782b */ /* 0x000fe4000000002c */
[--C-:B------:R-:W-:Y:S02]  /*0b10*/  DADD R36, R98, R32.reuse ;  /* 0x0000000062247229 */ /* 0x100fe40000000020 */
[--C-:B------:R-:W-:Y:S02]  /*0b20*/  DADD R40, R100, R32.reuse ;  /* 0x0000000064287229 */ /* 0x100fe40000000020 */
[----:B------:R-:W-:-:S02]  /*0b30*/  DADD R42, R42, R32 ;  /* 0x000000002a2a7229 */ /* 0x000fc40000000020 */
[----:B------:R-:W-:Y:S02]  /*0b40*/  DADD R44, R106, R32 ;  /* 0x000000006a2c7229 */ /* 0x000fe40000000020 */
[----:B------:R-:W-:Y:S02]  /*0b50*/  DADD R108, R108, R14 ;  /* 0x000000006c6c7229 */ /* 0x000fe4000000000e */
[--C-:B------:R-:W-:Y:S02]  /*0b60*/  DADD R46, R38, -R18.reuse ;  /* 0x00000000262e7229 */ /* 0x100fe40000000812 */
[--C-:B------:R-:W-:Y:S02]  /*0b70*/  DADD R98, R30, -R18.reuse ;  /* 0x000000001e627229 */ /* 0x100fe40000000812 */
[C-C-:B------:R-:W-:Y:S02]  /*0b80*/  DADD R38, R32.reuse, R18.reuse ;  /* 0x0000000020267229 */ /* 0x140fe40000000012 */
[----:B------:R-:W-:-:S02]  /*0b90*/  DADD R30, R32, -R18 ;  /* 0x00000000201e7229 */ /* 0x000fc40000000812 */
[--C-:B------:R-:W-:Y:S02]  /*0ba0*/  DADD R100, R102, -R18.reuse ;  /* 0x0000000066647229 */ /* 0x100fe40000000812 */
[--C-:B------:R-:W-:Y:S02]  /*0bb0*/  DADD R32, -R32, R18.reuse ;  /* 0x0000000020207229 */ /* 0x100fe40000000112 */
[--C-:B------:R-:W-:Y:S02]  /*0bc0*/  DADD R102, R110, -R18.reuse ;  /* 0x000000006e667229 */ /* 0x100fe40000000812 */
[----:B------:R-:W-:Y:S02]  /*0bd0*/  DADD R104, R104, R18 ;  /* 0x0000000068687229 */ /* 0x000fe40000000012 */
[----:B------:R-:W-:Y:S02]  /*0be0*/  DFMA R34, R18, 8, R34 ;  /* 0x402000001222782b */ /* 0x000fe40000000022 */
[----:B------:R-:W-:-:S02]  /*0bf0*/  DADD R36, R36, R18 ;  /* 0x0000000024247229 */ /* 0x000fc40000000012 */
[--C-:B------:R-:W-:Y:S02]  /*0c00*/  DADD R40, R40, R18.reuse ;  /* 0x0000000028287229 */ /* 0x100fe40000000012 */
[--C-:B------:R-:W-:Y:S02]  /*0c10*/  DADD R42, R42, R18.reuse ;  /* 0x000000002a2a7229 */ /* 0x100fe40000000012 */
[----:B------:R-:W-:Y:S02]  /*0c20*/  DADD R18, R44, R18 ;  /* 0x000000002c127229 */ /* 0x000fe40000000012 */
[----:B------:R-:W-:Y:S02]  /*0c30*/  DADD R108, R108, R10 ;  /* 0x000000006c6c7229 */ /* 0x000fe4000000000a */
[--C-:B------:R-:W-:Y:S02]  /*0c40*/  DADD R44, R46, R16.reuse ;  /* 0x000000002e2c7229 */ /* 0x100fe40000000010 */
[----:B------:R-:W-:-:S02]  /*0c50*/  DADD R46, R98, R16 ;  /* 0x00000000622e7229 */ /* 0x000fc40000000010 */
[--C-:B------:R-:W-:Y:S02]  /*0c60*/  DADD R98, R100, -R16.reuse ;  /* 0x0000000064627229 */ /* 0x100fe40000000810 */
[--C-:B------:R-:W-:Y:S02]  /*0c70*/  DADD R32, R32, R16.reuse ;  /* 0x0000000020207229 */ /* 0x100fe40000000010 */
[--C-:B------:R-:W-:Y:S02]  /*0c80*/  DADD R100, R104, R16.reuse ;  /* 0x0000000068647229 */ /* 0x100fe40000000010 */
[--C-:B------:R-:W-:Y:S02]  /*0c90*/  DADD R36, R36, R16.reuse ;  /* 0x0000000024247229 */ /* 0x100fe40000000010 */
[--C-:B------:R-:W-:Y:S02]  /*0ca0*/  DADD R102, R102, -R16.reuse ;  /* 0x0000000066667229 */ /* 0x100fe40000000810 */
[----:B------:R-:W-:-:S02]  /*0cb0*/  DADD R38, R38, -R16 ;  /* 0x0000000026267229 */ /* 0x000fc40000000810 */
[----:B------:R-:W-:Y:S02]  /*0cc0*/  DADD R30, R30, R16 ;  /* 0x000000001e1e7229 */ /* 0x000fe40000000010 */
[----:B------:R-:W-:Y:S02]  /*0cd0*/  DFMA R34, R16, 8, R34 ;  /* 0x402000001022782b */ /* 0x000fe40000000022 */
[--C-:B------:R-:W-:Y:S02]  /*0ce0*/  DADD R40, R40, R16.reuse ;  /* 0x0000000028287229 */ /* 0x100fe40000000010 */
[--C-:B------:R-:W-:Y:S02]  /*0cf0*/  DADD R42, R42, R16.reuse ;  /* 0x000000002a2a7229 */ /* 0x100fe40000000010 */
[----:B------:R-:W-:Y:S02]  /*0d00*/  DADD R104, R18, R16 ;  /* 0x0000000012687229 */ /* 0x000fe40000000010 */
[----:B------:R-:W-:-:S02]  /*0d10*/  DADD R108, R108, R24 ;  /* 0x000000006c6c7229 */ /* 0x000fc40000000018 */
[--C-:B------:R-:W-:Y:S02]  /*0d20*/  DADD R18, R32, -R20.reuse ;  /* 0x0000000020127229 */ /* 0x100fe40000000814 */
[--C-:B------:R-:W-:Y:S02]  /*0d30*/  DADD R106, R46, -R20.reuse ;  /* 0x000000002e6a7229 */ /* 0x100fe40000000814 */
[--C-:B------:R-:W-:Y:S02]  /*0d40*/  DADD R32, R36, R20.reuse ;  /* 0x0000000024207229 */ /* 0x100fe40000000014 */
[--C-:B------:R-:W-:Y:S02]  /*0d50*/  DADD R44, R44, -R20.reuse ;  /* 0x000000002c2c7229 */ /* 0x100fe40000000814 */
[--C-:B------:R-:W-:Y:S02]  /*0d60*/  DADD R98, R98, R20.reuse ;  /* 0x0000000062627229 */ /* 0x100fe40000000014 */
[----:B------:R-:W-:-:S02]  /*0d70*/  DADD R16, R102, R20 ;  /* 0x0000000066107229 */ /* 0x000fc40000000014 */
[--C-:B------:R-:W-:Y:S02]  /*0d80*/  DADD R100, R100, R20.reuse ;  /* 0x0000000064647229 */ /* 0x100fe40000000014 */
[--C-:B------:R-:W-:Y:S02]  /*0d90*/  DADD R46, R38, -R20.reuse ;  /* 0x00000000262e7229 */ /* 0x100fe40000000814 */
[----:B------:R-:W-:Y:S02]  /*0da0*/  DADD R30, R30, -R20 ;  /* 0x000000001e1e7229 */ /* 0x000fe40000000814 */
[----:B------:R-:W-:Y:S02]  /*0db0*/  DFMA R34, R20, 8, R34 ;  /* 0x402000001422782b */ /* 0x000fe40000000022 */
[--C-:B------:R-:W-:Y:S02]  /*0dc0*/  DADD R40, R40, R20.reuse ;  /* 0x0000000028287229 */ /* 0x100fe40000000014 */
[----:B------:R-:W-:-:S02]  /*0dd0*/  DADD R36, R42, R20 ;  /* 0x000000002a247229 */ /* 0x000fc40000000014 */
[----:B------:R-:W-:Y:S02]  /*0de0*/  DADD R104, R104, R20 ;  /* 0x0000000068687229 */ /* 0x000fe40000000014 */
[----:B------:R-:W-:Y:S02]  /*0df0*/  DADD R20, R108, R4 ;  /* 0x000000006c147229 */ /* 0x000fe40000000004 */
[--C-:B------:R-:W-:Y:S02]  /*0e00*/  DADD R44, R44, R22.reuse ;  /* 0x000000002c2c7229 */ /* 0x100fe40000000016 */
[----:B------:R-:W-:-:S04]  /*0e10*/  DADD R38, R26, R22 ;  /* 0x000000001a267229 */ /* 0x000fc80000000016 */
[----:B------:R-:W-:Y:S02]  /*0e20*/  DADD R110, R20, R8 ;  /* 0x00000000146e7229 */ /* 0x000fe40000000008 */
[--C-:B------:R-:W-:Y:S02]  /*0e30*/  DADD R42, R28, R22.reuse ;  /* 0x000000001c2a7229 */ /* 0x100fe40000000016 */
[--C-:B------:R-:W-:Y:S02]  /*0e40*/  DADD R100, R100, -R22.reuse ;  /* 0x0000000064647229 */ /* 0x100fe40000000816 */
[--C-:B------:R-:W-:Y:S02]  /*0e50*/  DADD R108, R30, -R22.reuse ;  /* 0x000000001e6c7229 */ /* 0x100fe40000000816 */
[----:B------:R-:W-:Y:S02]  /*0e60*/  DADD R28, R104, -R22 ;  /* 0x00000000681c7229 */ /* 0x000fe40000000816 */
[----:B------:R-:W-:-:S02]  /*0e70*/  DADD R30, R44, -R14 ;  /* 0x000000002c1e7229 */ /* 0x000fc4000000080e */
[----:B------:R-:W-:Y:S02]  /*0e80*/  DADD R44, R110, R6 ;  /* 0x000000006e2c7229 */ /* 0x000fe40000000006 */
[----:B------:R-:W-:Y:S02]  /*0e90*/  DADD R104, R38, -R14 ;  /* 0x0000000026687229 */ /* 0x000fe4000000080e */
[----:B------:R-:W-:Y:S02]  /*0ea0*/  DADD R20, R32, R22 ;  /* 0x0000000020147229 */ /* 0x000fe40000000016 */
[----:B------:R-:W-:Y:S02]  /*0eb0*/  DADD R32, R42, -R14 ;  /* 0x000000002a207229 */ /* 0x000fe4000000080e */
[----:B------:R-:W-:Y:S02]  /*0ec0*/  DADD R26, R40, R22 ;  /* 0x00000000281a7229 */ /* 0x000fe40000000016 */
[----:B------:R-:W-:-:S02]  /*0ed0*/  DADD R42, R100, -R14 ;  /* 0x00000000642a7229 */ /* 0x000fc4000000080e */
[----:B------:R-:W-:Y:S02]  /*0ee0*/  DADD R106, R106, R22 ;  /* 0x000000006a6a7229 */ /* 0x000fe40000000016 */
[----:B------:R-:W-:Y:S02]  /*0ef0*/  DFMA R102, R22, 8, R34 ;  /* 0x402000001666782b */ /* 0x000fe40000000022 */
[----:B------:R-:W-:Y:S02]  /*0f00*/  DADD R36, R36, R22 ;  /* 0x0000000024247229 */ /* 0x000fe40000000016 */
[C-C-:B------:R-:W-:Y:S02]  /*0f10*/  DADD R100, R22.reuse, R14.reuse ;  /* 0x0000000016647229 */ /* 0x140fe4000000000e */
[----:B------:R-:W-:Y:S02]  /*0f20*/  DADD R40, R22, -R14 ;  /* 0x0000000016287229 */ /* 0x000fe4000000080e */
[----:B------:R-:W-:-:S02]  /*0f30*/  DADD R44, R44, R12 ;  /* 0x000000002c2c7229 */ /* 0x000fc4000000000c */
[----:B------:R-:W-:Y:S02]  /*0f40*/  DADD R22, R104, -R10 ;  /* 0x0000000068167229 */ /* 0x000fe4000000080a */
[----:B------:R-:W-:Y:S02]  /*0f50*/  DADD R104, R20, R14 ;  /* 0x0000000014687229 */ /* 0x000fe4000000000e */
[----:B------:R-:W0:Y:S01]  /*0f60*/  MUFU.RCP64H R21, R45 ;  /* 0x0000002d00157308 */ /* 0x000e220000001800 */
[----:B------:R-:W-:-:S03]  /*0f70*/  DADD R98, R98, R4 ;  /* 0x0000000062627229 */ /* 0x000fc60000000004 */
[----:B------:R-:W-:Y:S02]  /*0f80*/  DADD R110, R22, R24 ;  /* 0x00000000166e7229 */ /* 0x000fe40000000018 */
[----:B------:R-:W-:Y:S01]  /*0f90*/  DADD R38, R108, R14 ;  /* 0x000000006c267229 */ /* 0x000fe2000000000e */
[----:B------:R-:W-:Y:S02]  /*0fa0*/  IMAD.MOV.U32 R20, RZ, RZ, 0x1 ;  /* 0x00000001ff147424 */ /* 0x000fe400078e00ff */
[----:B------:R-:W-:-:S03]  /*0fb0*/  DADD R98, R98, -R8 ;  /* 0x0000000062627229 */ /* 0x000fc60000000808 */
[----:B------:R-:W-:Y:S02]  /*0fc0*/  DADD R110, R110, R4 ;  /* 0x000000006e6e7229 */ /* 0x000fe40000000004 */
[----:B------:R-:W-:Y:S02]  /*0fd0*/  DADD R108, R28, -R14 ;  /* 0x000000001c6c7229 */ /* 0x000fe4000000080e */
[--C-:B------:R-:W-:Y:S02]  /*0fe0*/  DADD R22, R32, -R10.reuse ;  /* 0x0000000020167229 */ /* 0x100fe4000000080a */
[--C-:B------:R-:W-:Y:S02]  /*0ff0*/  DADD R28, R38, -R10.reuse ;  /* 0x00000000261c7229 */ /* 0x100fe4000000080a */
[----:B------:R-:W-:Y:S02]  /*1000*/  DADD R32, R42, -R10 ;  /* 0x000000002a207229 */ /* 0x000fe4000000080a */
[----:B0-----:R-:W-:-:S02]  /*1010*/  DFMA R38, -R44, R20, 1 ;  /* 0x3ff000002c26742b */ /* 0x001fc40000000114 */
[----:B------:R-:W-:Y:S02]  /*1020*/  DADD R110, R110, -R8 ;  /* 0x000000006e6e7229 */ /* 0x000fe40000000808 */
[----:B------:R-:W-:Y:S02]  /*1030*/  DADD R42, R98, R6 ;  /* 0x00000000622a7229 */ /* 0x000fe40000000006 */
[----:B------:R-:W-:Y:S02]  /*1040*/  DADD R34, R106, -R14 ;  /* 0x000000006a227229 */ /* 0x000fe4000000080e */
[----:B------:R-:W-:Y:S02]  /*1050*/  DFMA R102, R14, 8, R102 ;  /* 0x402000000e66782b */ /* 0x000fe40000000066 */
[--C-:B------:R-:W-:Y:S02]  /*1060*/  DADD R26, R26, R14.reuse ;  /* 0x000000001a1a7229 */ /* 0x100fe4000000000e */
[----:B------:R-:W-:-:S02]  /*1070*/  DADD R36, R36, R14 ;  /* 0x0000000024247229 */ /* 0x000fc4000000000e */
[----:B------:R-:W-:Y:S02]  /*1080*/  DADD R14, R40, -R10 ;  /* 0x00000000280e7229 */ /* 0x000fe4000000080a */
[----:B------:R-:W-:Y:S02]  /*1090*/  DFMA R40, R38, R38, R38 ;  /* 0x000000262628722b */ /* 0x000fe40000000026 */
[----:B------:R-:W-:Y:S02]  /*10a0*/  DADD R106, R30, R10 ;  /* 0x000000001e6a7229 */ /* 0x000fe4000000000a */
[----:B------:R-:W-:Y:S02]  /*10b0*/  DADD R38, R110, -R6 ;  /* 0x000000006e267229 */ /* 0x000fe40000000806 */
[----:B------:R-:W-:Y:S02]  /*10c0*/  DADD R42, R42, -R12 ;  /* 0x000000002a2a7229 */ /* 0x000fe4000000080c */
[----:B------:R-:W-:-:S02]  /*10d0*/  DFMA R98, R10, 8, R102 ;  /* 0x402000000a62782b */ /* 0x000fc40000000066 */
[----:B------:R-:W-:Y:S02]  /*10e0*/  DADD R102, R36, R10 ;  /* 0x0000000024667229 */ /* 0x000fe4000000000a */
[----:B------:R-:W-:Y:S02]  /*10f0*/  DFMA R20, R20, R40, R20 ;  /* 0x000000281414722b */ /* 0x000fe40000000014 */
[----:B------:R-:W-:Y:S02]  /*1100*/  DADD R40, R106, -R24 ;  /* 0x000000006a287229 */ /* 0x000fe40000000818 */
[----:B------:R-:W-:Y:S02]  /*1110*/  DADD R38, R38, R12 ;  /* 0x0000000026267229 */ /* 0x000fe4000000000c */
[----:B------:R-:W-:Y:S02]  /*1120*/  DMUL R36, R42, R42 ;  /* 0x0000002a2a247228 */ /* 0x000fe40000000000 */
[----:B------:R-:W-:-:S02]  /*1130*/  DADD R30, R100, -R10 ;  /* 0x00000000641e7229 */ /* 0x000fc4000000080a */
[--C-:B------:R-:W-:Y:S02]  /*1140*/  DADD R100, R104, R10.reuse ;  /* 0x0000000068647229 */ /* 0x100fe4000000000a */
[----:B------:R-:W-:Y:S02]  /*1150*/  DADD R104, R26, R10 ;  /* 0x000000001a687229 */ /* 0x000fe4000000000a */
[----:B------:R-:W-:Y:S02]  /*1160*/  DMUL R26, R38, R38 ;  /* 0x00000026261a7228 */ /* 0x000fe40000000000 */
[----:B------:R-:W-:Y:S02]  /*1170*/  DFMA R106, R40, R40, R36 ;  /* 0x00000028286a722b */ /* 0x000fe40000000024 */
[--C-:B------:R-:W-:Y:S02]  /*1180*/  DADD R34, R34, R10.reuse ;  /* 0x0000000022227229 */ /* 0x100fe4000000000a */
[----:B------:R-:W-:-:S02]  /*1190*/  DADD R10, R108, -R10 ;  /* 0x000000006c0a7229 */ /* 0x000fc4000000080a */
[----:B------:R-:W-:Y:S02]  /*11a0*/  DFMA R108, -R44, R20, 1 ;  /* 0x3ff000002c6c742b */ /* 0x000fe40000000114 */
[----:B------:R-:W-:Y:S02]  /*11b0*/  DADD R106, R106, R26 ;  /* 0x000000006a6a7229 */ /* 0x000fe4000000001a */
[--C-:B------:R-:W-:Y:S02]  /*11c0*/  DADD R110, R14, R24.reuse ;  /* 0x000000000e6e7229 */ /* 0x100fe40000000018 */
[----:B------:R-:W-:Y:S02]  /*11d0*/  DADD R14, R104, R24 ;  /* 0x00000000680e7229 */ /* 0x000fe40000000018 */
[----:B------:R-:W-:Y:S02]  /*11e0*/  DADD R104, R4, R4 ;  /* 0x0000000004687229 */ /* 0x000fe40000000004 */
[----:B------:R-:W-:-:S02]  /*11f0*/  DADD R102, R102, R24 ;  /* 0x0000000066667229 */ /* 0x000fc40000000018 */
[----:B------:R-:W-:Y:S02]  /*1200*/  DFMA R20, R20, R108, R20 ;  /* 0x0000006c1414722b */ /* 0x000fe40000000014 */
[----:B------:R-:W-:Y:S02]  /*1210*/  DMUL R108, R106, 19 ;  /* 0x403300006a6c7828 */ /* 0x000fe40000000000 */
[--C-:B------:R-:W-:Y:S02]  /*1220*/  DADD R34, R34, -R24.reuse ;  /* 0x0000000022227229 */ /* 0x100fe40000000818 */
[--C-:B------:R-:W-:Y:S02]  /*1230*/  DADD R22, R22, R24.reuse ;  /* 0x0000000016167229 */ /* 0x100fe40000000018 */
[--C-:B------:R-:W-:Y:S02]  /*1240*/  DADD R32, R32, -R24.reuse ;  /* 0x0000000020207229 */ /* 0x100fe40000000818 */
[----:B------:R-:W-:-:S02]  /*1250*/  DADD R30, R30, -R24 ;  /* 0x000000001e1e7229 */ /* 0x000fc40000000818 */
[----:B------:R-:W-:Y:S02]  /*1260*/  DADD R28, R28, R24 ;  /* 0x000000001c1c7229 */ /* 0x000fe40000000018 */
[----:B------:R-:W-:Y:S02]  /*1270*/  DFMA R98, R24, 8, R98 ;  /* 0x402000001862782b */ /* 0x000fe40000000062 */
[--C-:B------:R-:W-:Y:S02]  /*1280*/  DADD R100, R100, R24.reuse ;  /* 0x0000000064647229 */ /* 0x100fe40000000018 */
[----:B------:R-:W-:Y:S02]  /*1290*/  DADD R24, R10, -R24 ;  /* 0x000000000a187229 */ /* 0x000fe40000000818 */
[--C-:B------:R-:W-:Y:S02]  /*12a0*/  DADD R14, R14, -R104.reuse ;  /* 0x000000000e0e7229 */ /* 0x100fe40000000868 */
[----:B------:R-:W-:-:S02]  /*12b0*/  DADD R10, R102, -R104 ;  /* 0x00000000660a7229 */ /* 0x000fc40000000868 */
[--C-:B------:R-:W-:Y:S02]  /*12c0*/  DADD R104, R16, R4.reuse ;  /* 0x0000000010687229 */ /* 0x100fe40000000004 */
[----:B------:R-:W-:Y:S02]  /*12d0*/  DMUL R16, R108, R20 ;  /* 0x000000146c107228 */ /* 0x000fe40000000000 */
[----:B------:R-:W-:Y:S02]  /*12e0*/  DADD R114, R110, -R4 ;  /* 0x000000006e727229 */ /* 0x000fe40000000804 */
[----:B------:R-:W-:Y:S02]  /*12f0*/  DFMA R102, R4, 8, R98 ;  /* 0x402000000466782b */ /* 0x000fe40000000062 */
[--C-:B------:R-:W-:Y:S02]  /*1300*/  DADD R22, R22, R4.reuse ;  /* 0x0000000016167229 */ /* 0x100fe40000000004 */
[----:B------:R-:W-:-:S02]  /*1310*/  DADD R112, R18, R4 ;  /* 0x0000000012707229 */ /* 0x000fc40000000004 */
[----:B------:R-:W-:Y:S02]  /*1320*/  DADD R110, R100, R4 ;  /* 0x00000000646e7229 */ /* 0x000fe40000000004 */
[--C-:B------:R-:W-:Y:S02]  /*1330*/  DADD R98, R4, R8.reuse ;  /* 0x0000000004627229 */ /* 0x100fe40000000008 */
[----:B------:R-:W-:Y:S02]  /*1340*/  DADD R4, R8, R8 ;  /* 0x0000000008047229 */ /* 0x000fe40000000008 */
[----:B------:R-:W-:Y:S02]  /*1350*/  DFMA R116, -R44, R16, R108 ;  /* 0x000000102c74722b */ /* 0x000fe4000000016c */
[----:B------:R-:W-:-:S04]  /*1360*/  DADD R18, R104, -R8 ;  /* 0x0000000068127229 */ /* 0x000fc80000000808 */
[--C-:B------:R-:W-:Y:S02]  /*1370*/  DADD R14, R14, -R4.reuse ;  /* 0x000000000e0e7229 */ /* 0x100fe40000000804 */
[----:B------:R-:W-:Y:S02]  /*1380*/  DADD R10, R10, -R4 ;  /* 0x000000000a0a7229 */ /* 0x000fe40000000804 */
[----:B------:R-:W-:Y:S02]  /*1390*/  DFMA R4, R20, R116, R16 ;  /* 0x000000741404722b */ /* 0x000fe40000000010 */
[--C-:B------:R-:W-:Y:S02]  /*13a0*/  DADD R22, R22, -R8.reuse ;  /* 0x0000000016167229 */ /* 0x100fe40000000808 */
[--C-:B------:R-:W-:Y:S02]  /*13b0*/  DADD R100, R112, -R8.reuse ;  /* 0x0000000070647229 */ /* 0x100fe40000000808 */
[----:B------:R-:W-:-:S02]  /*13c0*/  DADD R104, R114, R8 ;  /* 0x0000000072687229 */ /* 0x000fc40000000008 */
[----:B------:R-:W-:Y:S02]  /*13d0*/  DFMA R102, R8, 8, R102 ;  /* 0x402000000866782b */ /* 0x000fe40000000066 */
[----:B------:R-:W-:Y:S01]  /*13e0*/  DADD R8, R110, R8 ;  /* 0x000000006e087229 */ /* 0x000fe20000000008 */
[----:B------:R-:W-:Y:S01]  /*13f0*/  FFMA R0, RZ, R45, R5 ;  /* 0x0000002dff007223 */ /* 0x000fe20000000005 */
[--C-:B------:R-:W-:Y:S02]  /*1400*/  DADD R18, R18, R6.reuse ;  /* 0x0000000012127229 */ /* 0x100fe40000000006 */
[--C-:B------:R-:W-:Y:S02]  /*1410*/  DADD R110, R98, -R6.reuse ;  /* 0x00000000626e7229 */ /* 0x100fe40000000806 */
[--C-:B------:R-:W-:Y:S01]  /*1420*/  DADD R16, R6, R6.reuse ;  /* 0x0000000006107229 */ /* 0x100fe20000000006 */
[----:B------:R-:W-:Y:S02]  /*1430*/  FSETP.GT.AND P0, PT, |R0|, 1.469367938527859385e-39, PT ;  /* 0x001000000000780b */ /* 0x000fe40003f04200 */
[----:B------:R-:W-:Y:S01]  /*1440*/  FSETP.GEU.AND P1, PT, |R109|, 6.5827683646048100446e-37, PT ;  /* 0x036000006d00780b */ /* 0x000fe20003f2e200 */
[----:B------:R-:W-:-:S02]  /*1450*/  DADD R20, R22, -R6 ;  /* 0x0000000016147229 */ /* 0x000fc40000000806 */
[--C-:B------:R-:W-:Y:S02]  /*1460*/  DADD R104, R104, R6.reuse ;  /* 0x0000000068687229 */ /* 0x100fe40000000006 */
[----:B------:R-:W-:Y:S02]  /*1470*/  DADD R100, R100, R6 ;  /* 0x0000000064647229 */ /* 0x000fe40000000006 */
[----:B------:R-:W-:Y:S02]  /*1480*/  DFMA R102, R6, 8, R102 ;  /* 0x402000000666782b */ /* 0x000fe40000000066 */
[----:B------:R-:W-:Y:S02]  /*1490*/  DADD R22, R18, -R12 ;  /* 0x0000000012167229 */ /* 0x000fe4000000080c */
[----:B------:R-:W-:Y:S02]  /*14a0*/  DADD R8, R8, R6 ;  /* 0x0000000008087229 */ /* 0x000fe40000000006 */
[----:B------:R-:W-:-:S02]  /*14b0*/  DADD R18, R110, -R12 ;  /* 0x000000006e127229 */ /* 0x000fc4000000080c */
[--C-:B------:R-:W-:Y:S02]  /*14c0*/  DADD R6, R14, -R16.reuse ;  /* 0x000000000e067229 */ /* 0x100fe40000000810 */
[----:B------:R-:W-:Y:S02]  /*14d0*/  DADD R98, R10, -R16 ;  /* 0x000000000a627229 */ /* 0x000fe40000000810 */
[--C-:B------:R-:W-:Y:S02]  /*14e0*/  DADD R110, R12, R12.reuse ;  /* 0x000000000c6e7229 */ /* 0x100fe4000000000c */
[--C-:B------:R-:W-:Y:S01]  /*14f0*/  DADD R14, R104, -R12.reuse ;  /* 0x00000000680e7229 */ /* 0x100fe2000000080c */
[----:B------:R-:W-:Y:S01]  /*1500*/  BSSY.RECONVERGENT B1, `(.L_x_55) ;  /* 0x000000e000017945 */ /* 0x000fe20003800200 */
[--C-:B------:R-:W-:Y:S02]  /*1510*/  DADD R20, R20, R12.reuse ;  /* 0x0000000014147229 */ /* 0x100fe4000000000c */
[----:B------:R-:W-:-:S02]  /*1520*/  DADD R16, R100, -R12 ;  /* 0x0000000064107229 */ /* 0x000fc4000000080c */
[----:B------:R-:W-:Y:S02]  /*1530*/  DFMA R104, R12, 8, R102 ;  /* 0x402000000c68782b */ /* 0x000fe40000000066 */
[----:B------:R-:W-:Y:S02]  /*1540*/  DADD R12, R8, R12 ;  /* 0x00000000080c7229 */ /* 0x000fe4000000000c */
[--C-:B------:R-:W-:Y:S02]  /*1550*/  DADD R10, R6, -R110.reuse ;  /* 0x00000000060a7229 */ /* 0x100fe4000000086e */
[----:B------:R-:W-:Y:S01]  /*1560*/  DADD R8, R98, -R110 ;  /* 0x0000000062087229 */ /* 0x000fe2000000086e */
[----:B------:R-:W-:Y:S10]  /*1570*/  @P0 BRA P1, `(.L_x_56) ;  /* 0x0000000000180947 */ /* 0x000ff40000800000 */
[----:B------:R-:W-:Y:S01]  /*1580*/  MOV R100, R44 ;  /* 0x0000002c00647202 */ /* 0x000fe20000000f00 */
[----:B------:R-:W-:Y:S01]  /*1590*/  IMAD.MOV.U32 R101, RZ, RZ, R45 ;  /* 0x000000ffff657224 */ /* 0x000fe200078e002d */
[----:B------:R-:W-:-:S07]  /*15a0*/  MOV R0, 0x15c0 ;  /* 0x000015c000007802 */ /* 0x000fce0000000f00 */
[----:B-1----:R-:W-:Y:S05]  /*15b0*/  CALL.REL.NOINC `($__internal_3_$__cuda_sm20_div_rn_f64_full) ;  /* 0x0000001800607944 */ /* 0x002fea0003c00000 */
[----:B------:R-:W-:Y:S01]  /*15c0*/  MOV R4, R6 ;  /* 0x0000000600047202 */ /* 0x000fe20000000f00 */
[----:B------:R-:W-:-:S07]  /*15d0*/  IMAD.MOV.U32 R5, RZ, RZ, R7 ;  /* 0x000000ffff057224 */ /* 0x000fce00078e0007 */
.L_x_56:
[----:B-1----:R-:W-:Y:S05]  /*15e0*/  BSYNC.RECONVERGENT B1 ;  /* 0x0000000000017941 */ /* 0x002fea0003800200 */
.L_x_55:
[----:B------:R-:W0:Y:S01]  /*15f0*/  MUFU.RCP64H R7, R45 ;  /* 0x0000002d00077308 */ /* 0x000e220000001800 */
[----:B------:R-:W-:Y:S01]  /*1600*/  HFMA2 R6, -RZ, RZ, 0, 5.9604644775390625e-08 ;  /* 0x00000001ff067431 */ /* 0x000fe200000001ff */
[----:B------:R-:W-:Y:S01]  /*1610*/  DMUL R108, R106, -5.5 ;  /* 0xc01600006a6c7828 */ /* 0x000fe20000000000 */
[----:B------:R-:W-:Y:S01]  /*1620*/  BSSY.RECONVERGENT B1, `(.L_x_57) ;  /* 0x0000014000017945 */ /* 0x000fe20003800200 */
[----:B------:R-:W-:-:S08]  /*1630*/  DFMA R4, R44, -11, R4 ;  /* 0xc02600002c04782b */ /* 0x000fd00000000004 */
[----:B------:R-:W-:Y:S01]  /*1640*/  FSETP.GEU.AND P1, PT, |R109|, 6.5827683646048100446e-37, PT ;  /* 0x036000006d00780b */ /* 0x000fe20003f2e200 */
[----:B------:R-:W-:Y:S02]  /*1650*/  DADD R4, -R104, R4 ;  /* 0x0000000068047229 */ /* 0x000fe40000000104 */
[----:B0-----:R-:W-:-:S06]  /*1660*/  DFMA R98, -R44, R6, 1 ;  /* 0x3ff000002c62742b */ /* 0x001fcc0000000106 */
[----:B------:R-:W-:Y:S02]  /*1670*/  DFMA R104, R4, UR42, R104 ;  /* 0x0000002a04687c2b */ /* 0x000fe40008000068 */
[----:B------:R-:W-:-:S08]  /*1680*/  DFMA R98, R98, R98, R98 ;  /* 0x000000626262722b */ /* 0x000fd00000000062 */
[----:B------:R-:W-:-:S08]  /*1690*/  DFMA R98, R6, R98, R6 ;  /* 0x000000620662722b */ /* 0x000fd00000000006 */
[----:B------:R-:W-:-:S08]  /*16a0*/  DFMA R6, -R44, R98, 1 ;  /* 0x3ff000002c06742b */ /* 0x000fd00000000162 */
        /* <DEDUP_REMOVED lines=8> */
[----:B------:R-:W-:Y:S02]  /*1730*/  MOV R101, R45 ;  /* 0x0000002d00657202 */ /* 0x000fe40000000f00 */
[----:B------:R-:W-:-:S07]  /*1740*/  MOV R0, 0x1760 ;  /* 0x0000176000007802 */ /* 0x000fce0000000f00 */
[----:B------:R-:W-:Y:S05]  /*1750*/  CALL.REL.NOINC `($__internal_3_$__cuda_sm20_div_rn_f64_full) ;  /* 0x0000001400f87944 */ /* 0x000fea0003c00000 */
.L_x_58:
[----:B------:R-:W-:Y:S05]  /*1760*/  BSYNC.RECONVERGENT B1 ;  /* 0x0000000000017941 */ /* 0x000fea0003800200 */
.L_x_57:
[----:B------:R-:W0:Y:S01]  /*1770*/  MUFU.RCP64H R99, R45 ;  /* 0x0000002d00637308 */ /* 0x000e220000001800 */
[----:B------:R-:W-:Y:S01]  /*1780*/  IMAD.MOV.U32 R98, RZ, RZ, 0x1 ;  /* 0x00000001ff627424 */ /* 0x000fe200078e00ff */
[----:B------:R-:W-:Y:S01]  /*1790*/  DFMA R6, R44, 3, R6 ;  /* 0x400800002c06782b */ /* 0x000fe20000000006 */
[----:B------:R-:W-:Y:S01]  /*17a0*/  UMOV UR46, 0x55555555 ;  /* 0x55555555002e7882 */ /* 0x000fe20000000000 */
[----:B------:R-:W-:Y:S01]  /*17b0*/  UMOV UR47, 0x3fe55555 ;  /* 0x3fe55555002f7882 */ /* 0x000fe20000000000 */
[----:B------:R-:W-:Y:S01]  /*17c0*/  BSSY.RECONVERGENT B1, `(.L_x_59) ;  /* 0x000001e000017945 */ /* 0x000fe20003800200 */
[----:B------:R-:W-:-:S04]  /*17d0*/  DFMA R102, R38, -UR46, -R20 ;  /* 0x8000002e26667c2b */ /* 0x000fc80008000814 */
[----:B------:R-:W-:-:S04]  /*17e0*/  DADD R6, -R12, R6 ;  /* 0x000000000c067229 */ /* 0x000fc80000000106 */
[----:B------:R-:W-:Y:S02]  /*17f0*/  DFMA R20, R102, UR10, R20 ;  /* 0x0000000a66147c2b */ /* 0x000fe40008000014 */
[----:B0-----:R-:W-:Y:S02]  /*1800*/  DFMA R4, -R44, R98, 1 ;  /* 0x3ff000002c04742b */ /* 0x001fe40000000162 */
[----:B------:R-:W-:-:S06]  /*1810*/  DFMA R12, R6, UR8, R12 ;  /* 0x00000008060c7c2b */ /* 0x000fcc000800000c */
[----:B------:R-:W-:Y:S02]  /*1820*/  DFMA R100, R4, R4, R4 ;  /* 0x000000040464722b */ /* 0x000fe40000000004 */
[----:B------:R-:W-:-:S06]  /*1830*/  DADD R4, R40, R40 ;  /* 0x0000000028047229 */ /* 0x000fcc0000000028 */
[----:B------:R-:W-:Y:S02]  /*1840*/  DFMA R100, R98, R100, R98 ;  /* 0x000000646264722b */ /* 0x000fe40000000062 */
[----:B------:R-:W-:-:S06]  /*1850*/  DFMA R4, R40, R4, -R36 ;  /* 0x000000042804722b */ /* 0x000fcc0000000824 */
[----:B------:R-:W-:Y:S02]  /*1860*/  DFMA R98, -R44, R100, 1 ;  /* 0x3ff000002c62742b */ /* 0x000fe40000000164 */
[----:B------:R-:W-:-:S06]  /*1870*/  DADD R108, -R26, R4 ;  /* 0x000000001a6c7229 */ /* 0x000fcc0000000104 */
[----:B------:R-:W-:-:S04]  /*1880*/  DFMA R100, R100, R98, R100 ;  /* 0x000000626464722b */ /* 0x000fc80000000064 */
[----:B------:R-:W-:-:S04]  /*1890*/  FSETP.GEU.AND P1, PT, |R109|, 6.5827683646048100446e-37, PT ;  /* 0x036000006d00780b */ /* 0x000fc80003f2e200 */
[----:B------:R-:W-:-:S08]  /*18a0*/  DMUL R4, R100, R108 ;  /* 0x0000006c64047228 */ /* 0x000fd00000000000 */
[----:B------:R-:W-:-:S08]  /*18b0*/  DFMA R98, -R44, R4, R108 ;  /* 0x000000042c62722b */ /* 0x000fd0000000016c */
[----:B------:R-:W-:Y:S02]  /*18c0*/  DFMA R4, R100, R98, R4 ;  /* 0x000000626404722b */ /* 0x000fe40000000004 */
[----:B------:R-:W-:Y:S02]  /*18d0*/  DFMA R98, R40, -UR46, -R34 ;  /* 0x8000002e28627c2b */ /* 0x000fe40008000822 */
[----:B------:R-:W-:-:S06]  /*18e0*/  DFMA R100, R42, -UR46, -R22 ;  /* 0x8000002e2a647c2b */ /* 0x000fcc0008000816 */
[----:B------:R-:W-:Y:S01]  /*18f0*/  FFMA R0, RZ, R45, R5 ;  /* 0x0000002dff007223 */ /* 0x000fe20000000005 */
[----:B------:R-:W-:Y:S02]  /*1900*/  DFMA R34, R98, UR10, R34 ;  /* 0x0000000a62227c2b */ /* 0x000fe40008000022 */
[----:B------:R-:W-:Y:S02]  /*1910*/  DFMA R22, R100, UR10, R22 ;  /* 0x0000000a64167c2b */ /* 0x000fe40008000016 */
[----:B------:R-:W-:-:S13]  /*1920*/  FSETP.GT.AND P0, PT, |R0|, 1.469367938527859385e-39, PT ;  /* 0x001000000000780b */ /* 0x000fda0003f04200 */
[----:B------:R-:W-:Y:S05]  /*1930*/  @P0 BRA P1, `(.L_x_60) ;  /* 0x0000000000180947 */ /* 0x000fea0000800000 */
[----:B------:R-:W-:Y:S01]  /*1940*/  MOV R100, R44 ;  /* 0x0000002c00647202 */ /* 0x000fe20000000f00 */
[----:B------:R-:W-:Y:S01]  /*1950*/  IMAD.MOV.U32 R101, RZ, RZ, R45 ;  /* 0x000000ffff657224 */ /* 0x000fe200078e002d */
[----:B------:R-:W-:-:S07]  /*1960*/  MOV R0, 0x1980 ;  /* 0x0000198000007802 */ /* 0x000fce0000000f00 */
[----:B------:R-:W-:Y:S05]  /*1970*/  CALL.REL.NOINC `($__internal_3_$__cuda_sm20_div_rn_f64_full) ;  /* 0x0000001400707944 */ /* 0x000fea0003c00000 */
[----:B------:R-:W-:Y:S01]  /*1980*/  MOV R4, R6 ;  /* 0x0000000600047202 */ /* 0x000fe20000000f00 */
[----:B------:R-:W-:-:S07]  /*1990*/  IMAD.MOV.U32 R5, RZ, RZ, R7 ;  /* 0x000000ffff057224 */ /* 0x000fce00078e0007 */
.L_x_60:
[----:B------:R-:W-:Y:S05]  /*19a0*/  BSYNC.RECONVERGENT B1 ;  /* 0x0000000000017941 */ /* 0x000fea0003800200 */
.L_x_59:
[----:B------:R-:W0:Y:S01]  /*19b0*/  MUFU.RCP64H R7, R45 ;  /* 0x0000002d00077308 */ /* 0x000e220000001800 */
[----:B------:R-:W-:Y:S01]  /*19c0*/  HFMA2 R6, -RZ, RZ, 0, 5.9604644775390625e-08 ;  /* 0x00000001ff067431 */ /* 0x000fe200000001ff */
        /* <DEDUP_REMOVED lines=18> */
[----:B------:R-:W-:Y:S01]  /*1af0*/  IMAD.MOV.U32 R100, RZ, RZ, R44 ;  /* 0x000000ffff647224 */ /* 0x000fe200078e002c */
[----:B------:R-:W-:Y:S02]  /*1b00*/  MOV R101, R45 ;  /* 0x0000002d00657202 */ /* 0x000fe40000000f00 */
[----:B------:R-:W-:-:S07]  /*1b10*/  MOV R0, 0x1b30 ;  /* 0x00001b3000007802 */ /* 0x000fce0000000f00 */
[----:B------:R-:W-:Y:S05]  /*1b20*/  CALL.REL.NOINC `($__internal_3_$__cuda_sm20_div_rn_f64_full) ;  /* 0x0000001400047944 */ /* 0x000fea0003c00000 */
.L_x_62:
[----:B------:R-:W-:Y:S05]  /*1b30*/  BSYNC.RECONVERGENT B1 ;  /* 0x0000000000017941 */ /* 0x000fea0003800200 */
.L_x_61:
[----:B------:R-:W0:Y:S01]  /*1b40*/  MUFU.RCP64H R5, R45 ;  /* 0x0000002d00057308 */ /* 0x000e220000001800 */
[----:B------:R-:W-:Y:S01]  /*1b50*/  IMAD.MOV.U32 R4, RZ, RZ, 0x1 ;  /* 0x00000001ff047424 */ /* 0x000fe200078e00ff */
[----:B------:R-:W-:Y:S01]  /*1b60*/  DMUL R108, R40, R42 ;  /* 0x0000002a286c7228 */ /* 0x000fe20000000000 */
        /* <DEDUP_REMOVED lines=23> */
.L_x_64:
[----:B------:R-:W-:Y:S05]  /*1ce0*/  BSYNC.RECONVERGENT B1 ;  /* 0x0000000000017941 */ /* 0x000fea0003800200 */
.L_x_63:
[----:B------:R-:W0:Y:S01]  /*1cf0*/  MUFU.RCP64H R7, R45 ;  /* 0x0000002d00077308 */ /* 0x000e220000001800 */
[----:B------:R-:W-:Y:S01]  /*1d00*/  HFMA2 R6, -RZ, RZ, 0, 5.9604644775390625e-08 ;  /* 0x00000001ff067431 */ /* 0x000fe200000001ff */
[----:B------:R-:W-:Y:S01]  /*1d10*/  DMUL R108, R42, R38 ;  /* 0x000000262a6c7228 */ /* 0x000fe20000000000 */
[----:B------:R-:W-:Y:S01]  /*1d20*/  BSSY.RECONVERGENT B1, `(.L_x_65) ;  /* 0x0000013000017945 */ /* 0x000fe20003800200 */
[----:B------:R-:W-:-:S08]  /*1d30*/  DADD R4, -R46, R4 ;  /* 0x000000002e047229 */ /* 0x000fd00000000104 */
[----:B------:R-:W-:Y:S01]  /*1d40*/  FSETP.GEU.AND P1, PT, |R109|, 6.5827683646048100446e-37, PT ;  /* 0x036000006d00780b */ /* 0x000fe20003f2e200 */
[----:B------:R-:W-:Y:S02]  /*1d50*/  DFMA R46, R4, UR42, R46 ;  /* 0x0000002a042e7c2b */ /* 0x000fe4000800002e */
[----:B0-----:R-:W-:-:S08]  /*1d60*/  DFMA R26, -R44, R6, 1 ;  /* 0x3ff000002c1a742b */ /* 0x001fd00000000106 */
        /* <DEDUP_REMOVED lines=14> */
.L_x_66:
[----:B------:R-:W-:Y:S05]  /*1e50*/  BSYNC.RECONVERGENT B1 ;  /* 0x0000000000017941 */ /* 0x000fea0003800200 */
.L_x_65:
[----:B------:R-:W0:Y:S01]  /*1e60*/  MUFU.RCP64H R5, R45 ;  /* 0x0000002d00057308 */ /* 0x000e220000001800 */
[----:B------:R-:W-:Y:S01]  /*1e70*/  IMAD.MOV.U32 R4, RZ, RZ, 0x1 ;  /* 0x00000001ff047424 */ /* 0x000fe200078e00ff */
        /* <DEDUP_REMOVED lines=22> */
.L_x_68:
[----:B------:R-:W-:Y:S05]  /*1fe0*/  BSYNC.RECONVERGENT B1 ;  /* 0x0000000000017941 */ /* 0x000fea0003800200 */
.L_x_67:
[----:B------:R-:W-:-:S08]  /*1ff0*/  DMUL R44, R44, UR16 ;  /* 0x000000102c2c7c28 */ /* 0x000fd00008000000 */
[----:B------:R-:W-:-:S08]  /*2000*/  DFMA R6, -R104, UR18, R44 ;  /* 0x0000001268067c2b */ /* 0x000fd0000800012c */
[----:B------:R-:W-:Y:S02]  /*2010*/  DFMA R98, R12, UR20, R6 ;  /* 0x000000140c627c2b */ /* 0x000fe40008000006 */
[----:B------:R-:W-:Y:S01]  /*2020*/  DFMA R26, -R104, UR22, R44 ;  /* 0x00000016681a7c2b */ /* 0x000fe2000800012c */
[----:B------:R-:W0:Y:S04]  /*2030*/  LDC.64 R6, c[0x0][0x388] ;  /* 0x0000e200ff067b82 */ /* 0x000e280000000a00 */
[----:B------:R1:W-:Y:S04]  /*2040*/  STG.E.64 desc[UR40][R48.64], R98 ;  /* 0x0000006230007986 */ /* 0x0003e8000c101b28 */
[----:B------:R-:W0:Y:S01]  /*2050*/  LDG.E R83, desc[UR40][R82.64] ;  /* 0x0000002852537981 */ /* 0x000e22000c1e1900 */
[----:B------:R-:W-:Y:S01]  /*2060*/  DADD R36, R40, -R34 ;  /* 0x0000000028247229 */ /* 0x000fe20000000822 */
[----:B------:R-:W-:Y:S01]  /*2070*/  UMOV UR46, 0x9999999a ;  /* 0x9999999a002e7882 */ /* 0x000fe20000000000 */
[----:B------:R-:W-:Y:S01]  /*2080*/  DFMA R26, -R12, UR24, R26 ;  /* 0x000000180c1a7c2b */ /* 0x000fe2000800011a */
[----:B------:R-:W-:Y:S01]  /*2090*/  UMOV UR47, 0x3fb99999 ;  /* 0x3fb99999002f7882 */ /* 0x000fe20000000000 */
[----:B------:R-:W-:-:S06]  /*20a0*/  DADD R100, R10, -R8 ;  /* 0x000000000a647229 */ /* 0x000fcc0000000808 */
[----:B------:R-:W-:-:S08]  /*20b0*/  DFMA R36, R36, UR46, R26 ;  /* 0x0000002e24247c2b */ /* 0x000fd0000800001a */
[----:B------:R-:W-:Y:S01]  /*20c0*/  DFMA R102, R100, UR26, R36 ;  /* 0x0000001a64667c2b */ /* 0x000fe20008000024 */
[----:B------:R-:W-:Y:S01]  /*20d0*/  MOV R36, 0x47044b69 ;  /* 0x47044b6900247802 */ /* 0x000fe20000000f00 */
[----:B------:R-:W-:-:S06]  /*20e0*/  IMAD.MOV.U32 R37, RZ, RZ, 0x3fc55555 ;  /* 0x3fc55555ff257424 */ /* 0x000fcc00078e00ff */
[----:B------:R-:W-:Y:S01]  /*20f0*/  DFMA R102, R36, UR12, R102 ;  /* 0x0000000c24667c2b */ /* 0x000fe20008000066 */
[----:B0-----:R-:W-:-:S06]  /*2100*/  IMAD.WIDE R82, R83, 0x8, R6 ;  /* 0x0000000853527825 */ /* 0x001fcc00078e0206 */
[----:B------:R0:W-:Y:S04]  /*2110*/  STG.E.64 desc[UR40][R82.64], R102 ;  /* 0x0000006652007986 */ /* 0x0001e8000c101b28 */
[----:B------:R-:W2:Y:S01]  /*2120*/  LDG.E R85, desc[UR40][R84.64] ;  /* 0x0000002854557981 */ /* 0x000ea2000c1e1900 */
[----:B-1----:R-:W-:-:S08]  /*2130*/  DADD R48, -R40, R34 ;  /* 0x0000000028307229 */ /* 0x002fd00000000122 */
[----:B------:R-:W-:-:S08]  /*2140*/  DFMA R48, R48, UR46, R26 ;  /* 0x0000002e30307c2b */ /* 0x000fd0000800001a */
[----:B------:R-:W-:-:S08]  /*2150*/  DFMA R48, R100, UR26, R48 ;  /* 0x0000001a64307c2b */ /* 0x000fd00008000030 */
[----:B------:R-:W-:Y:S02]  /*2160*/  DFMA R98, R36, -UR12, R48 ;  /* 0x8000000c24627c2b */ /* 0x000fe40008000030 */
[----:B------:R-:W-:Y:S01]  /*2170*/  DADD R106, R42, -R22 ;  /* 0x000000002a6a7229 */ /* 0x000fe20000000816 */
[----:B--2---:R-:W-:-:S05]  /*2180*/  IMAD.WIDE R100, R85, 0x8, R6 ;  /* 0x0000000855647825 */ /* 0x004fca00078e0206 */
[----:B------:R1:W-:Y:S04]  /*2190*/  STG.E.64 desc[UR40][R100.64], R98 ;  /* 0x0000006264007986 */ /* 0x0003e8000c101b28 */
[----:B------:R-:W2:Y:S01]  /*21a0*/  LDG.E R79, desc[UR40][R78.64] ;  /* 0x000000284e4f7981 */ /* 0x000ea2000c1e1900 */
[----:B------:R-:W-:Y:S02]  /*21b0*/  DADD R48, -R10, R8 ;  /* 0x000000000a307229 */ /* 0x000fe40000000108 */
[----:B------:R-:W-:Y:S02]  /*21c0*/  DFMA R106, R106, UR46, R26 ;  /* 0x0000002e6a6a7c2b */ /* 0x000fe4000800001a */
[----:B0-----:R-:W-:-:S06]  /*21d0*/  DADD R82, R32, -R24 ;  /* 0x0000000020527229 */ /* 0x001fcc0000000818 */
[----:B------:R-:W-:-:S08]  /*21e0*/  DFMA R106, R48, UR28, R106 ;  /* 0x0000001c306a7c2b */ /* 0x000fd0000800006a */
[----:B------:R-:W-:-:S08]  /*21f0*/  DFMA R106, R82, UR30, R106 ;  /* 0x0000001e526a7c2b */ /* 0x000fd0000800006a */
[----:B------:R-:W-:Y:S01]  /*2200*/  DFMA R106, R36, UR14, R106 ;  /* 0x0000000e246a7c2b */ /* 0x000fe2000800006a */
[----:B--2---:R-:W-:-:S06]  /*2210*/  IMAD.WIDE R84, R79, 0x8, R6 ;  /* 0x000000084f547825 */ /* 0x004fcc00078e0206 */
[----:B------:R0:W-:Y:S04]  /*2220*/  STG.E.64 desc[UR40][R84.64], R106 ;  /* 0x0000006a54007986 */ /* 0x0001e8000c101b28 */
[----:B------:R-:W2:Y:S01]  /*2230*/  LDG.E R81, desc[UR40][R80.64] ;  /* 0x0000002850517981 */ /* 0x000ea2000c1e1900 */
[----:B------:R-:W-:-:S08]  /*2240*/  DADD R78, -R42, R22 ;  /* 0x000000002a4e7229 */ /* 0x000fd00000000116 */
[----:B------:R-:W-:-:S08]  /*2250*/  DFMA R78, R78, UR46, R26 ;  /* 0x0000002e4e4e7c2b */ /* 0x000fd0000800001a */
[----:B------:R-:W-:-:S08]  /*2260*/  DFMA R78, R48, UR28, R78 ;  /* 0x0000001c304e7c2b */ /* 0x000fd0000800004e */
[----:B------:R-:W-:-:S08]  /*2270*/  DFMA R78, R82, UR30, R78 ;  /* 0x0000001e524e7c2b */ /* 0x000fd0000800004e */
[----:B------:R-:W-:Y:S01]  /*2280*/  DFMA R78, R36, -UR14, R78 ;  /* 0x8000000e244e7c2b */ /* 0x000fe2000800004e */
[----:B--2---:R-:W-:-:S06]  /*2290*/  IMAD.WIDE R82, R81, 0x8, R6 ;  /* 0x0000000851527825 */ /* 0x004fcc00078e0206 */
[----:B------:R2:W-:Y:S04]  /*22a0*/  STG.E.64 desc[UR40][R82.64], R78 ;  /* 0x0000004e52007986 */ /* 0x0005e8000c101b28 */
[----:B------:R-:W0:Y:S01]  /*22b0*/  LDG.E R75, desc[UR40][R74.64] ;  /* 0x000000284a4b7981 */ /* 0x000e22000c1e1900 */
[----:B-1----:R-:W-:Y:S02]  /*22c0*/  DADD R98, R38, -R20 ;  /* 0x0000000026627229 */ /* 0x002fe40000000814 */
[----:B------:R-:W-:-:S06]  /*22d0*/  DADD R80, -R32, R24 ;  /* 0x0000000020507229 */ /* 0x000fcc0000000118 */
[----:B------:R-:W-:-:S08]  /*22e0*/  DFMA R98, R98, UR46, R26 ;  /* 0x0000002e62627c2b */ /* 0x000fd0000800001a */
[----:B------:R-:W-:-:S08]  /*22f0*/  DFMA R98, R48, UR28, R98 ;  /* 0x0000001c30627c2b */ /* 0x000fd00008000062 */
[----:B------:R-:W-:-:S08]  /*2300*/  DFMA R98, R80, UR30, R98 ;  /* 0x0000001e50627c2b */ /* 0x000fd00008000062 */
[----:B------:R-:W-:Y:S01]  /*2310*/  DFMA R98, R36, UR44, R98 ;  /* 0x0000002c24627c2b */ /* 0x000fe20008000062 */
[----:B0-----:R-:W-:-:S06]  /*2320*/  IMAD.WIDE R84, R75, 0x8, R6 ;  /* 0x000000084b547825 */ /* 0x001fcc00078e0206 */
[----:B------:R-:W-:Y:S04]  /*2330*/  STG.E.64 desc[UR40][R84.64], R98 ;  /* 0x0000006254007986 */ /* 0x000fe8000c101b28 */
[----:B------:R-:W3:Y:S01]  /*2340*/  LDG.E R77, desc[UR40][R76.64] ;  /* 0x000000284c4d7981 */ /* 0x000ee2000c1e1900 */
[----:B--2---:R-:W-:-:S08]  /*2350*/  DADD R78, -R38, R20 ;  /* 0x00000000264e7229 */ /* 0x004fd00000000114 */
[----:B------:R-:W-:-:S08]  /*2360*/  DFMA R78, R78, UR46, R26 ;  /* 0x0000002e4e4e7c2b */ /* 0x000fd0000800001a */
[----:B------:R-:W-:-:S08]  /*2370*/  DFMA R78, R48, UR28, R78 ;  /* 0x0000001c304e7c2b */ /* 0x000fd0000800004e */
[----:B------:R-:W-:-:S08]  /*2380*/  DFMA R78, R80, UR30, R78 ;  /* 0x0000001e504e7c2b */ /* 0x000fd0000800004e */
[----:B------:R-:W-:Y:S02]  /*2390*/  DFMA R78, R36, -UR44, R78 ;  /* 0x8000002c244e7c2b */ /* 0x000fe4000800004e */
[----:B------:R-:W-:Y:S02]  /*23a0*/  DFMA R44, R104, UR32, R44 ;  /* 0x00000020682c7c2b */ /* 0x000fe4000800002c */
[----:B------:R-:W-:-:S06]  /*23b0*/  DADD R36, R40, R42 ;  /* 0x0000000028247229 */ /* 0x000fcc000000002a */
[----:B------:R-:W-:Y:S02]  /*23c0*/  DFMA R12, R12, UR34, R44 ;  /* 0x000000220c0c7c2b */ /* 0x000fe4000800002c */
[----:B------:R-:W-:-:S06]  /*23d0*/  DADD R48, R34, R22 ;  /* 0x0000000022307229 */ /* 0x000fcc0000000016 */
[----:B------:R-:W-:Y:S01]  /*23e0*/  DFMA R44, R36, UR46, R12 ;  /* 0x0000002e242c7c2b */ /* 0x000fe2000800000c */
[----:B------:R-:W-:Y:S01]  /*23f0*/  UMOV UR50, 0x9999999a ;  /* 0x9999999a00327882 */ /* 0x000fe20000000000 */
[----:B------:R-:W-:Y:S01]  /*2400*/  UMOV UR51, 0x3f999999 ;  /* 0x3f99999900337882 */ /* 0x000fe20000000000 */
[----:B---3--:R-:W-:-:S05]  /*2410*/  IMAD.WIDE R26, R77, 0x8, R6 ;  /* 0x000000084d1a7825 */ /* 0x008fca00078e0206 */
[----:B------:R0:W-:Y:S04]  /*2420*/  STG.E.64 desc[UR40][R26.64], R78 ;  /* 0x0000004e1a007986 */ /* 0x0001e8000c101b28 */
[----:B------:R-:W2:Y:S01]  /*2430*/  LDG.E R71, desc[UR40][R70.64] ;  /* 0x0000002846477981 */ /* 0x000ea2000c1e1900 */
[----:B------:R-:W-:Y:S01]  /*2440*/  DFMA R44, R48, UR50, R44 ;  /* 0x00000032302c7c2b */ /* 0x000fe2000800002c */
[----:B------:R-:W-:Y:S01]  /*2450*/  UMOV UR52, 0x5551ab15 ;  /* 0x5551ab1500347882 */ /* 0x000fe20000000000 */
[----:B------:R-:W-:Y:S01]  /*2460*/  DFMA R28, -R28, UR10, R28 ;  /* 0x0000000a1c1c7c2b */ /* 0x000fe2000800011c */
[----:B------:R-:W-:Y:S01]  /*2470*/  UMOV UR53, 0x3fb55555 ;  /* 0x3fb5555500357882 */ /* 0x000fe20000000000 */
[----:B------:R-:W-:-:S04]  /*2480*/  DFMA R16, -R16, UR10, R16 ;  /* 0x0000000a10107c2b */ /* 0x000fc80008000110 */
[----:B------:R-:W-:-:S04]  /*2490*/  DFMA R44, R10, UR28, R44 ;  /* 0x0000001c0a2c7c2b */ /* 0x000fc8000800002c */
[----:B0-----:R-:W-:-:S04]  /*24a0*/  DADD R26, R28, -R16 ;  /* 0x000000001c1a7229 */ /* 0x001fc80000000810 */
[----:B------:R-:W-:-:S08]  /*24b0*/  DFMA R44, R8, UR36, R44 ;  /* 0x00000024082c7c2b */ /* 0x000fd0000800002c */
[----:B------:R-:W-:-:S08]  /*24c0*/  DFMA R44, R32, UR30, R44 ;  /* 0x0000001e202c7c2b */ /* 0x000fd0000800002c */
[----:B------:R-:W-:-:S08]  /*24d0*/  DFMA R44, R24, UR38, R44 ;  /* 0x00000026182c7c2b */ /* 0x000fd0000800002c */
[----:B------:R-:W-:-:S08]  /*24e0*/  DFMA R44, R46, 0.25, R44 ;  /* 0x3fd000002e2c782b */ /* 0x000fd0000000002c */
[----:B------:R-:W-:-:S08]  /*24f0*/  DFMA R26, R26, 0.125, R44 ;  /* 0x3fc000001a1a782b */ /* 0x000fd0000000002c */
[----:B------:R-:W-:Y:S01]  /*2500*/  DFMA R26, R92, UR52, R26 ;  /* 0x000000345c1a7c2b */ /* 0x000fe2000800001a */
[----:B------:R-:W-:Y:S01]  /*2510*/  UMOV UR54, 0x9999999a ;  /* 0x9999999a00367882 */ /* 0x000fe20000000000 */
[----:B------:R-:W-:Y:S01]  /*2520*/  UMOV UR55, 0x3fb99999 ;  /* 0x3fb9999900377882 */ /* 0x000fe20000000000 */
[----:B--2---:R-:W-:-:S05]  /*2530*/  IMAD.WIDE R44, R71, 0x8, R6 ;  /* 0x00000008472c7825 */ /* 0x004fca00078e0206 */
[----:B------:R0:W-:Y:S04]  /*2540*/  STG.E.64 desc[UR40][R44.64], R26 ;  /* 0x0000001a2c007986 */ /* 0x0001e8000c101b28 */
[----:B------:R-:W2:Y:S01]  /*2550*/  LDG.E R73, desc[UR40][R72.64] ;  /* 0x0000002848497981 */ /* 0x000ea2000c1e1900 */
[----:B------:R-:W-:Y:S01]  /*2560*/  DFMA R36, R36, -UR54, R12 ;  /* 0x8000003624247c2b */ /* 0x000fe2000800000c */
[----:B------:R-:W-:Y:S01]  /*2570*/  UMOV UR56, 0x9999999a ;  /* 0x9999999a00387882 */ /* 0x000fe20000000000 */
[----:B------:R-:W-:Y:S01]  /*2580*/  UMOV UR57, 0x3f999999 ;  /* 0x3f99999900397882 */ /* 0x000fe20000000000 */
[----:B------:R-:W-:Y:S01]  /*2590*/  UMOV UR58, 0x5551ab15 ;  /* 0x5551ab15003a7882 */ /* 0x000fe20000000000 */
[----:B------:R-:W-:-:S04]  /*25a0*/  UMOV UR59, 0x3fb55555 ;  /* 0x3fb55555003b7882 */ /* 0x000fc80000000000 */
[----:B------:R-:W-:Y:S02]  /*25b0*/  DFMA R36, R48, -UR56, R36 ;  /* 0x8000003830247c2b */ /* 0x000fe40008000024 */
[----:B------:R-:W-:-:S06]  /*25c0*/  DADD R48, -R28, R16 ;  /* 0x000000001c307229 */ /* 0x000fcc0000000110 */
[----:B------:R-:W-:-:S08]  /*25d0*/  DFMA R36, R10, UR28, R36 ;  /* 0x0000001c0a247c2b */ /* 0x000fd00008000024 */
[----:B------:R-:W-:-:S08]  /*25e0*/  DFMA R36, R8, UR36, R36 ;  /* 0x0000002408247c2b */ /* 0x000fd00008000024 */
[----:B------:R-:W-:-:S08]  /*25f0*/  DFMA R36, R32, UR30, R36 ;  /* 0x0000001e20247c2b */ /* 0x000fd00008000024 */
[----:B------:R-:W-:-:S08]  /*2600*/  DFMA R36, R24, UR38, R36 ;  /* 0x0000002618247c2b */ /* 0x000fd00008000024 */
[----:B------:R-:W-:-:S08]  /*2610*/  DFMA R36, R46, 0.25, R36 ;  /* 0x3fd000002e24782b */ /* 0x000fd00000000024 */
[----:B------:R-:W-:-:S08]  /*2620*/  DFMA R36, R48, 0.125, R36 ;  /* 0x3fc000003024782b */ /* 0x000fd00000000024 */
[----:B------:R-:W-:Y:S02]  /*2630*/  DFMA R36, R92, -UR58, R36 ;  /* 0x8000003a5c247c2b */ /* 0x000fe40008000024 */
[----:B0-----:R-:W-:Y:S01]  /*2640*/  DADD R44, R40, -R42 ;  /* 0x00000000282c7229 */ /* 0x001fe2000000082a */
[----:B--2---:R-:W-:-:S05]  /*2650*/  IMAD.WIDE R26, R73, 0x8, R6 ;  /* 0x00000008491a7825 */ /* 0x004fca00078e0206 */
[----:B------:R0:W-:Y:S04]  /*2660*/  STG.E.64 desc[UR40][R26.64], R36 ;  /* 0x000000241a007986 */ /* 0x0001e8000c101b28 */
[----:B------:R-:W0:Y:S01]  /*2670*/  LDG.E R67, desc[UR40][R66.64] ;  /* 0x0000002842437981 */ /* 0x000e22000c1e1900 */
[----:B------:R-:W-:Y:S02]  /*2680*/  DADD R48, R34, -R22 ;  /* 0x0000000022307229 */ /* 0x000fe40000000816 */
[----:B------:R-:W-:-:S08]  /*2690*/  DFMA R44, R44, UR46, R12 ;  /* 0x0000002e2c2c7c2b */ /* 0x000fd0000800000c */
[----:B------:R-:W-:Y:S02]  /*26a0*/  DFMA R44, R48, UR50, R44 ;  /* 0x00000032302c7c2b */ /* 0x000fe4000800002c */
[----:B------:R-:W-:-:S06]  /*26b0*/  DADD R48, R28, R16 ;  /* 0x000000001c307229 */ /* 0x000fcc0000000010 */
[----:B------:R-:W-:-:S08]  /*26c0*/  DFMA R44, R10, UR28, R44 ;  /* 0x0000001c0a2c7c2b */ /* 0x000fd0000800002c */
[----:B------:R-:W-:-:S08]  /*26d0*/  DFMA R44, R8, UR36, R44 ;  /* 0x00000024082c7c2b */ /* 0x000fd0000800002c */
[----:B------:R-:W-:-:S08]  /*26e0*/  DFMA R44, R32, UR30, R44 ;  /* 0x0000001e202c7c2b */ /* 0x000fd0000800002c */
[----:B------:R-:W-:-:S08]  /*26f0*/  DFMA R44, R24, UR38, R44 ;  /* 0x00000026182c7c2b */ /* 0x000fd0000800002c */
[----:B------:R-:W-:-:S08]  /*2700*/  DFMA R44, R46, -0.25, R44 ;  /* 0xbfd000002e2c782b */ /* 0x000fd0000000002c */
[----:B------:R-:W-:-:S08]  /*2710*/  DFMA R44, R48, 0.125, R44 ;  /* 0x3fc00000302c782b */ /* 0x000fd0000000002c */
[----:B------:R-:W-:Y:S01]  /*2720*/  DFMA R44, R90, UR52, R44 ;  /* 0x000000345a2c7c2b */ /* 0x000fe2000800002c */
[----:B0-----:R-:W-:-:S06]  /*2730*/  IMAD.WIDE R26, R67, 0x8, R6 ;  /* 0x00000008431a7825 */ /* 0x001fcc00078e0206 */
[----:B------:R0:W-:Y:S04]  /*2740*/  STG.E.64 desc[UR40][R26.64], R44 ;  /* 0x0000002c1a007986 */ /* 0x0001e8000c101b28 */
[----:B------:R-:W0:Y:S01]  /*2750*/  LDG.E R69, desc[UR40][R68.64] ;  /* 0x0000002844457981 */ /* 0x000e22000c1e1900 */
[----:B------:R-:W-:Y:S02]  /*2760*/  DADD R36, -R40, R42 ;  /* 0x0000000028247229 */ /* 0x000fe4000000012a */
[----:B------:R-:W-:-:S06]  /*2770*/  DADD R66, -R34, R22 ;  /* 0x0000000022427229 */ /* 0x000fcc0000000116 */
[----:B------:R-:W-:-:S08]  /*2780*/  DFMA R36, R36, UR46, R12 ;  /* 0x0000002e24247c2b */ /* 0x000fd0000800000c */
[----:B------:R-:W-:-:S08]  /*2790*/  DFMA R36, R66, UR50, R36 ;  /* 0x0000003242247c2b */ /* 0x000fd00008000024 */
[----:B------:R-:W-:-:S08]  /*27a0*/  DFMA R36, R10, UR28, R36 ;  /* 0x0000001c0a247c2b */ /* 0x000fd00008000024 */
[----:B------:R-:W-:-:S08]  /*27b0*/  DFMA R36, R8, UR36, R36 ;  /* 0x0000002408247c2b */ /* 0x000fd00008000024 */
[----:B------:R-:W-:-:S08]  /*27c0*/  DFMA R36, R32, UR30, R36 ;  /* 0x0000001e20247c2b */ /* 0x000fd00008000024 */
[----:B------:R-:W-:-:S08]  /*27d0*/  DFMA R36, R24, UR38, R36 ;  /* 0x0000002618247c2b */ /* 0x000fd00008000024 */
[----:B------:R-:W-:-:S08]  /*27e0*/  DFMA R36, R46, -0.25, R36 ;  /* 0xbfd000002e24782b */ /* 0x000fd00000000024 */
[----:B------:R-:W-:-:S08]  /*27f0*/  DFMA R36, R48, -0.125, R36 ;  /* 0xbfc000003024782b */ /* 0x000fd00000000024 */
[----:B------:R-:W-:Y:S01]  /*2800*/  DFMA R36, R90, -UR58, R36 ;  /* 0x8000003a5a247c2b */ /* 0x000fe20008000024 */
[----:B0-----:R-:W-:-:S06]  /*2810*/  IMAD.WIDE R26, R69, 0x8, R6 ;  /* 0x00000008451a7825 */ /* 0x001fcc00078e0206 */
[----:B------:R0:W-:Y:S04]  /*2820*/  STG.E.64 desc[UR40][R26.64], R36 ;  /* 0x000000241a007986 */ /* 0x0001e8000c101b28 */
[----:B------:R-:W0:Y:S01]  /*2830*/  LDG.E R63, desc[UR40][R62.64] ;  /* 0x000000283e3f7981 */ /* 0x000e22000c1e1900 */
[----:B------:R-:W-:Y:S02]  /*2840*/  DADD R44, R40, R38 ;  /* 0x00000000282c7229 */ /* 0x000fe40000000026 */
[----:B------:R-:W-:Y:S02]  /*2850*/  DADD R48, R34, R20 ;  /* 0x0000000022307229 */ /* 0x000fe40000000014 */
[----:B------:R-:W-:Y:S02]  /*2860*/  DADD R4, -R30, R4 ;  /* 0x000000001e047229 */ /* 0x000fe40000000104 */
[----:B------:R-:W-:-:S02]  /*2870*/  DFMA R14, -R14, UR10, R14 ;  /* 0x0000000a0e0e7c2b */ /* 0x000fc4000800010e */
[----:B------:R-:W-:-:S04]  /*2880*/  DFMA R46, R44, UR46, R12 ;  /* 0x0000002e2c2e7c2b */ /* 0x000fc8000800000c */
[----:B------:R-:W-:Y:S02]  /*2890*/  DFMA R30, R4, UR8, R30 ;  /* 0x00000008041e7c2b */ /* 0x000fe4000800001e */
[----:B------:R-:W-:Y:S02]  /*28a0*/  DADD R4, -R28, R14 ;  /* 0x000000001c047229 */ /* 0x000fe4000000010e */
[----:B------:R-:W-:-:S08]  /*28b0*/  DFMA R46, R48, UR50, R46 ;  /* 0x00000032302e7c2b */ /* 0x000fd0000800002e */
[----:B------:R-:W-:-:S08]  /*28c0*/  DFMA R46, R10, UR28, R46 ;  /* 0x0000001c0a2e7c2b */ /* 0x000fd0000800002e */
[----:B------:R-:W-:-:S08]  /*28d0*/  DFMA R46, R8, UR36, R46 ;  /* 0x00000024082e7c2b */ /* 0x000fd0000800002e */
[----:B------:R-:W-:-:S08]  /*28e0*/  DFMA R46, -R32, UR30, R46 ;  /* 0x0000001e202e7c2b */ /* 0x000fd0000800012e */
[----:B------:R-:W-:-:S08]  /*28f0*/  DFMA R46, -R24, UR38, R46 ;  /* 0x00000026182e7c2b */ /* 0x000fd0000800012e */
[----:B------:R-:W-:-:S08]  /*2900*/  DFMA R46, R30, 0.25, R46 ;  /* 0x3fd000001e2e782b */ /* 0x000fd0000000002e */
[----:B------:R-:W-:-:S08]  /*2910*/  DFMA R4, R4, 0.125, R46 ;  /* 0x3fc000000404782b */ /* 0x000fd0000000002e */
[----:B------:R-:W-:Y:S01]  /*2920*/  DFMA R4, R96, UR52, R4 ;  /* 0x0000003460047c2b */ /* 0x000fe20008000004 */
[----:B0-----:R-:W-:-:S06]  /*2930*/  IMAD.WIDE R26, R63, 0x8, R6 ;  /* 0x000000083f1a7825 */ /* 0x001fcc00078e0206 */
[----:B------:R0:W-:Y:S04]  /*2940*/  STG.E.64 desc[UR40][R26.64], R4 ;  /* 0x000000041a007986 */ /* 0x0001e8000c101b28 */
[----:B------:R-:W2:Y:S01]  /*2950*/  LDG.E R65, desc[UR40][R64.64] ;  /* 0x0000002840417981 */ /* 0x000ea2000c1e1900 */
[----:B------:R-:W-:Y:S02]  /*2960*/  DFMA R44, R44, -UR54, R12 ;  /* 0x800000362c2c7c2b */ /* 0x000fe4000800000c */
[----:B------:R-:W-:-:S06]  /*2970*/  DADD R36, R28, -R14 ;  /* 0x000000001c247229 */ /* 0x000fcc000000080e */
[----:B------:R-:W-:-:S08]  /*2980*/  DFMA R44, R48, -UR56, R44 ;  /* 0x80000038302c7c2b */ /* 0x000fd0000800002c */
[----:B------:R-:W-:-:S08]  /*2990*/  DFMA R44, R10, UR28, R44 ;  /* 0x0000001c0a2c7c2b */ /* 0x000fd0000800002c */
[----:B------:R-:W-:-:S08]  /*29a0*/  DFMA R44, R8, UR36, R44 ;  /* 0x00000024082c7c2b */ /* 0x000fd0000800002c */
[----:B------:R-:W-:-:S08]  /*29b0*/  DFMA R44, -R32, UR30, R44 ;  /* 0x0000001e202c7c2b */ /* 0x000fd0000800012c */
[----:B------:R-:W-:-:S08]  /*29c0*/  DFMA R44, -R24, UR38, R44 ;  /* 0x00000026182c7c2b */ /* 0x000fd0000800012c */
        /* <DEDUP_REMOVED lines=8> */
[----:B------:R-:W-:Y:S02]  /*2a50*/  DFMA R26, R26, UR46, R12 ;  /* 0x0000002e1a1a7c2b */ /* 0x000fe4000800000c */
[----:B------:R-:W-:-:S06]  /*2a60*/  DADD R28, R28, R14 ;  /* 0x000000001c1c7229 */ /* 0x000fcc000000000e */
[----:B------:R-:W-:-:S08]  /*2a70*/  DFMA R26, R44, UR50, R26 ;  /* 0x000000322c1a7c2b */ /* 0x000fd0000800001a */
[----:B------:R-:W-:-:S08]  /*2a80*/  DFMA R26, R10, UR28, R26 ;  /* 0x0000001c0a1a7c2b */ /* 0x000fd0000800001a */
[----:B------:R-:W-:-:S08]  /*2a90*/  DFMA R26, R8, UR36, R26 ;  /* 0x00000024081a7c2b */ /* 0x000fd0000800001a */
[----:B------:R-:W-:-:S08]  /*2aa0*/  DFMA R26, -R32, UR30, R26 ;  /* 0x0000001e201a7c2b */ /* 0x000fd0000800011a */
[----:B------:R-:W-:-:S08]  /*2ab0*/  DFMA R26, -R24, UR38, R26 ;  /* 0x00000026181a7c2b */ /* 0x000fd0000800011a */
[----:B------:R-:W-:-:S08]  /*2ac0*/  DFMA R26, R30, -0.25, R26 ;  /* 0xbfd000001e1a782b */ /* 0x000fd0000000001a */
[----:B------:R-:W-:-:S08]  /*2ad0*/  DFMA R26, R28, -0.125, R26 ;  /* 0xbfc000001c1a782b */ /* 0x000fd0000000001a */
        /* <DEDUP_REMOVED lines=10> */
[----:B------:R-:W-:-:S08]  /*2b80*/  DFMA R34, -R32, UR30, R34 ;  /* 0x0000001e20227c2b */ /* 0x000fd00008000122 */
[----:B------:R-:W-:-:S08]  /*2b90*/  DFMA R34, -R24, UR38, R34 ;  /* 0x0000002618227c2b */ /* 0x000fd00008000122 */
[----:B------:R-:W-:-:S08]  /*2ba0*/  DFMA R34, R30, -0.25, R34 ;  /* 0xbfd000001e22782b */ /* 0x000fd00000000022 */
[----:B------:R-:W-:-:S08]  /*2bb0*/  DFMA R34, R28, 0.125, R34 ;  /* 0x3fc000001c22782b */ /* 0x000fd00000000022 */
[----:B------:R-:W-:Y:S01]  /*2bc0*/  DFMA R34, R94, -UR58, R34 ;  /* 0x8000003a5e227c2b */ /* 0x000fe20008000022 */
[----:B0-----:R-:W-:-:S06]  /*2bd0*/  IMAD.WIDE R4, R61, 0x8, R6 ;  /* 0x000000083d047825 */ /* 0x001fcc00078e0206 */
[----:B------:R0:W-:Y:S04]  /*2be0*/  STG.E.64 desc[UR40][R4.64], R34 ;  /* 0x0000002204007986 */ /* 0x0001e8000c101b28 */
[----:B------:R-:W0:Y:S01]  /*2bf0*/  LDG.E R55, desc[UR40][R54.64] ;  /* 0x0000002836377981 */ /* 0x000e22000c1e1900 */
[----:B------:R-:W-:Y:S02]  /*2c00*/  DADD R24, R42, R38 ;  /* 0x000000002a187229 */ /* 0x000fe40000000026 */
[----:B------:R-:W-:Y:S02]  /*2c10*/  DADD R28, R22, R20 ;  /* 0x00000000161c7229 */ /* 0x000fe40000000014 */
[----:B------:R-:W-:-:S04]  /*2c20*/  DADD R30, R16, -R14 ;  /* 0x00000000101e7229 */ /* 0x000fc8000000080e */
        /* <DEDUP_REMOVED lines=10> */
[----:B------:R-:W-:-:S08]  /*2cd0*/  DFMA R24, R24, -UR54, R12 ;  /* 0x8000003618187c2b */ /* 0x000fd0000800000c */
[----:B------:R-:W-:Y:S02]  /*2ce0*/  DFMA R24, R28, -UR56, R24 ;  /* 0x800000381c187c2b */ /* 0x000fe40008000018 */
[----:B------:R-:W-:-:S06]  /*2cf0*/  DADD R28, -R16, R14 ;  /* 0x00000000101c7229 */ /* 0x000fcc000000010e */
        /* <DEDUP_REMOVED lines=8> */
[----:B------:R-:W3:Y:S01]  /*2d80*/  LDG.E R51, desc[UR40][R50.64] ;  /* 0x0000002832337981 */ /* 0x000ee2000c1e1900 */
[----:B------:R-:W-:Y:S02]  /*2d90*/  DADD R26, R22, -R20 ;  /* 0x00000000161a7229 */ /* 0x000fe40000000814 */
[----:B------:R-:W-:Y:S02]  /*2da0*/  DFMA R4, R4, UR46, R12 ;  /* 0x0000002e04047c2b */ /* 0x000fe4000800000c */
[----:B------:R-:W-:-:S06]  /*2db0*/  DADD R14, R16, R14 ;  /* 0x00000000100e7229 */ /* 0x000fcc000000000e */
[----:B------:R-:W-:-:S08]  /*2dc0*/  DFMA R4, R26, UR50, R4 ;  /* 0x000000321a047c2b */ /* 0x000fd00008000004 */
[----:B------:R-:W-:-:S08]  /*2dd0*/  DFMA R4, -R10, UR26, R4 ;  /* 0x0000001a0a047c2b */ /* 0x000fd00008000104 */
[----:B------:R-:W-:-:S08]  /*2de0*/  DFMA R4, -R8, UR28, R4 ;  /* 0x0000001c08047c2b */ /* 0x000fd00008000104 */
[----:B------:R-:W-:-:S08]  /*2df0*/  DFMA R4, R18, -0.25, R4 ;  /* 0xbfd000001204782b */ /* 0x000fd00000000004 */
[----:B------:R-:W-:-:S08]  /*2e00*/  DFMA R4, R14, 0.125, R4 ;  /* 0x3fc000000e04782b */ /* 0x000fd00000000004 */
[----:B------:R-:W-:Y:S01]  /*2e10*/  DFMA R4, R86, UR52, R4 ;  /* 0x0000003456047c2b */ /* 0x000fe20008000004 */
[----:B---3--:R-:W-:-:S06]  /*2e20*/  IMAD.WIDE R16, R51, 0x8, R6 ;  /* 0x0000000833107825 */ /* 0x008fcc00078e0206 */
[----:B------:R2:W-:Y:S04]  /*2e30*/  STG.E.64 desc[UR40][R16.64], R4 ;  /* 0x0000000410007986 */ /* 0x0005e8000c101b28 */
[----:B------:R-:W3:Y:S01]  /*2e40*/  LDG.E R53, desc[UR40][R52.64] ;  /* 0x0000002834357981 */ /* 0x000ee2000c1e1900 */
[----:B------:R-:W-:Y:S02]  /*2e50*/  DADD R38, -R42, R38 ;  /* 0x000000002a267229 */ /* 0x000fe40000000126 */
[----:B------:R-:W-:-:S06]  /*2e60*/  DADD R20, -R22, R20 ;  /* 0x0000000016147229 */ /* 0x000fcc0000000114 */
[----:B------:R-:W-:-:S08]  /*2e70*/  DFMA R38, R38, UR46, R12 ;  /* 0x0000002e26267c2b */ /* 0x000fd0000800000c */
[----:B------:R-:W-:-:S08]  /*2e80*/  DFMA R20, R20, UR50, R38 ;  /* 0x0000003214147c2b */ /* 0x000fd00008000026 */
[----:B------:R-:W-:-:S08]  /*2e90*/  DFMA R20, -R10, UR26, R20 ;  /* 0x0000001a0a147c2b */ /* 0x000fd00008000114 */
[----:B------:R-:W-:-:S08]  /*2ea0*/  DFMA R20, -R8, UR28, R20 ;  /* 0x0000001c08147c2b */ /* 0x000fd00008000114 */
[----:B------:R-:W-:-:S08]  /*2eb0*/  DFMA R20, R18, -0.25, R20 ;  /* 0xbfd000001214782b */ /* 0x000fd00000000014 */
[----:B------:R-:W-:-:S08]  /*2ec0*/  DFMA R20, R14, -0.125, R20 ;  /* 0xbfc000000e14782b */ /* 0x000fd00000000014 */
[----:B------:R-:W-:Y:S01]  /*2ed0*/  DFMA R20, R86, -UR58, R20 ;  /* 0x8000003a56147c2b */ /* 0x000fe20008000014 */
[----:B---3--:R-:W-:-:S06]  /*2ee0*/  IMAD.WIDE R6, R53, 0x8, R6 ;  /* 0x0000000835067825 */ /* 0x008fcc00078e0206 */
[----:B------:R2:W-:Y:S04]  /*2ef0*/  STG.E.64 desc[UR40][R6.64], R20 ;  /* 0x0000001406007986 */ /* 0x0005e8000c101b28 */
.L_x_54:
[----:B01-34-:R-:W-:Y:S05]  /*2f00*/  BSYNC.RECONVERGENT B0 ;  /* 0x0000000000007941 */ /* 0x01bfea0003800200 */
.L_x_53:
[----:B------:R-:W-:Y:S01]  /*2f10*/  IADD3 R2, PT, PT, R2, UR7, RZ ;  /* 0x0000000702027c10 */ /* 0x000fe2000fffe0ff */
[----:B------:R-:W-:Y:S06]  /*2f20*/  BRA.U UP0, `(.L_x_69) ;  /* 0xffffffd100cc7547 */ /* 0x000fec000b83ffff */
[----:B------:R-:W-:Y:S05]  /*2f30*/  EXIT ;  /* 0x000000000000794d */ /* 0x000fea0003800000 */
        .weak           $__internal_3_$__cuda_sm20_div_rn_f64_full
        .type           $__internal_3_$__cuda_sm20_div_rn_f64_full,@function
        .size           $__internal_3_$__cuda_sm20_div_rn_f64_full,(.L_x_98 - $__internal_3_$__cuda_sm20_div_rn_f64_full)
$__internal_3_$__cuda_sm20_div_rn_f64_full:
[C---:B------:R-:W-:Y:S01]  /*2f40*/  FSETP.GEU.AND P0, PT, |R101|.reuse, 1.469367938527859385e-39, PT ;  /* 0x001000006500780b */ /* 0x040fe20003f0e200 */
[----:B------:R-:W-:Y:S01]  /*2f50*/  BSSY.RECONVERGENT B2, `(.L_x_70) ;  /* 0x0000056000027945 */ /* 0x000fe20003800200 */
[----:B------:R-:W-:Y:S02]  /*2f60*/  LOP3.LUT R98, R101, 0x800fffff, RZ, 0xc0, !PT ;  /* 0x800fffff65627812 */ /* 0x000fe400078ec0ff */
[C---:B------:R-:W-:Y:S02]  /*2f70*/  FSETP.GEU.AND P2, PT, |R109|.reuse, 1.469367938527859385e-39, PT ;  /* 0x001000006d00780b */ /* 0x040fe40003f4e200 */
[----:B------:R-:W-:Y:S01]  /*2f80*/  LOP3.LUT R99, R98, 0x3ff00000, RZ, 0xfc, !PT ;  /* 0x3ff0000062637812 */ /* 0x000fe200078efcff */
[----:B------:R-:W-:Y:S01]  /*2f90*/  IMAD.MOV.U32 R98, RZ, RZ, R100 ;  /* 0x000000ffff627224 */ /* 0x000fe200078e0064 */
[----:B------:R-:W-:Y:S02]  /*2fa0*/  MOV R112, 0x1 ;  /* 0x0000000100707802 */ /* 0x000fe40000000f00 */
[----:B------:R-:W-:-:S02]  /*2fb0*/  LOP3.LUT R4, R109, 0x7ff00000, RZ, 0xc0, !PT ;  /* 0x7ff000006d047812 */ /* 0x000fc400078ec0ff */
[----:B------:R-:W-:Y:S01]  /*2fc0*/  LOP3.LUT R6, R101, 0x7ff00000, RZ, 0xc0, !PT ;  /* 0x7ff0000065067812 */ /* 0x000fe200078ec0ff */
[----:B------:R-:W-:-:S03]  /*2fd0*/  @!P0 DMUL R98, R100, 8.98846567431157953865e+307 ;  /* 0x7fe0000064628828 */ /* 0x000fc60000000000 */
[C---:B------:R-:W-:Y:S01]  /*2fe0*/  ISETP.GE.U32.AND P1, PT, R4.reuse, R6, PT ;  /* 0x000000060400720c */ /* 0x040fe20003f26070 */
[----:B------:R-:W-:Y:S01]  /*2ff0*/  @!P2 IMAD.MOV.U32 R114, RZ, RZ, RZ ;  /* 0x000000ffff72a224 */ /* 0x000fe200078e00ff */
[----:B------:R-:W-:Y:S01]  /*3000*/  @!P2 LOP3.LUT R3, R101, 0x7ff00000, RZ, 0xc0, !PT ;  /* 0x7ff000006503a812 */ /* 0x000fe200078ec0ff */
[----:B------:R-:W0:Y:S03]  /*3010*/  MUFU.RCP64H R113, R99 ;  /* 0x0000006300717308 */ /* 0x000e260000001800 */
[----:B------:R-:W-:Y:S01]  /*3020*/  @!P2 ISETP.GE.U32.AND P3, PT, R4, R3, PT ;  /* 0x000000030400a20c */ /* 0x000fe20003f66070 */
[----:B------:R-:W-:Y:S01]  /*3030*/  IMAD.MOV.U32 R3, RZ, RZ, 0x1ca00000 ;  /* 0x1ca00000ff037424 */ /* 0x000fe200078e00ff */
[----:B------:R-:W-:-:S04]  /*3040*/  @!P0 LOP3.LUT R6, R99, 0x7ff00000, RZ, 0xc0, !PT ;  /* 0x7ff0000063068812 */ /* 0x000fc800078ec0ff */
[----:B------:R-:W-:-:S04]  /*3050*/  @!P2 SEL R5, R3, 0x63400000, !P3 ;  /* 0x634000000305a807 */ /* 0x000fc80005800000 */
[----:B------:R-:W-:Y:S01]  /*3060*/  @!P2 LOP3.LUT R5, R5, 0x80000000, R109, 0xf8, !PT ;  /* 0x800000000505a812 */ /* 0x000fe200078ef86d */
[----:B0-----:R-:W-:-:S03]  /*3070*/  DFMA R102, R112, -R98, 1 ;  /* 0x3ff000007066742b */ /* 0x001fc60000000862 */
[----:B------:R-:W-:Y:S02]  /*3080*/  @!P2 LOP3.LUT R115, R5, 0x100000, RZ, 0xfc, !PT ;  /* 0x001000000573a812 */ /* 0x000fe400078efcff */
[----:B------:R-:W-:-:S03]  /*3090*/  MOV R5, R4 ;  /* 0x0000000400057202 */ /* 0x000fc60000000f00 */
[----:B------:R-:W-:-:S08]  /*30a0*/  DFMA R102, R102, R102, R102 ;  /* 0x000000666666722b */ /* 0x000fd00000000066 */
[----:B------:R-:W-:Y:S01]  /*30b0*/  DFMA R112, R112, R102, R112 ;  /* 0x000000667070722b */ /* 0x000fe20000000070 */
[----:B------:R-:W-:Y:S02]  /*30c0*/  SEL R103, R3, 0x63400000, !P1 ;  /* 0x6340000003677807 */ /* 0x000fe40004800000 */
[----:B------:R-:W-:Y:S02]  /*30d0*/  MOV R102, R108 ;  /* 0x0000006c00667202 */ /* 0x000fe40000000f00 */
[----:B------:R-:W-:-:S03]  /*30e0*/  LOP3.LUT R103, R103, 0x800fffff, R109, 0xf8, !PT ;  /* 0x800fffff67677812 */ /* 0x000fc600078ef86d */
[----:B------:R-:W-:-:S03]  /*30f0*/  DFMA R110, R112, -R98, 1 ;  /* 0x3ff00000706e742b */ /* 0x000fc60000000862 */
[----:B------:R-:W-:-:S05]  /*3100*/  @!P2 DFMA R102, R102, 2, -R114 ;  /* 0x400000006666a82b */ /* 0x000fca0000000872 */
[----:B------:R-:W-:-:S05]  /*3110*/  DFMA R112, R112, R110, R112 ;  /* 0x0000006e7070722b */ /* 0x000fca0000000070 */
[----:B------:R-:W-:-:S03]  /*3120*/  @!P2 LOP3.LUT R5, R103, 0x7ff00000, RZ, 0xc0, !PT ;  /* 0x7ff000006705a812 */ /* 0x000fc600078ec0ff */
[----:B------:R-:W-:Y:S02]  /*3130*/  DMUL R110, R112, R102 ;  /* 0x00000066706e7228 */ /* 0x000fe40000000000 */
[----:B------:R-:W-:-:S05]  /*3140*/  VIADD R7, R5, 0xffffffff ;  /* 0xffffffff05077836 */ /* 0x000fca0000000000 */
[----:B------:R-:W-:Y:S01]  /*3150*/  ISETP.GT.U32.AND P0, PT, R7, 0x7feffffe, PT ;  /* 0x7feffffe0700780c */ /* 0x000fe20003f04070 */
[----:B------:R-:W-:Y:S01]  /*3160*/  DFMA R114, R110, -R98, R102 ;  /* 0x800000626e72722b */ /* 0x000fe20000000066 */
[----:B------:R-:W-:-:S04]  /*3170*/  IADD3 R7, PT, PT, R6, -0x1, RZ ;  /* 0xffffffff06077810 */ /* 0x000fc80007ffe0ff */
[----:B------:R-:W-:-:S03]  /*3180*/  ISETP.GT.U32.OR P0, PT, R7, 0x7feffffe, P0 ;  /* 0x7feffffe0700780c */ /* 0x000fc60000704470 */
[----:B------:R-:W-:-:S10]  /*3190*/  DFMA R110, R112, R114, R110 ;  /* 0x00000072706e722b */ /* 0x000fd4000000006e */
[----:B------:R-:W-:Y:S05]  /*31a0*/  @P0 BRA `(.L_x_71) ;  /* 0x00000000006c0947 */ /* 0x000fea0003800000 */
[----:B------:R-:W-:-:S04]  /*31b0*/  LOP3.LUT R5, R101, 0x7ff00000, RZ, 0xc0, !PT ;  /* 0x7ff0000065057812 */ /* 0x000fc800078ec0ff */
[CC--:B------:R-:W-:Y:S02]  /*31c0*/  VIADDMNMX R6, R4.reuse, -R5.reuse, 0xb9600000, !PT ;  /* 0xb960000004067446 */ /* 0x0c0fe40007800905 */
[----:B------:R-:W-:Y:S01]  /*31d0*/  ISETP.GE.U32.AND P0, PT, R4, R5, PT ;  /* 0x000000050400720c */ /* 0x000fe20003f06070 */
[----:B------:R-:W-:Y:S01]  /*31e0*/  IMAD.MOV.U32 R4, RZ, RZ, RZ ;  /* 0x000000ffff047224 */ /* 0x000fe200078e00ff */
[----:B------:R-:W-:Y:S02]  /*31f0*/  VIMNMX R6, PT, PT, R6, 0x46a00000, PT ;  /* 0x46a0000006067848 */ /* 0x000fe40003fe0100 */
[----:B------:R-:W-:-:S05]  /*3200*/  SEL R3, R3, 0x63400000, !P0 ;  /* 0x6340000003037807 */ /* 0x000fca0004000000 */
[----:B------:R-:W-:-:S05]  /*3210*/  IMAD.IADD R3, R6, 0x1, -R3 ;  /* 0x0000000106037824 */ /* 0x000fca00078e0a03 */
[----:B------:R-:W-:-:S06]  /*3220*/  IADD3 R5, PT, PT, R3, 0x7fe00000, RZ ;  /* 0x7fe0000003057810 */ /* 0x000fcc0007ffe0ff */
[----:B------:R-:W-:-:S10]  /*3230*/  DMUL R112, R110, R4 ;  /* 0x000000046e707228 */ /* 0x000fd40000000000 */
[----:B------:R-:W-:-:S13]  /*3240*/  FSETP.GTU.AND P0, PT, |R113|, 1.469367938527859385e-39, PT ;  /* 0x001000007100780b */ /* 0x000fda0003f0c200 */
[----:B------:R-:W-:Y:S05]  /*3250*/  @P0 BRA `(.L_x_72) ;  /* 0x0000000000940947 */ /* 0x000fea0003800000 */
[----:B------:R-:W-:Y:S01]  /*3260*/  DFMA R98, R110, -R98, R102 ;  /* 0x800000626e62722b */ /* 0x000fe20000000066 */
[----:B------:R-:W-:-:S09]  /*3270*/  MOV R6, RZ ;  /* 0x000000ff00067202 */ /* 0x000fd20000000f00 */
[C---:B------:R-:W-:Y:S02]  /*3280*/  FSETP.NEU.AND P0, PT, R99.reuse, RZ, PT ;  /* 0x000000ff6300720b */ /* 0x040fe40003f0d000 */
[----:B------:R-:W-:-:S04]  /*3290*/  LOP3.LUT R100, R99, 0x80000000, R101, 0x48, !PT ;  /* 0x8000000063647812 */ /* 0x000fc800078e4865 */
[----:B------:R-:W-:-:S07]  /*32a0*/  LOP3.LUT R7, R100, R5, RZ, 0xfc, !PT ;  /* 0x0000000564077212 */ /* 0x000fce00078efcff */
[----:B------:R-:W-:Y:S05]  /*32b0*/  @!P0 BRA `(.L_x_72) ;  /* 0x00000000007c8947 */ /* 0x000fea0003800000 */
[----:B------:R-:W-:Y:S01]  /*32c0*/  IMAD.MOV R5, RZ, RZ, -R3 ;  /* 0x000000ffff057224 */ /* 0x000fe200078e0a03 */
[----:B------:R-:W-:Y:S02]  /*32d0*/  MOV R4, RZ ;  /* 0x000000ff00047202 */ /* 0x000fe40000000f00 */
[----:B------:R-:W-:-:S04]  /*32e0*/  IADD3 R3, PT, PT, -R3, -0x43300000, RZ ;  /* 0xbcd0000003037810 */ /* 0x000fc80007ffe1ff */
[----:B------:R-:W-:Y:S02]  /*32f0*/  DFMA R4, R112, -R4, R110 ;  /* 0x800000047004722b */ /* 0x000fe4000000006e */
[----:B------:R-:W-:-:S08]  /*3300*/  DMUL.RP R110, R110, R6 ;  /* 0x000000066e6e7228 */ /* 0x000fd00000008000 */
[----:B------:R-:W-:Y:S02]  /*3310*/  FSETP.NEU.AND P0, PT, |R5|, R3, PT ;  /* 0x000000030500720b */ /* 0x000fe40003f0d200 */
[----:B------:R-:W-:Y:S02]  /*3320*/  LOP3.LUT R3, R111, R100, RZ, 0x3c, !PT ;  /* 0x000000646f037212 */ /* 0x000fe400078e3cff */
[----:B------:R-:W-:Y:S02]  /*3330*/  FSEL R112, R110, R112, !P0 ;  /* 0x000000706e707208 */ /* 0x000fe40004000000 */
[----:B------:R-:W-:Y:S01]  /*3340*/  FSEL R113, R3, R113, !P0 ;  /* 0x0000007103717208 */ /* 0x000fe20004000000 */
[----:B------:R-:W-:Y:S06]  /*3350*/  BRA `(.L_x_72) ;  /* 0x0000000000547947 */ /* 0x000fec0003800000 */
.L_x_71:
[----:B------:R-:W-:-:S14]  /*3360*/  DSETP.NAN.AND P0, PT, R108, R108, PT ;  /* 0x0000006c6c00722a */ /* 0x000fdc0003f08000 */
[----:B------:R-:W-:Y:S05]  /*3370*/  @P0 BRA `(.L_x_73) ;  /* 0x0000000000440947 */ /* 0x000fea0003800000 */
[----:B------:R-:W-:-:S14]  /*3380*/  DSETP.NAN.AND P0, PT, R100, R100, PT ;  /* 0x000000646400722a */ /* 0x000fdc0003f08000 */
[----:B------:R-:W-:Y:S05]  /*3390*/  @P0 BRA `(.L_x_74) ;  /* 0x0000000000300947 */ /* 0x000fea0003800000 */
[----:B------:R-:W-:Y:S01]  /*33a0*/  ISETP.NE.AND P0, PT, R5, R6, PT ;  /* 0x000000060500720c */ /* 0x000fe20003f05270 */
[----:B------:R-:W-:Y:S01]  /*33b0*/  IMAD.MOV.U32 R112, RZ, RZ, 0x0 ;  /* 0x00000000ff707424 */ /* 0x000fe200078e00ff */
[----:B------:R-:W-:-:S11]  /*33c0*/  MOV R113, 0xfff80000 ;  /* 0xfff8000000717802 */ /* 0x000fd60000000f00 */
[----:B------:R-:W-:Y:S05]  /*33d0*/  @!P0 BRA `(.L_x_72) ;  /* 0x0000000000348947 */ /* 0x000fea0003800000 */
[----:B------:R-:W-:Y:S02]  /*33e0*/  ISETP.NE.AND P0, PT, R5, 0x7ff00000, PT ;  /* 0x7ff000000500780c */ /* 0x000fe40003f05270 */
[----:B------:R-:W-:Y:S02]  /*33f0*/  LOP3.LUT R113, R109, 0x80000000, R101, 0x48, !PT ;  /* 0x800000006d717812 */ /* 0x000fe400078e4865 */
[----:B------:R-:W-:-:S13]  /*3400*/  ISETP.EQ.OR P0, PT, R6, RZ, !P0 ;  /* 0x000000ff0600720c */ /* 0x000fda0004702670 */
[----:B------:R-:W-:Y:S01]  /*3410*/  @P0 LOP3.LUT R3, R113, 0x7ff00000, RZ, 0xfc, !PT ;  /* 0x7ff0000071030812 */ /* 0x000fe200078efcff */
[----:B------:R-:W-:Y:S01]  /*3420*/  @!P0 IMAD.MOV.U32 R112, RZ, RZ, RZ ;  /* 0x000000ffff708224 */ /* 0x000fe200078e00ff */
[----:B------:R-:W-:-:S03]  /*3430*/  @P0 MOV R112, RZ ;  /* 0x000000ff00700202 */ /* 0x000fc60000000f00 */
[----:B------:R-:W-:Y:S01]  /*3440*/  @P0 IMAD.MOV.U32 R113, RZ, RZ, R3 ;  /* 0x000000ffff710224 */ /* 0x000fe200078e0003 */
[----:B------:R-:W-:Y:S06]  /*3450*/  BRA `(.L_x_72) ;  /* 0x0000000000147947 */ /* 0x000fec0003800000 */
.L_x_74:
[----:B------:R-:W-:Y:S02]  /*3460*/  LOP3.LUT R113, R101, 0x80000, RZ, 0xfc, !PT ;  /* 0x0008000065717812 */ /* 0x000fe400078efcff */
[----:B------:R-:W-:Y:S01]  /*3470*/  MOV R112, R100 ;  /* 0x0000006400707202 */ /* 0x000fe20000000f00 */
[----:B------:R-:W-:Y:S06]  /*3480*/  BRA `(.L_x_72) ;  /* 0x0000000000087947 */ /* 0x000fec0003800000 */
.L_x_73:
[----:B------:R-:W-:Y:S01]  /*3490*/  LOP3.LUT R113, R109, 0x80000, RZ, 0xfc, !PT ;  /* 0x000800006d717812 */ /* 0x000fe200078efcff */
[----:B------:R-:W-:-:S07]  /*34a0*/  IMAD.MOV.U32 R112, RZ, RZ, R108 ;  /* 0x000000ffff707224 */ /* 0x000fce00078e006c */
.L_x_72:
[----:B------:R-:W-:Y:S05]  /*34b0*/  BSYNC.RECONVERGENT B2 ;  /* 0x0000000000027941 */ /* 0x000fea0003800200 */
.L_x_70:
[----:B------:R-:W-:Y:S01]  /*34c0*/  HFMA2 R5, -RZ, RZ, 0, 0 ;  /* 0x00000000ff057431 */ /* 0x000fe200000001ff */
[----:B------:R-:W-:Y:S01]  /*34d0*/  MOV R4, R0 ;  /* 0x0000000000047202 */ /* 0x000fe20000000f00 */
[----:B------:R-:W-:Y:S01]  /*34e0*/  IMAD.MOV.U32 R7, RZ, RZ, R113 ;  /* 0x000000ffff077224 */ /* 0x000fe200078e0071 */
[----:B------:R-:W-:Y:S02]  /*34f0*/  MOV R6, R112 ;  /* 0x0000007000067202 */ /* 0x000fe40000000f00 */
[----:B------:R-:W-:Y:S05]  /*3500*/  RET.REL.NODEC R4 `(_Z20dvc_ScaLBL_AAodd_MRTPiPdiiiddddd) ;  /* 0xffffffc804bc7950 */ /* 0x000fea0003c3ffff */
.L_x_75:
        /* <DEDUP_REMOVED lines=15> */
.L_x_98:


//--------------------- .text._Z21dvc_ScaLBL_D3Q19_InitPdi --------------------------
	.section	.text._Z21dvc_ScaLBL_D3Q19_InitPdi,"ax",@progbits
	.align	128
        .global         _Z21dvc_ScaLBL_D3Q19_InitPdi
        .type           _Z21dvc_ScaLBL_D3Q19_InitPdi,@function
        .size           _Z21dvc_ScaLBL_D3Q19_InitPdi,(.L_x_109 - _Z21dvc_ScaLBL_D3Q19_InitPdi)
        .other          _Z21dvc_ScaLBL_D3Q19_InitPdi,@"STO_CUDA_ENTRY STV_DEFAULT"
_Z21dvc_ScaLBL_D3Q19_InitPdi:
.text._Z21dvc_ScaLBL_D3Q19_InitPdi:
[----:B------:R-:W-:Y:S01]  /*0000*/  LDC R1, c[0x0][0x37c] ;  /* 0x0000df00ff017b82 */ /* 0x000fe20000000800 */
[----:B------:R-:W0:Y:S02]  /*0010*/  LDCU UR4, c[0x0][0x388] ;  /* 0x00007100ff0477ac */ /* 0x000e240008000800 */
[----:B0-----:R-:W-:-:S04]  /*0020*/  MOV R29, UR4 ;  /* 0x00000004001d7c02 */ /* 0x001fc80008000f00 */
[----:B------:R-:W-:-:S13]  /*0030*/  ISETP.GE.AND P0, PT, R29, -0x3ffff, PT ;  /* 0xfffc00011d00780c */ /* 0x000fda0003f06270 */
[----:B------:R-:W-:Y:S05]  /*0040*/  @!P0 EXIT ;  /* 0x000000000000894d */ /* 0x000fea0003800000 */
[----:B------:R-:W0:Y:S01]  /*0050*/  S2R R6, SR_CTAID.X ;  /* 0x0000000000067919 */ /* 0x000e220000002500 */
[----:B------:R-:W1:Y:S01]  /*0060*/  LDC R5, c[0x0][0x360] ;  /* 0x0000d800ff057b82 */ /* 0x000e620000000800 */
[----:B------:R-:W-:Y:S01]  /*0070*/  IADD3 R2, PT, PT, R29, 0x3ffff, RZ ;  /* 0x0003ffff1d027810 */ /* 0x000fe20007ffe0ff */
[----:B------:R-:W2:Y:S01]  /*0080*/  LDCU.64 UR4, c[0x0][0x358] ;  /* 0x00006b00ff0477ac */ /* 0x000ea20008000a00 */
[----:B------:R-:W3:Y:S01]  /*0090*/  S2R R4, SR_TID.X ;  /* 0x0000000000047919 */ /* 0x000ee20000002100 */
[----:B------:R-:W-:Y:S01]  /*00a0*/  SHF.R.S32.HI R0, RZ, 0x1f, R29 ;  /* 0x0000001fff007819 */ /* 0x000fe2000001141d */
[----:B------:R-:W-:Y:S01]  /*00b0*/  HFMA2 R3, -RZ, RZ, 0, 0 ;  /* 0x00000000ff037431 */ /* 0x000fe200000001ff */
[----:B------:R-:W-:Y:S02]  /*00c0*/  ISETP.GE.U32.AND P0, PT, R2, 0x7ffff, PT ;  /* 0x0007ffff0200780c */ /* 0x000fe40003f06070 */
[----:B------:R-:W-:-:S04]  /*00d0*/  LEA.HI R0, R0, R29, RZ, 0x12 ;  /* 0x0000001d00007211 */ /* 0x000fc800078f90ff */
[----:B------:R-:W-:-:S05]  /*00e0*/  SHF.R.S32.HI R2, RZ, 0x12, R0 ;  /* 0x00000012ff027819 */ /* 0x000fca0000011400 */
[----:B0-----:R-:W-:Y:S02]  /*00f0*/  IMAD R0, R2, R6, R6 ;  /* 0x0000000602007224 */ /* 0x001fe400078e0206 */
[----:B--2---:R-:W-:Y:S05]  /*0100*/  @!P0 BRA `(.L_x_76) ;  /* 0x0000000400b88947 */ /* 0x004fea0003800000 */
[----:B------:R-:W0:Y:S01]  /*0110*/  LDC R29, c[0x0][0x388] ;  /* 0x0000e200ff1d7b82 */ /* 0x000e220000000800 */
[----:B------:R-:W-:Y:S01]  /*0120*/  IADD3 R7, PT, PT, R2, 0x1, RZ ;  /* 0x0000000102077810 */ /* 0x000fe20007ffe0ff */
[-C--:B-1----:R-:W-:Y:S02]  /*0130*/  IMAD R6, R6, R5.reuse, RZ ;  /* 0x0000000506067224 */ /* 0x082fe400078e02ff */
[----:B------:R-:W-:Y:S01]  /*0140*/  IMAD R11, R0, R5, R5 ;  /* 0x00000005000b7224 */ /* 0x000fe200078e0205 */
[C---:B------:R-:W-:Y:S01]  /*0150*/  LOP3.LUT R3, R7.reuse, 0xfffffffe, RZ, 0xc0, !PT ;  /* 0xfffffffe07037812 */ /* 0x040fe200078ec0ff */
[----:B---3--:R-:W-:Y:S02]  /*0160*/  IMAD R6, R7, R6, R4 ;  /* 0x0000000607067224 */ /* 0x008fe400078e0204 */
[----:B------:R-:W1:Y:S01]  /*0170*/  LDC.64 R8, c[0x0][0x380] ;  /* 0x0000e000ff087b82 */ /* 0x000e620000000a00 */
[----:B------:R-:W-:Y:S02]  /*0180*/  IADD3 R7, PT, PT, R11, R4, RZ ;  /* 0x000000040b077210 */ /* 0x000fe40007ffe0ff */
[----:B------:R-:W-:-:S07]  /*0190*/  IADD3 R28, PT, PT, -R3, RZ, RZ ;  /* 0x000000ff031c7210 */ /* 0x000fce0007ffe1ff */
.L_x_81:
[-C--:B0-----:R-:W-:Y:S01]  /*01a0*/  ISETP.GE.AND P0, PT, R6, R29.reuse, PT ;  /* 0x0000001d0600720c */ /* 0x081fe20003f06270 */
[----:B------:R-:W-:Y:S01]  /*01b0*/  BSSY.RECONVERGENT B0, `(.L_x_77) ;  /* 0x0000031000007945 */ /* 0x000fe20003800200 */
[----:B------:R-:W-:Y:S02]  /*01c0*/  IADD3 R28, PT, PT, R28, 0x2, RZ ;  /* 0x000000021c1c7810 */ /* 0x000fe40007ffe0ff */
[----:B------:R-:W-:Y:S02]  /*01d0*/  ISETP.GE.AND P1, PT, R7, R29, PT ;  /* 0x0000001d0700720c */ /* 0x000fe40003f26270 */
[----:B------:R-:W-:-:S07]  /*01e0*/  ISETP.NE.AND P2, PT, R28, RZ, PT ;  /* 0x000000ff1c00720c */ /* 0x000fce0003f45270 */
[----:B---3--:R-:W-:Y:S06]  /*01f0*/  @P0 BRA `(.L_x_78) ;  /* 0x0000000000b00947 */ /* 0x008fec0003800000 */
[----:B-1----:R-:W-:-:S04]  /*0200*/  IMAD.WIDE R10, R6, 0x8, R8 ;  /* 0x00000008060a7825 */ /* 0x002fc800078e0208 */
[----:B------:R-:W-:Y:S01]  /*0210*/  HFMA2 R25, -RZ, RZ, 1.9580078125, 85.3125 ;  /* 0x3fd55555ff197431 */ /* 0x000fe200000001ff */
[----:B------:R-:W-:Y:S01]  /*0220*/  MOV R24, 0x55555555 ;  /* 0x5555555500187802 */ /* 0x000fe20000000f00 */
[----:B------:R-:W-:Y:S01]  /*0230*/  HFMA2 R19, -RZ, RZ, 1.91796875, 11832 ;  /* 0x3fac71c7ff137431 */ /* 0x000fe200000001ff */
[----:B------:R-:W-:Y:S01]  /*0240*/  MOV R18, 0x1c71c71c ;  /* 0x1c71c71c00127802 */ /* 0x000fe20000000f00 */
[C---:B------:R-:W-:Y:S02]  /*0250*/  IMAD.WIDE R16, R29.reuse, 0x8, R10 ;  /* 0x000000081d107825 */ /* 0x040fe400078e020a */
[----:B------:R0:W-:Y:S02]  /*0260*/  STG.E.64 desc[UR4][R10.64], R24 ;  /* 0x000000180a007986 */ /* 0x0001e4000c101b04 */
[C---:B------:R-:W-:Y:S02]  /*0270*/  IMAD.WIDE R14, R29.reuse, 0x8, R16 ;  /* 0x000000081d0e7825 */ /* 0x040fe400078e0210 */
[----:B------:R1:W-:Y:S04]  /*0280*/  STG.E.64 desc[UR4][R16.64], R18 ;  /* 0x0000001210007986 */ /* 0x0003e8000c101b04 */
[----:B------:R2:W-:Y:S01]  /*0290*/  STG.E.64 desc[UR4][R14.64], R18 ;  /* 0x000000120e007986 */ /* 0x0005e2000c101b04 */
[----:B------:R-:W-:-:S05]  /*02a0*/  IMAD.WIDE R12, R29, 0x8, R14 ;  /* 0x000000081d0c7825 */ /* 0x000fca00078e020e */
[----:B------:R3:W-:Y:S01]  /*02b0*/  STG.E.64 desc[UR4][R12.64], R18 ;  /* 0x000000120c007986 */ /* 0x0007e2000c101b04 */
[----:B------:R-:W-:-:S05]  /*02c0*/  IMAD.WIDE R22, R29, 0x8, R12 ;  /* 0x000000081d167825 */ /* 0x000fca00078e020c */
[----:B------:R-:W-:Y:S01]  /*02d0*/  STG.E.64 desc[UR4][R22.64], R18 ;  /* 0x0000001216007986 */ /* 0x000fe2000c101b04 */
[----:B------:R-:W-:-:S05]  /*02e0*/  IMAD.WIDE R20, R29, 0x8, R22 ;  /* 0x000000081d147825 */ /* 0x000fca00078e0216 */
[----:B------:R-:W-:Y:S01]  /*02f0*/  STG.E.64 desc[UR4][R20.64], R18 ;  /* 0x0000001214007986 */ /* 0x000fe2000c101b04 */
[----:B0-----:R-:W-:-:S05]  /*0300*/  IMAD.WIDE R10, R29, 0x8, R20 ;  /* 0x000000081d0a7825 */ /* 0x001fca00078e0214 */
[----:B------:R0:W-:Y:S01]  /*0310*/  STG.E.64 desc[UR4][R10.64], R18 ;  /* 0x000000120a007986 */ /* 0x0001e2000c101b04 */
[----:B-1----:R-:W-:-:S04]  /*0320*/  IMAD.WIDE R16, R29, 0x8, R10 ;  /* 0x000000081d107825 */ /* 0x002fc800078e020a */
[----:B--2---:R-:W-:-:S04]  /*0330*/  IMAD.WIDE R14, R29, 0x8, R16 ;  /* 0x000000081d0e7825 */ /* 0x004fc800078e0210 */
[----:B---3--:R-:W-:-:S04]  /*0340*/  IMAD.WIDE R12, R29, 0x8, R14 ;  /* 0x000000081d0c7825 */ /* 0x008fc800078e020e */
[----:B0-----:R-:W-:Y:S01]  /*0350*/  HFMA2 R11, -RZ, RZ, 1.90234375, 11832 ;  /* 0x3f9c71c7ff0b7431 */ /* 0x001fe200000001ff */
[----:B------:R-:W-:Y:S01]  /*0360*/  MOV R10, 0x1c71c723 ;  /* 0x1c71c723000a7802 */ /* 0x000fe20000000f00 */
[----:B------:R-:W-:-:S04]  /*0370*/  IMAD.WIDE R26, R29, 0x8, R12 ;  /* 0x000000081d1a7825 */ /* 0x000fc800078e020c */
[----:B------:R0:W-:Y:S01]  /*0380*/  STG.E.64 desc[UR4][R16.64], R10 ;  /* 0x0000000a10007986 */ /* 0x0001e2000c101b04 */
[----:B------:R-:W-:-:S03]  /*0390*/  IMAD.WIDE R24, R29, 0x8, R26 ;  /* 0x000000081d187825 */ /* 0x000fc600078e021a */
[----:B------:R-:W-:Y:S04]  /*03a0*/  STG.E.64 desc[UR4][R14.64], R10 ;  /* 0x0000000a0e007986 */ /* 0x000fe8000c101b04 */
[----:B------:R1:W-:Y:S01]  /*03b0*/  STG.E.64 desc[UR4][R12.64], R10 ;  /* 0x0000000a0c007986 */ /* 0x0003e2000c101b04 */
[----:B------:R-:W-:-:S03]  /*03c0*/  IMAD.WIDE R22, R29, 0x8, R24 ;  /* 0x000000081d167825 */ /* 0x000fc600078e0218 */
[----:B------:R-:W-:Y:S01]  /*03d0*/  STG.E.64 desc[UR4][R26.64], R10 ;  /* 0x0000000a1a007986 */ /* 0x000fe2000c101b04 */
[----:B------:R-:W-:-:S03]  /*03e0*/  IMAD.WIDE R20, R29, 0x8, R22 ;  /* 0x000000081d147825 */ /* 0x000fc600078e0216 */
[----:B------:R-:W-:Y:S04]  /*03f0*/  STG.E.64 desc[UR4][R24.64], R10 ;  /* 0x0000000a18007986 */ /* 0x000fe8000c101b04 */
[----:B------:R-:W-:Y:S01]  /*0400*/  STG.E.64 desc[UR4][R22.64], R10 ;  /* 0x0000000a16007986 */ /* 0x000fe2000c101b04 */
[----:B------:R-:W-:-:S03]  /*0410*/  IMAD.WIDE R18, R29, 0x8, R20 ;  /* 0x000000081d127825 */ /* 0x000fc600078e0214 */
[----:B------:R2:W-:Y:S01]  /*0420*/  STG.E.64 desc[UR4][R20.64], R10 ;  /* 0x0000000a14007986 */ /* 0x0005e2000c101b04 */
[----:B0-----:R-:W-:-:S03]  /*0430*/  IMAD.WIDE R16, R29, 0x8, R18 ;  /* 0x000000081d107825 */ /* 0x001fc600078e0212 */
[----:B------:R0:W-:Y:S04]  /*0440*/  STG.E.64 desc[UR4][R18.64], R10 ;  /* 0x0000000a12007986 */ /* 0x0001e8000c101b04 */
[----:B------:R0:W-:Y:S01]  /*0450*/  STG.E.64 desc[UR4][R16.64], R10 ;  /* 0x0000000a10007986 */ /* 0x0001e2000c101b04 */
[----:B-1----:R-:W-:-:S05]  /*0460*/  IMAD.WIDE R12, R29, 0x8, R16 ;  /* 0x000000081d0c7825 */ /* 0x002fca00078e0210 */
[----:B------:R0:W-:Y:S01]  /*0470*/  STG.E.64 desc[UR4][R12.64], R10 ;  /* 0x0000000a0c007986 */ /* 0x0001e2000c101b04 */
[----:B------:R-:W-:-:S05]  /*0480*/  IMAD.WIDE R14, R29, 0x8, R12 ;  /* 0x000000081d0e7825 */ /* 0x000fca00078e020c */
[----:B------:R0:W-:Y:S01]  /*0490*/  STG.E.64 desc[UR4][R14.64], R10 ;  /* 0x0000000a0e007986 */ /* 0x0001e2000c101b04 */
[----:B--2---:R-:W-:-:S05]  /*04a0*/  IMAD.WIDE R20, R29, 0x8, R14 ;  /* 0x000000081d147825 */ /* 0x004fca00078e020e */
[----:B------:R0:W-:Y:S02]  /*04b0*/  STG.E.64 desc[UR4][R20.64], R10 ;  /* 0x0000000a14007986 */ /* 0x0001e4000c101b04 */
.L_x_78:
[----:B------:R-:W-:Y:S05]  /*04c0*/  BSYNC.RECONVERGENT B0 ;  /* 0x0000000000007941 */ /* 0x000fea0003800200 */
.L_x_77:
[----:B------:R-:W-:Y:S04]  /*04d0*/  BSSY.RECONVERGENT B0, `(.L_x_79) ;  /* 0x000002e000007945 */ /* 0x000fe80003800200 */
[----:B------:R-:W-:Y:S05]  /*04e0*/  @P1 BRA `(.L_x_80) ;  /* 0x0000000000b01947 */ /* 0x000fea0003800000 */
[----:B01----:R-:W-:-:S04]  /*04f0*/  IMAD.WIDE R20, R7, 0x8, R8 ;  /* 0x0000000807147825 */ /* 0x003fc800078e0208 */
        /* <DEDUP_REMOVED lines=10> */
[----:B------:R-:W-:Y:S01]  /*05a0*/  STG.E.64 desc[UR4][R14.64], R26 ;  /* 0x0000001a0e007986 */ /* 0x000fe2000c101b04 */
        /* <DEDUP_REMOVED lines=8> */
[----:B------:R-:W-:-:S04]  /*0630*/  IMAD.WIDE R20, R29, 0x8, R18 ;  /* 0x000000081d147825 */ /* 0x000fc800078e0212 */
[----:B0-----:R-:W-:Y:S01]  /*0640*/  HFMA2 R13, -RZ, RZ, 1.90234375, 11832 ;  /* 0x3f9c71c7ff0d7431 */ /* 0x001fe200000001ff */
[----:B------:R-:W-:Y:S01]  /*0650*/  MOV R12, 0x1c71c723 ;  /* 0x1c71c723000c7802 */ /* 0x000fe20000000f00 */
[----:B------:R-:W-:-:S04]  /*0660*/  IMAD.WIDE R24, R29, 0x8, R20 ;  /* 0x000000081d187825 */ /* 0x000fc800078e0214 */
[----:B------:R0:W-:Y:S01]  /*0670*/  STG.E.64 desc[UR4][R16.64], R12 ;  /* 0x0000000c10007986 */ /* 0x0001e2000c101b04 */
[----:B------:R-:W-:-:S03]  /*0680*/  IMAD.WIDE R10, R29, 0x8, R24 ;  /* 0x000000081d0a7825 */ /* 0x000fc600078e0218 */
[----:B------:R1:W-:Y:S04]  /*0690*/  STG.E.64 desc[UR4][R18.64], R12 ;  /* 0x0000000c12007986 */ /* 0x0003e8000c101b04 */
[----:B------:R2:W-:Y:S01]  /*06a0*/  STG.E.64 desc[UR4][R20.64], R12 ;  /* 0x0000000c14007986 */ /* 0x0005e2000c101b04 */
[----:B------:R-:W-:-:S03]  /*06b0*/  IMAD.WIDE R14, R29, 0x8, R10 ;  /* 0x000000081d0e7825 */ /* 0x000fc600078e020a */
[----:B------:R-:W-:Y:S01]  /*06c0*/  STG.E.64 desc[UR4][R24.64], R12 ;  /* 0x0000000c18007986 */ /* 0x000fe2000c101b04 */
[----:B0-----:R-:W-:-:S03]  /*06d0*/  IMAD.WIDE R16, R29, 0x8, R14 ;  /* 0x000000081d107825 */ /* 0x001fc600078e020e */
[----:B------:R0:W-:Y:S04]  /*06e0*/  STG.E.64 desc[UR4][R10.64], R12 ;  /* 0x0000000c0a007986 */ /* 0x0001e8000c101b04 */
[----:B------:R3:W-:Y:S01]  /*06f0*/  STG.E.64 desc[UR4][R14.64], R12 ;  /* 0x0000000c0e007986 */ /* 0x0007e2000c101b04 */
[----:B-1----:R-:W-:-:S03]  /*0700*/  IMAD.WIDE R18, R29, 0x8, R16 ;  /* 0x000000081d127825 */ /* 0x002fc600078e0210 */
[----:B------:R3:W-:Y:S01]  /*0710*/  STG.E.64 desc[UR4][R16.64], R12 ;  /* 0x0000000c10007986 */ /* 0x0007e2000c101b04 */
[----:B--2---:R-:W-:-:S03]  /*0720*/  IMAD.WIDE R20, R29, 0x8, R18 ;  /* 0x000000081d147825 */ /* 0x004fc600078e0212 */
[----:B------:R3:W-:Y:S04]  /*0730*/  STG.E.64 desc[UR4][R18.64], R12 ;  /* 0x0000000c12007986 */ /* 0x0007e8000c101b04 */
[----:B------:R3:W-:Y:S01]  /*0740*/  STG.E.64 desc[UR4][R20.64], R12 ;  /* 0x0000000c14007986 */ /* 0x0007e2000c101b04 */
[----:B------:R-:W-:-:S05]  /*0750*/  IMAD.WIDE R22, R29, 0x8, R20 ;  /* 0x000000081d167825 */ /* 0x000fca00078e0214 */
[----:B------:R3:W-:Y:S01]  /*0760*/  STG.E.64 desc[UR4][R22.64], R12 ;  /* 0x0000000c16007986 */ /* 0x0007e2000c101b04 */
[----:B------:R-:W-:-:S05]  /*0770*/  IMAD.WIDE R26, R29, 0x8, R22 ;  /* 0x000000081d1a7825 */ /* 0x000fca00078e0216 */
[----:B------:R3:W-:Y:S01]  /*0780*/  STG.E.64 desc[UR4][R26.64], R12 ;  /* 0x0000000c1a007986 */ /* 0x0007e2000c101b04 */
[----:B0-----:R-:W-:-:S05]  /*0790*/  IMAD.WIDE R10, R29, 0x8, R26 ;  /* 0x000000081d0a7825 */ /* 0x001fca00078e021a */
[----:B------:R3:W-:Y:S02]  /*07a0*/  STG.E.64 desc[UR4][R10.64], R12 ;  /* 0x0000000c0a007986 */ /* 0x0007e4000c101b04 */
.L_x_80:
[----:B------:R-:W-:Y:S05]  /*07b0*/  BSYNC.RECONVERGENT B0 ;  /* 0x0000000000007941 */ /* 0x000fea0003800200 */
.L_x_79:
[C---:B------:R-:W-:Y:S02]  /*07c0*/  LEA R7, R5.reuse, R7, 0x1 ;  /* 0x0000000705077211 */ /* 0x040fe400078e08ff */
[----:B------:R-:W-:Y:S01]  /*07d0*/  LEA R6, R5, R6, 0x1 ;  /* 0x0000000605067211 */ /* 0x000fe200078e08ff */
[----:B------:R-:W-:Y:S06]  /*07e0*/  @P2 BRA `(.L_x_81) ;  /* 0xfffffff8006c2947 */ /* 0x000fec000383ffff */
.L_x_76:
[----:B------:R-:W-:-:S04]  /*07f0*/  LOP3.LUT R2, R2, 0x1, RZ, 0xc0, !PT ;  /* 0x0000000102027812 */ /* 0x000fc800078ec0ff */
[----:B------:R-:W-:-:S13]  /*0800*/  ISETP.NE.U32.AND P0, PT, R2, 0x1, PT ;  /* 0x000000010200780c */ /* 0x000fda0003f05070 */
[----:B------:R-:W-:Y:S05]  /*0810*/  @!P0 EXIT ;  /* 0x000000000000894d */ /* 0x000fea0003800000 */
[----:B------:R-:W-:-:S05]  /*0820*/  IADD3 R0, PT, PT, R0, R3, RZ ;  /* 0x0000000300007210 */ /* 0x000fca0007ffe0ff */
[----:B-1-3--:R-:W-:-:S05]  /*0830*/  IMAD R0, R0, R5, R4 ;  /* 0x0000000500007224 */ /* 0x00afca00078e0204 */
[----:B------:R-:W-:-:S13]  /*0840*/  ISETP.GE.AND P0, PT, R0, R29, PT ;  /* 0x0000001d0000720c */ /* 0x000fda0003f06270 */
[----:B------:R-:W-:Y:S05]  /*0850*/  @P0 EXIT ;  /* 0x000000000000094d */ /* 0x000fea0003800000 */
[----:B0-----:R-:W0:Y:S01]  /*0860*/  LDC.64 R12, c[0x0][0x380] ;  /* 0x0000e000ff0c7b82 */ /* 0x001e220000000a00 */
[----:B------:R-:W-:Y:S01]  /*0870*/  HFMA2 R17, -RZ, RZ, 1.9580078125, 85.3125 ;  /* 0x3fd55555ff117431 */ /* 0x000fe200000001ff */
[----:B------:R-:W-:Y:S01]  /*0880*/  MOV R16, 0x55555555 ;  /* 0x5555555500107802 */ /* 0x000fe20000000f00 */
[----:B0-----:R-:W-:-:S05]  /*0890*/  IMAD.WIDE R12, R0, 0x8, R12 ;  /* 0x00000008000c7825 */ /* 0x001fca00078e020c */
[----:B------:R0:W-:Y:S01]  /*08a0*/  STG.E.64 desc[UR4][R12.64], R16 ;  /* 0x000000100c007986 */ /* 0x0001e2000c101b04 */
[----:B------:R-:W-:-:S04]  /*08b0*/  IMAD.WIDE R10, R29, 0x8, R12 ;  /* 0x000000081d0a7825 */ /* 0x000fc800078e020c */
[----:B------:R-:W-:-:S04]  /*08c0*/  IMAD.WIDE R26, R29, 0x8, R10 ;  /* 0x000000081d1a7825 */ /* 0x000fc800078e020a */
[----:B------:R-:W-:-:S04]  /*08d0*/  IMAD.WIDE R24, R29, 0x8, R26 ;  /* 0x000000081d187825 */ /* 0x000fc800078e021a */
[----:B0-----:R-:W-:Y:S01]  /*08e0*/  HFMA2 R17, -RZ, RZ, 1.91796875, 11832 ;  /* 0x3fac71c7ff117431 */ /* 0x001fe200000001ff */
[----:B------:R-:W-:Y:S01]  /*08f0*/  MOV R16, 0x1c71c71c ;  /* 0x1c71c71c00107802 */ /* 0x000fe20000000f00 */
[----:B------:R-:W-:-:S04]  /*0900*/  IMAD.WIDE R20, R29, 0x8, R24 ;  /* 0x000000081d147825 */ /* 0x000fc800078e0218 */
[----:B------:R-:W-:Y:S01]  /*0910*/  STG.E.64 desc[UR4][R10.64], R16 ;  /* 0x000000100a007986 */ /* 0x000fe2000c101b04 */
[----:B------:R-:W-:-:S03]  /*0920*/  IMAD.WIDE R8, R29, 0x8, R20 ;  /* 0x000000081d087825 */ /* 0x000fc600078e0214 */
[----:B------:R-:W-:Y:S04]  /*0930*/  STG.E.64 desc[UR4][R26.64], R16 ;  /* 0x000000101a007986 */ /* 0x000fe8000c101b04 */
[----:B------:R-:W-:Y:S01]  /*0940*/  STG.E.64 desc[UR4][R24.64], R16 ;  /* 0x0000001018007986 */ /* 0x000fe2000c101b04 */
[----:B------:R-:W-:-:S03]  /*0950*/  IMAD.WIDE R18, R29, 0x8, R8 ;  /* 0x000000081d127825 */ /* 0x000fc600078e0208 */
[----:B------:R-:W-:Y:S01]  /*0960*/  STG.E.64 desc[UR4][R20.64], R16 ;  /* 0x0000001014007986 */ /* 0x000fe2000c101b04 */
[----:B------:R-:W-:-:S03]  /*0970*/  IMAD.WIDE R6, R29, 0x8, R18 ;  /* 0x000000081d067825 */ /* 0x000fc600078e0212 */
[----:B------:R-:W-:Y:S04]  /*0980*/  STG.E.64 desc[UR4][R8.64], R16 ;  /* 0x0000001008007986 */ /* 0x000fe8000c101b04 */
[----:B------:R0:W-:Y:S01]  /*0990*/  STG.E.64 desc[UR4][R18.64], R16 ;  /* 0x0000001012007986 */ /* 0x0001e2000c101b04 */
[----:B------:R-:W-:-:S04]  /*09a0*/  IMAD.WIDE R2, R29, 0x8, R6 ;  /* 0x000000081d027825 */ /* 0x000fc800078e0206 */
[----:B------:R-:W-:-:S04]  /*09b0*/  IMAD.WIDE R4, R29, 0x8, R2 ;  /* 0x000000081d047825 */ /* 0x000fc800078e0202 */
[----:B------:R-:W-:-:S04]  /*09c0*/  IMAD.WIDE R14, R29, 0x8, R4 ;  /* 0x000000081d0e7825 */ /* 0x000fc800078e0204 */
[----:B0-----:R-:W-:Y:S01]  /*09d0*/  HFMA2 R19, -RZ, RZ, 1.90234375, 11832 ;  /* 0x3f9c71c7ff137431 */ /* 0x001fe200000001ff */
        /* <DEDUP_REMOVED lines=21> */
[----:B------:R-:W-:Y:S05]  /*0b30*/  EXIT ;  /* 0x000000000000794d */ /* 0x000fea0003800000 */
.L_x_82:
        /* <DEDUP_REMOVED lines=12> */
.L_x_109:


//--------------------- .text._Z23dvc_ScaLBL_D3Q19_UnpackiPiiiPdS0_i --------------------------
	.section	.text._Z23dvc_ScaLBL_D3Q19_UnpackiPiiiPdS0_i,"ax",@progbits
	.align	128
        .global         _Z23dvc_ScaLBL_D3Q19_UnpackiPiiiPdS0_i
        .type           _Z23dvc_ScaLBL_D3Q19_UnpackiPiiiPdS0_i,@function
        .size           _Z23dvc_ScaLBL_D3Q19_UnpackiPiiiPdS0_i,(.L_x_110 - _Z23dvc_ScaLBL_D3Q19_UnpackiPiiiPdS0_i)
        .other          _Z23dvc_ScaLBL_D3Q19_UnpackiPiiiPdS0_i,@"STO_CUDA_ENTRY STV_DEFAULT"
_Z23dvc_ScaLBL_D3Q19_UnpackiPiiiPdS0_i:
.text._Z23dvc_ScaLBL_D3Q19_UnpackiPiiiPdS0_i:
        /* <DEDUP_REMOVED lines=9> */
[----:B------:R-:W1:Y:S01]  /*0090*/  LDCU UR6, c[0x0][0x390] ;  /* 0x00007200ff0677ac */ /* 0x000e620008000800 */
[----:B------:R-:W2:Y:S01]  /*00a0*/  LDCU.64 UR4, c[0x0][0x358] ;  /* 0x00006b00ff0477ac */ /* 0x000ea20008000a00 */
[----:B-1----:R-:W-:-:S05]  /*00b0*/  IADD3 R5, PT, PT, R0, UR6, RZ ;  /* 0x0000000600057c10 */ /* 0x002fca000fffe0ff */
[----:B0-----:R-:W-:-:S05]  /*00c0*/  IMAD.WIDE R2, R5, 0x4, R2 ;  /* 0x0000000405027825 */ /* 0x001fca00078e0202 */
[----:B--2---:R-:W2:Y:S02]  /*00d0*/  LDG.E R0, desc[UR4][R2.64] ;  /* 0x0000000402007981 */ /* 0x004ea4000c1e1900 */
[----:B--2---:R-:W-:-:S13]  /*00e0*/  ISETP.GE.AND P0, PT, R0, RZ, PT ;  /* 0x000000ff0000720c */ /* 0x004fda0003f06270 */
[----:B------:R-:W-:Y:S05]  /*00f0*/  @!P0 EXIT ;  /* 0x000000000000894d */ /* 0x000fea0003800000 */
[----:B------:R-:W0:Y:S01]  /*0100*/  LDC.64 R2, c[0x0][0x398] ;  /* 0x0000e600ff027b82 */ /* 0x000e220000000a00 */
[----:B------:R-:W1:Y:S07]  /*0110*/  LDCU UR6, c[0x0][0x3a8] ;  /* 0x00007500ff0677ac */ /* 0x000e6e0008000800 */
[----:B------:R-:W1:Y:S01]  /*0120*/  LDC R7, c[0x0][0x380] ;  /* 0x0000e000ff077b82 */ /* 0x000e620000000800 */
[----:B0-----:R-:W-:-:S07]  /*0130*/  IMAD.WIDE R2, R5, 0x8, R2 ;  /* 0x0000000805027825 */ /* 0x001fce00078e0202 */
[----:B------:R-:W0:Y:S01]  /*0140*/  LDC.64 R4, c[0x0][0x3a0] ;  /* 0x0000e800ff047b82 */ /* 0x000e220000000a00 */
[----:B------:R-:W2:Y:S01]  /*0150*/  LDG.E.64 R2, desc[UR4][R2.64] ;  /* 0x0000000402027981 */ /* 0x000ea2000c1e1b00 */
[----:B-1----:R-:W-:-:S04]  /*0160*/  IMAD R7, R7, UR6, R0 ;  /* 0x0000000607077c24 */ /* 0x002fc8000f8e0200 */
[----:B0-----:R-:W-:-:S05]  /*0170*/  IMAD.WIDE R4, R7, 0x8, R4 ;  /* 0x0000000807047825 */ /* 0x001fca00078e0204 */
[----:B--2---:R-:W-:Y:S01]  /*0180*/  STG.E.64 desc[UR4][R4.64], R2 ;  /* 0x0000000204007986 */ /* 0x004fe2000c101b04 */
[----:B------:R-:W-:Y:S05]  /*0190*/  EXIT ;  /* 0x000000000000794d */ /* 0x000fea0003800000 */
.L_x_83:
        /* <DEDUP_REMOVED lines=14> */
.L_x_110:


//--------------------- .text._Z21dvc_ScaLBL_D3Q19_PackiPiiiPdS0_i --------------------------
	.section	.text._Z21dvc_ScaLBL_D3Q19_PackiPiiiPdS0_i,"ax",@progbits
	.align	128
        .global         _Z21dvc_ScaLBL_D3Q19_PackiPiiiPdS0_i
        .type           _Z21dvc_ScaLBL_D3Q19_PackiPiiiPdS0_i,@function
        .size           _Z21dvc_ScaLBL_D3Q19_PackiPiiiPdS0_i,(.L_x_111 - _Z21dvc_ScaLBL_D3Q19_PackiPiiiPdS0_i)
        .other          _Z21dvc_ScaLBL_D3Q19_PackiPiiiPdS0_i,@"STO_CUDA_ENTRY STV_DEFAULT"
_Z21dvc_ScaLBL_D3Q19_PackiPiiiPdS0_i:
.text._Z21dvc_ScaLBL_D3Q19_PackiPiiiPdS0_i:
        /* <DEDUP_REMOVED lines=10> */
[----:B------:R-:W2:Y:S06]  /*00a0*/  LDCU UR6, c[0x0][0x3a8] ;  /* 0x00007500ff0677ac */ /* 0x000eac0008000800 */
[----:B------:R-:W2:Y:S08]  /*00b0*/  LDC R7, c[0x0][0x380] ;  /* 0x0000e000ff077b82 */ /* 0x000eb00000000800 */
[----:B------:R-:W3:Y:S01]  /*00c0*/  LDC.64 R4, c[0x0][0x3a0] ;  /* 0x0000e800ff047b82 */ /* 0x000ee20000000a00 */
[----:B0-----:R-:W-:-:S06]  /*00d0*/  IMAD.WIDE R2, R9, 0x4, R2 ;  /* 0x0000000409027825 */ /* 0x001fcc00078e0202 */
[----:B-1----:R-:W2:Y:S02]  /*00e0*/  LDG.E R2, desc[UR4][R2.64] ;  /* 0x0000000402027981 */ /* 0x002ea4000c1e1900 */
[----:B--2---:R-:W-:Y:S01]  /*00f0*/  IMAD R7, R7, UR6, R2 ;  /* 0x0000000607077c24 */ /* 0x004fe2000f8e0202 */
[----:B------:R-:W0:Y:S03]  /*0100*/  LDCU UR6, c[0x0][0x390] ;  /* 0x00007200ff0677ac */ /* 0x000e260008000800 */
[----:B---3--:R-:W-:Y:S02]  /*0110*/  IMAD.WIDE R4, R7, 0x8, R4 ;  /* 0x0000000807047825 */ /* 0x008fe400078e0204 */
[----:B------:R-:W1:Y:S04]  /*0120*/  LDC.64 R6, c[0x0][0x398] ;  /* 0x0000e600ff067b82 */ /* 0x000e680000000a00 */
[----:B------:R-:W2:Y:S01]  /*0130*/  LDG.E.64 R4, desc[UR4][R4.64] ;  /* 0x0000000404047981 */ /* 0x000ea2000c1e1b00 */
[----:B0-----:R-:W-:-:S05]  /*0140*/  IADD3 R9, PT, PT, R9, UR6, RZ ;  /* 0x0000000609097c10 */ /* 0x001fca000fffe0ff */
[----:B-1----:R-:W-:-:S05]  /*0150*/  IMAD.WIDE R6, R9, 0x8, R6 ;  /* 0x0000000809067825 */ /* 0x002fca00078e0206 */
[----:B--2---:R-:W-:Y:S01]  /*0160*/  STG.E.64 desc[UR4][R6.64], R4 ;  /* 0x0000000406007986 */ /* 0x004fe2000c101b04 */
[----:B------:R-:W-:Y:S05]  /*0170*/  EXIT ;  /* 0x000000000000794d */ /* 0x000fea0003800000 */
.L_x_84:
        /* <DEDUP_REMOVED lines=16> */
.L_x_111:


//--------------------- .text._Z18deviceReduceKernelPdS_i --------------------------
	.section	.text._Z18deviceReduceKernelPdS_i,"ax",@progbits
	.align	128
        .global         _Z18deviceReduceKernelPdS_i
        .type           _Z18deviceReduceKernelPdS_i,@function
        .size           _Z18deviceReduceKernelPdS_i,(.L_x_112 - _Z18deviceReduceKernelPdS_i)
        .other          _Z18deviceReduceKernelPdS_i,@"STO_CUDA_ENTRY STV_DEFAULT"
_Z18deviceReduceKernelPdS_i:
.text._Z18deviceReduceKernelPdS_i:
[----:B------:R-:W-:Y:S01]  /*0000*/  LDC R1, c[0x0][0x37c] ;  /* 0x0000df00ff017b82 */ /* 0x000fe20000000800 */
[----:B------:R-:W0:Y:S01]  /*0010*/  S2R R0, SR_CTAID.X ;  /* 0x0000000000007919 */ /* 0x000e220000002500 */
[----:B------:R-:W0:Y:S01]  /*0020*/  LDCU UR5, c[0x0][0x360] ;  /* 0x00006c00ff0577ac */ /* 0x000e220008000800 */
[----:B------:R-:W-:Y:S01]  /*0030*/  BSSY.RECONVERGENT B0, `(.L_x_85) ;  /* 0x0000012000007945 */ /* 0x000fe20003800200 */
[----:B------:R-:W-:Y:S01]  /*0040*/  CS2R R4, SRZ ;  /* 0x0000000000047805 */ /* 0x000fe2000001ff00 */
[----:B------:R-:W0:Y:S01]  /*0050*/  S2R R3, SR_TID.X ;  /* 0x0000000000037919 */ /* 0x000e220000002100 */
[----:B------:R-:W1:Y:S01]  /*0060*/  LDCU UR8, c[0x0][0x390] ;  /* 0x00007200ff0877ac */ /* 0x000e620008000800 */
[----:B------:R-:W2:Y:S01]  /*0070*/  LDCU.64 UR6, c[0x0][0x358] ;  /* 0x00006b00ff0677ac */ /* 0x000ea20008000a00 */
[----:B0-----:R-:W-:-:S05]  /*0080*/  IMAD R2, R0, UR5, R3 ;  /* 0x0000000500027c24 */ /* 0x001fca000f8e0203 */
[----:B-1----:R-:W-:-:S13]  /*0090*/  ISETP.GE.AND P0, PT, R2, UR8, PT ;  /* 0x0000000802007c0c */ /* 0x002fda000bf06270 */
[----:B--2---:R-:W-:Y:S05]  /*00a0*/  @P0 BRA `(.L_x_86) ;  /* 0x0000000000280947 */ /* 0x004fea0003800000 */
[----:B------:R-:W0:Y:S01]  /*00b0*/  LDC R11, c[0x0][0x370] ;  /* 0x0000dc00ff0b7b82 */ /* 0x000e220000000800 */
[----:B------:R-:W-:-:S07]  /*00c0*/  CS2R R4, SRZ ;  /* 0x0000000000047805 */ /* 0x000fce000001ff00 */
[----:B------:R-:W1:Y:S01]  /*00d0*/  LDC.64 R8, c[0x0][0x380] ;  /* 0x0000e000ff087b82 */ /* 0x000e620000000a00 */
[----:B0-----:R-:W-:-:S07]  /*00e0*/  IMAD R11, R11, UR5, RZ ;  /* 0x000000050b0b7c24 */ /* 0x001fce000f8e02ff */
.L_x_87:
[----:B-1----:R-:W-:-:S06]  /*00f0*/  IMAD.WIDE R6, R2, 0x8, R8 ;  /* 0x0000000802067825 */ /* 0x002fcc00078e0208 */
[----:B------:R-:W2:Y:S01]  /*0100*/  LDG.E.64 R6, desc[UR6][R6.64] ;  /* 0x0000000606067981 */ /* 0x000ea2000c1e1b00 */
[----:B------:R-:W-:-:S05]  /*0110*/  IMAD.IADD R2, R11, 0x1, R2 ;  /* 0x000000010b027824 */ /* 0x000fca00078e0202 */
[----:B------:R-:W-:Y:S01]  /*0120*/  ISETP.GE.AND P0, PT, R2, UR8, PT ;  /* 0x0000000802007c0c */ /* 0x000fe2000bf06270 */
[----:B--2---:R-:W-:-:S12]  /*0130*/  DADD R4, R6, R4 ;  /* 0x0000000006047229 */ /* 0x004fd80000000004 */
[----:B------:R-:W-:Y:S05]  /*0140*/  @!P0 BRA `(.L_x_87) ;  /* 0xfffffffc00e88947 */ /* 0x000fea000383ffff */
.L_x_86:
[----:B------:R-:W-:Y:S05]  /*0150*/  BSYNC.RECONVERGENT B0 ;  /* 0x0000000000007941 */ /* 0x000fea0003800200 */
.L_x_85:
[----:B------:R-:W-:Y:S01]  /*0160*/  SHFL.DOWN PT, R7, R5, 0x10, 0x1f ;  /* 0x0a001f0005077f89 */ /* 0x000fe200000e0000 */
[----:B------:R-:W-:Y:S01]  /*0170*/  USHF.R.U32.HI UR4, URZ, 0x5, UR5 ;  /* 0x00000005ff047899 */ /* 0x000fe20008011605 */
[C---:B------:R-:W-:Y:S02]  /*0180*/  LOP3.LUT P0, R2, R3.reuse, 0x1f, RZ, 0xc0, !PT ;  /* 0x0000001f03027812 */ /* 0x040fe4000780c0ff */
[----:B------:R-:W0:Y:S03]  /*0190*/  SHFL.DOWN PT, R6, R4, 0x10, 0x1f ;  /* 0x0a001f0004067f89 */ /* 0x000e2600000e0000 */
[----:B------:R-:W-:-:S13]  /*01a0*/  ISETP.GE.U32.AND P1, PT, R3, UR4, PT ;  /* 0x0000000403007c0c */ /* 0x000fda000bf26070 */
[----:B------:R-:W1:Y:S01]  /*01b0*/  @!P1 S2R R14, SR_CgaCtaId ;  /* 0x00000000000e9919 */ /* 0x000e620000008800 */
[----:B0-----:R-:W-:-:S07]  /*01c0*/  DADD R6, R6, R4 ;  /* 0x0000000006067229 */ /* 0x001fce0000000004 */
[----:B------:R-:W-:Y:S04]  /*01d0*/  SHFL.DOWN PT, R9, R7, 0x8, 0x1f ;  /* 0x09001f0007097f89 */ /* 0x000fe800000e0000 */
[----:B------:R-:W0:Y:S02]  /*01e0*/  SHFL.DOWN PT, R8, R6, 0x8, 0x1f ;  /* 0x09001f0006087f89 */ /* 0x000e2400000e0000 */
[----:B0-----:R-:W-:Y:S01]  /*01f0*/  DADD R8, R6, R8 ;  /* 0x0000000006087229 */ /* 0x001fe20000000008 */
[----:B------:R-:W0:Y:S01]  /*0200*/  @!P0 S2R R7, SR_CgaCtaId ;  /* 0x0000000000078919 */ /* 0x000e220000008800 */
[----:B------:R-:W-:-:S05]  /*0210*/  @!P0 MOV R6, 0x400 ;  /* 0x0000040000068802 */ /* 0x000fca0000000f00 */
[----:B------:R-:W-:Y:S04]  /*0220*/  SHFL.DOWN PT, R11, R9, 0x4, 0x1f ;  /* 0x08801f00090b7f89 */ /* 0x000fe800000e0000 */
[----:B------:R-:W2:Y:S02]  /*0230*/  SHFL.DOWN PT, R10, R8, 0x4, 0x1f ;  /* 0x08801f00080a7f89 */ /* 0x000ea400000e0000 */
[----:B--2---:R-:W-:Y:S01]  /*0240*/  DADD R10, R8, R10 ;  /* 0x00000000080a7229 */ /* 0x004fe2000000000a */
[----:B------:R-:W-:Y:S02]  /*0250*/  @!P1 MOV R9, 0x400 ;  /* 0x0000040000099802 */ /* 0x000fe40000000f00 */
[----:B0-----:R-:W-:-:S04]  /*0260*/  @!P0 LEA R8, R7, R6, 0x18 ;  /* 0x0000000607088211 */ /* 0x001fc800078ec0ff */
[----:B------:R-:W-:Y:S04]  /*0270*/  SHFL.DOWN PT, R13, R11, 0x2, 0x1f ;  /* 0x08401f000b0d7f89 */ /* 0x000fe800000e0000 */
[----:B------:R-:W0:Y:S02]  /*0280*/  SHFL.DOWN PT, R12, R10, 0x2, 0x1f ;  /* 0x08401f000a0c7f89 */ /* 0x000e2400000e0000 */
[----:B0-----:R-:W-:Y:S01]  /*0290*/  DADD R12, R10, R12 ;  /* 0x000000000a0c7229 */ /* 0x001fe2000000000c */
[----:B-1----:R-:W-:Y:S02]  /*02a0*/  @!P1 LEA R11, R14, R9, 0x18 ;  /* 0x000000090e0b9211 */ /* 0x002fe400078ec0ff */
[----:B------:R-:W-:-:S04]  /*02b0*/  @!P0 LEA.HI R9, R3, R8, RZ, 0x1e ;  /* 0x0000000803098211 */ /* 0x000fc800078ff0ff */
[----:B------:R-:W-:Y:S01]  /*02c0*/  SHFL.DOWN PT, R5, R13, 0x1, 0x1f ;  /* 0x08201f000d057f89 */ /* 0x000fe200000e0000 */
[----:B------:R-:W-:-:S03]  /*02d0*/  @!P1 IMAD R2, R2, 0x8, R11 ;  /* 0x0000000802029824 */ /* 0x000fc600078e020b */
[----:B------:R-:W0:Y:S02]  /*02e0*/  SHFL.DOWN PT, R4, R12, 0x1, 0x1f ;  /* 0x08201f000c047f89 */ /* 0x000e2400000e0000 */
[----:B0-----:R-:W-:Y:S01]  /*02f0*/  DADD R6, R12, R4 ;  /* 0x000000000c067229 */ /* 0x001fe20000000004 */
[----:B------:R-:W-:-:S06]  /*0300*/  CS2R R4, SRZ ;  /* 0x0000000000047805 */ /* 0x000fcc000001ff00 */
[----:B------:R0:W-:Y:S01]  /*0310*/  @!P0 STS.64 [R9], R6 ;  /* 0x0000000609008388 */ /* 0x0001e20000000a00 */
[----:B------:R-:W-:Y:S01]  /*0320*/  BAR.SYNC.DEFER_BLOCKING 0x0 ;  /* 0x0000000000007b1d */ /* 0x000fe20000010000 */
[----:B------:R-:W-:-:S05]  /*0330*/  ISETP.GT.U32.AND P0, PT, R3, 0x1f, PT ;  /* 0x0000001f0300780c */ /* 0x000fca0003f04070 */
[----:B------:R0:W1:Y:S08]  /*0340*/  @!P1 LDS.64 R4, [R2] ;  /* 0x0000000002049984 */ /* 0x0000700000000a00 */
[----:B0-----:R-:W-:Y:S05]  /*0350*/  @P0 EXIT ;  /* 0x000000000000094d */ /* 0x001fea0003800000 */
[----:B-1----:R-:W-:Y:S01]  /*0360*/  SHFL.DOWN PT, R7, R5, 0x10, 0x1f ;  /* 0x0a001f0005077f89 */ /* 0x002fe200000e0000 */
[----:B------:R-:W-:-:S03]  /*0370*/  ISETP.NE.AND P0, PT, R3, RZ, PT ;  /* 0x000000ff0300720c */ /* 0x000fc60003f05270 */
[----:B------:R-:W0:Y:S02]  /*0380*/  SHFL.DOWN PT, R6, R4, 0x10, 0x1f ;  /* 0x0a001f0004067f89 */ /* 0x000e2400000e0000 */
[----:B0-----:R-:W-:-:S07]  /*0390*/  DADD R6, R6, R4 ;  /* 0x0000000006067229 */ /* 0x001fce0000000004 */
[----:B------:R-:W-:Y:S04]  /*03a0*/  SHFL.DOWN PT, R9, R7, 0x8, 0x1f ;  /* 0x09001f0007097f89 */ /* 0x000fe800000e0000 */
        /* <DEDUP_REMOVED lines=8> */
[----:B------:R0:W1:Y:S04]  /*0430*/  SHFL.DOWN PT, R3, R13, 0x1, 0x1f ;  /* 0x08201f000d037f89 */ /* 0x00006800000e0000 */
[----:B------:R0:W2:Y:S01]  /*0440*/  SHFL.DOWN PT, R2, R12, 0x1, 0x1f ;  /* 0x08201f000c027f89 */ /* 0x0000a200000e0000 */
[----:B------:R-:W-:Y:S05]  /*0450*/  @P0 EXIT ;  /* 0x000000000000094d */ /* 0x000fea0003800000 */
[----:B------:R-:W3:Y:S01]  /*0460*/  LDC.64 R4, c[0x0][0x388] ;  /* 0x0000e200ff047b82 */ /* 0x000ee20000000a00 */
[----:B012---:R-:W-:Y:S01]  /*0470*/  DADD R12, R12, R2 ;  /* 0x000000000c0c7229 */ /* 0x007fe20000000002 */
[----:B---3--:R-:W-:-:S06]  /*0480*/  IMAD.WIDE.U32 R2, R0, 0x8, R4 ;  /* 0x0000000800027825 */ /* 0x008fcc00078e0004 */
[----:B------:R-:W-:Y:S01]  /*0490*/  STG.E.64 desc[UR6][R2.64], R12 ;  /* 0x0000000c02007986 */ /* 0x000fe2000c101b06 */
[----:B------:R-:W-:Y:S05]  /*04a0*/  EXIT ;  /* 0x000000000000794d */ /* 0x000fea0003800000 */
.L_x_88:
        /* <DEDUP_REMOVED lines=13> */
.L_x_112:


//--------------------- .text._Z16sum_kernel_blockPdS_i --------------------------
	.section	.text._Z16sum_kernel_blockPdS_i,"ax",@progbits
	.align	128
        .global         _Z16sum_kernel_blockPdS_i
        .type           _Z16sum_kernel_blockPdS_i,@function
        .size           _Z16sum_kernel_blockPdS_i,(.L_x_113 - _Z16sum_kernel_blockPdS_i)
        .other          _Z16sum_kernel_blockPdS_i,@"STO_CUDA_ENTRY STV_DEFAULT"
_Z16sum_kernel_blockPdS_i:
.text._Z16sum_kernel_blockPdS_i:
[----:B------:R-:W-:Y:S01]  /*0000*/  LDC R1, c[0x0][0x37c] ;  /* 0x0000df00ff017b82 */ /* 0x000fe20000000800 */
[----:B------:R-:W0:Y:S07]  /*0010*/  S2R R0, SR_TID.X ;  /* 0x0000000000007919 */ /* 0x000e2e0000002100 */
[----:B------:R-:W0:Y:S01]  /*0020*/  S2UR UR4, SR_CTAID.X ;  /* 0x00000000000479c3 */ /* 0x000e220000002500 */
[----:B------:R-:W1:Y:S01]  /*0030*/  LDCU UR5, c[0x0][0x390] ;  /* 0x00007200ff0577ac */ /* 0x000e620008000800 */
[----:B------:R-:W-:Y:S01]  /*0040*/  BSSY.RECONVERGENT B0, `(.L_x_89) ;  /* 0x000001b000007945 */ /* 0x000fe20003800200 */
[----:B------:R-:W2:Y:S01]  /*0050*/  S2R R15, SR_TID.Y ;  /* 0x00000000000f7919 */ /* 0x000ea20000002200 */
[----:B------:R-:W3:Y:S01]  /*0060*/  LDCU.64 UR6, c[0x0][0x358] ;  /* 0x00006b00ff0677ac */ /* 0x000ee20008000a00 */
[----:B------:R-:W4:Y:S03]  /*0070*/  S2R R12, SR_TID.Z ;  /* 0x00000000000c7919 */ /* 0x000f260000002300 */
[----:B------:R-:W0:Y:S01]  /*0080*/  LDC R13, c[0x0][0x360] ;  /* 0x0000d800ff0d7b82 */ /* 0x000e220000000800 */
[----:B-1----:R-:W1:Y:S01]  /*0090*/  I2F.F64 R8, UR5 ;  /* 0x0000000500087d12 */ /* 0x002e620008201c00 */
[----:B0-----:R-:W-:Y:S01]  /*00a0*/  IMAD R4, R13, UR4, R0 ;  /* 0x000000040d047c24 */ /* 0x001fe2000f8e0200 */
[----:B-1----:R-:W-:-:S06]  /*00b0*/  DMUL R8, R8, 0.25 ;  /* 0x3fd0000008087828 */ /* 0x002fcc0000000000 */
[----:B------:R-:W0:Y:S02]  /*00c0*/  I2F.F64 R2, R4 ;  /* 0x0000000400027312 */ /* 0x000e240000201c00 */
[----:B0-----:R-:W-:Y:S01]  /*00d0*/  DSETP.GT.AND P0, PT, R8, R2, PT ;  /* 0x000000020800722a */ /* 0x001fe20003f04000 */
[----:B------:R-:W-:-:S13]  /*00e0*/  CS2R R2, SRZ ;  /* 0x0000000000027805 */ /* 0x000fda000001ff00 */
[----:B--234-:R-:W-:Y:S05]  /*00f0*/  @!P0 BRA `(.L_x_90) ;  /* 0x00000000003c8947 */ /* 0x01cfea0003800000 */
[----:B------:R-:W0:Y:S01]  /*0100*/  LDC.64 R10, c[0x0][0x388] ;  /* 0x0000e200ff0a7b82 */ /* 0x000e220000000a00 */
[----:B------:R-:W1:Y:S01]  /*0110*/  LDCU UR4, c[0x0][0x370] ;  /* 0x00006e00ff0477ac */ /* 0x000e620008000800 */
[----:B------:R-:W-:Y:S01]  /*0120*/  IMAD.MOV.U32 R19, RZ, RZ, R4 ;  /* 0x000000ffff137224 */ /* 0x000fe200078e0004 */
[----:B------:R-:W-:Y:S01]  /*0130*/  CS2R R2, SRZ ;  /* 0x0000000000027805 */ /* 0x000fe2000001ff00 */
[----:B-1----:R-:W-:-:S07]  /*0140*/  IMAD R14, R13, UR4, RZ ;  /* 0x000000040d0e7c24 */ /* 0x002fce000f8e02ff */
.L_x_91:
[----:B0-----:R-:W-:-:S06]  /*0150*/  IMAD.WIDE R4, R19, 0x10, R10 ;  /* 0x0000001013047825 */ /* 0x001fcc00078e020a */
[----:B------:R-:W2:Y:S01]  /*0160*/  LDG.E.128 R4, desc[UR6][R4.64] ;  /* 0x0000000604047981 */ /* 0x000ea2000c1e1d00 */
[----:B------:R-:W-:-:S04]  /*0170*/  IADD3 R19, PT, PT, R14, R19, RZ ;  /* 0x000000130e137210 */ /* 0x000fc80007ffe0ff */
[----:B------:R-:W0:Y:S02]  /*0180*/  I2F.F64 R16, R19 ;  /* 0x0000001300107312 */ /* 0x000e240000201c00 */
[----:B0-----:R-:W-:Y:S01]  /*0190*/  DSETP.GT.AND P0, PT, R8, R16, PT ;  /* 0x000000100800722a */ /* 0x001fe20003f04000 */
[----:B--2---:R-:W-:-:S05]  /*01a0*/  IADD3 R6, PT, PT, R6, R5, R4 ;  /* 0x0000000506067210 */ /* 0x004fca0007ffe004 */
[----:B------:R-:W-:-:S06]  /*01b0*/  IMAD.IADD R6, R7, 0x1, R6 ;  /* 0x0000000107067824 */ /* 0x000fcc00078e0206 */
[----:B------:R-:W0:Y:S02]  /*01c0*/  I2F.F64 R6, R6 ;  /* 0x0000000600067312 */ /* 0x000e240000201c00 */
[----:B0-----:R-:W-:Y:S01]  /*01d0*/  DADD R2, R6, R2 ;  /* 0x0000000006027229 */ /* 0x001fe20000000002 */
[----:B------:R-:W-:Y:S10]  /*01e0*/  @P0 BRA `(.L_x_91) ;  /* 0xfffffffc00d80947 */ /* 0x000ff4000383ffff */
.L_x_90:
[----:B------:R-:W-:Y:S05]  /*01f0*/  BSYNC.RECONVERGENT B0 ;  /* 0x0000000000007941 */ /* 0x000fea0003800200 */
.L_x_89:
[----:B------:R-:W0:Y:S01]  /*0200*/  LDCU UR4, c[0x0][0x364] ;  /* 0x00006c80ff0477ac */ /* 0x000e220008000800 */
[----:B------:R-:W1:Y:S01]  /*0210*/  LDCU UR5, c[0x0][0x368] ;  /* 0x00006d00ff0577ac */ /* 0x000e620008000800 */
[----:B0-----:R-:W-:Y:S02]  /*0220*/  IMAD R4, R13, UR4, RZ ;  /* 0x000000040d047c24 */ /* 0x001fe4000f8e02ff */
[----:B------:R-:W-:Y:S02]  /*0230*/  IMAD R12, R12, UR4, R15 ;  /* 0x000000040c0c7c24 */ /* 0x000fe4000f8e020f */
[----:B-1----:R-:W-:Y:S02]  /*0240*/  IMAD R4, R4, UR5, RZ ;  /* 0x0000000504047c24 */ /* 0x002fe4000f8e02ff */
[----:B------:R-:W-:-:S03]  /*0250*/  IMAD R13, R12, R13, RZ ;  /* 0x0000000d0c0d7224 */ /* 0x000fc600078e02ff */
[----:B------:R-:W-:Y:S02]  /*0260*/  ISETP.GE.U32.AND P1, PT, R4, 0x2, PT ;  /* 0x000000020400780c */ /* 0x000fe40003f26070 */
[----:B------:R-:W-:-:S11]  /*0270*/  LOP3.LUT P0, RZ, R13, R0, RZ, 0xfc, !PT ;  /* 0x000000000dff7212 */ /* 0x000fd6000780fcff */
[----:B------:R-:W-:Y:S05]  /*0280*/  @!P1 BRA `(.L_x_92) ;  /* 0x0000000000449947 */ /* 0x000fea0003800000 */
[----:B------:R-:W0:Y:S01]  /*0290*/  S2UR UR5, SR_CgaCtaId ;  /* 0x00000000000579c3 */ /* 0x000e220000008800 */
[----:B------:R-:W-:Y:S01]  /*02a0*/  UMOV UR4, 0x400 ;  /* 0x0000040000047882 */ /* 0x000fe20000000000 */
[----:B------:R-:W-:Y:S01]  /*02b0*/  IADD3 R0, PT, PT, R13, R0, RZ ;  /* 0x000000000d007210 */ /* 0x000fe20007ffe0ff */
[----:B------:R-:W-:Y:S01]  /*02c0*/  IMAD.MOV.U32 R6, RZ, RZ, R4 ;  /* 0x000000ffff067224 */ /* 0x000fe200078e0004 */
[----:B0-----:R-:W-:-:S06]  /*02d0*/  ULEA UR4, UR5, UR4, 0x18 ;  /* 0x0000000405047291 */ /* 0x001fcc000f8ec0ff */
[----:B------:R-:W-:-:S07]  /*02e0*/  LEA R7, R0, UR4, 0x3 ;  /* 0x0000000400077c11 */ /* 0x000fce000f8e18ff */
.L_x_93:
[----:B------:R-:W-:Y:S01]  /*02f0*/  SHF.R.U32.HI R8, RZ, 0x1, R6 ;  /* 0x00000001ff087819 */ /* 0x000fe20000011606 */
[----:B------:R-:W-:Y:S01]  /*0300*/  STS.64 [R7], R2 ;  /* 0x0000000207007388 */ /* 0x000fe20000000a00 */
[----:B------:R-:W-:Y:S02]  /*0310*/  BAR.SYNC.DEFER_BLOCKING 0x0 ;  /* 0x0000000000007b1d */ /* 0x000fe40000010000 */
[----:B------:R-:W-:Y:S02]  /*0320*/  ISETP.GT.U32.AND P1, PT, R8, R0, PT ;  /* 0x000000000800720c */ /* 0x000fe40003f24070 */
[----:B------:R-:W-:Y:S01]  /*0330*/  ISETP.GT.U32.AND P2, PT, R6, 0x3, PT ;  /* 0x000000030600780c */ /* 0x000fe20003f44070 */
[----:B------:R-:W-:-:S10]  /*0340*/  IMAD.MOV.U32 R6, RZ, RZ, R8 ;  /* 0x000000ffff067224 */ /* 0x000fd400078e0008 */
[----:B------:R-:W-:-:S06]  /*0350*/  @P1 LEA R4, R8, R7, 0x3 ;  /* 0x0000000708041211 */ /* 0x000fcc00078e18ff */
[----:B------:R-:W0:Y:S02]  /*0360*/  @P1 LDS.64 R4, [R4] ;  /* 0x0000000004041984 */ /* 0x000e240000000a00 */
[----:B0-----:R-:W-:Y:S01]  /*0370*/  @P1 DADD R2, R2, R4 ;  /* 0x0000000002021229 */ /* 0x001fe20000000004 */
[----:B------:R-:W-:Y:S06]  /*0380*/  BAR.SYNC.DEFER_BLOCKING 0x0 ;  /* 0x0000000000007b1d */ /* 0x000fec0000010000 */
[----:B------:R-:W-:Y:S05]  /*0390*/  @P2 BRA `(.L_x_93) ;  /* 0xfffffffc00d42947 */ /* 0x000fea000383ffff */
.L_x_92:
[----:B------:R-:W-:Y:S05]  /*03a0*/  @P0 EXIT ;  /* 0x000000000000094d */ /* 0x000fea0003800000 */
[----:B------:R-:W0:Y:S02]  /*03b0*/  LDC.64 R4, c[0x0][0x380] ;  /* 0x0000e000ff047b82 */ /* 0x000e240000000a00 */
[----:B0-----:R-:W-:Y:S01]  /*03c0*/  REDG.E.ADD.F64.RN.STRONG.GPU desc[UR6][R4.64], R2 ;  /* 0x00000002040079a6 */ /* 0x001fe2000c12ff06 */
[----:B------:R-:W-:Y:S05]  /*03d0*/  EXIT ;  /* 0x000000000000794d */ /* 0x000fea0003800000 */
.L_x_94:
        /* <DEDUP_REMOVED lines=10> */
.L_x_113:


//--------------------- .nv.shared._Z32dvc_ScaLBL_D3Q19_AAodd_Flux_BC_zPiS_PdddS0_ii --------------------------
	.section	.nv.shared._Z32dvc_ScaLBL_D3Q19_AAodd_Flux_BC_zPiS_PdddS0_ii,"aw",@nobits
	.sectionflags	@""
	.align	16
	.zero		1024


//--------------------- .nv.shared.reserved.0     --------------------------
	.section	.nv.shared.reserved.0,"aw",@nobits
	.weak		__nv_reservedSMEM_offset_0_alias
	.size		__nv_reservedSMEM_offset_0_alias, 0, 64
	.other		__nv_reservedSMEM_offset_0_alias,@"STO_CUDA_RESERVED_SHARED STV_DEFAULT"
__nv_reservedSMEM_offset_0_alias:
	.zero		0
	.zero		64


//--------------------- .nv.shared._Z33dvc_ScaLBL_D3Q19_AAeven_Flux_BC_zPiPdddS0_ii --------------------------
	.section	.nv.shared._Z33dvc_ScaLBL_D3Q19_AAeven_Flux_BC_zPiPdddS0_ii,"aw",@nobits
	.sectionflags	@""
	.align	16
	.zero		1024


//--------------------- .nv.shared._Z36dvc_ScaLBL_D3Q19_AAodd_Pressure_BC_ZPiS_Pddii --------------------------
	.section	.nv.shared._Z36dvc_ScaLBL_D3Q19_AAodd_Pressure_BC_ZPiS_Pddii,"aw",@nobits
	.sectionflags	@""
	.align	16
	.zero		1024


//--------------------- .nv.shared._Z36dvc_ScaLBL_D3Q19_AAodd_Pressure_BC_zPiS_Pddii --------------------------
	.section	.nv.shared._Z36dvc_ScaLBL_D3Q19_AAodd_Pressure_BC_zPiS_Pddii,"aw",@nobits
	.sectionflags	@""
	.align	16
	.zero		1024


//--------------------- .nv.shared._Z37dvc_ScaLBL_D3Q19_AAeven_Pressure_BC_ZPiPddii --------------------------
	.section	.nv.shared._Z37dvc_ScaLBL_D3Q19_AAeven_Pressure_BC_ZPiPddii,"aw",@nobits
	.sectionflags	@""
	.align	16
	.zero		1024


//--------------------- .nv.shared._Z37dvc_ScaLBL_D3Q19_AAeven_Pressure_BC_zPiPddii --------------------------
	.section	.nv.shared._Z37dvc_ScaLBL_D3Q19_AAeven_Pressure_BC_zPiPddii,"aw",@nobits
	.sectionflags	@""
	.align	16
	.zero		1024


//--------------------- .nv.shared._Z25dvc_ScaLBL_D3Q19_PressurePKdPdi --------------------------
	.section	.nv.shared._Z25dvc_ScaLBL_D3Q19_PressurePKdPdi,"aw",@nobits
	.sectionflags	@""
	.align	16
	.zero		1024


//--------------------- .nv.shared._Z25dvc_ScaLBL_D3Q19_MomentumPdS_i --------------------------
	.section	.nv.shared._Z25dvc_ScaLBL_D3Q19_MomentumPdS_i,"aw",@nobits
	.sectionflags	@""
	.align	16
	.zero		1024


//--------------------- .nv.shared._Z21dvc_ScaLBL_AAeven_MRTPdiiiddddd --------------------------
	.section	.nv.shared._Z21dvc_ScaLBL_AAeven_MRTPdiiiddddd,"aw",@nobits
	.sectionflags	@""
	.align	16
	.zero		1024


//--------------------- .nv.shared._Z20dvc_ScaLBL_AAodd_MRTPiPdiiiddddd --------------------------
	.section	.nv.shared._Z20dvc_ScaLBL_AAodd_MRTPiPdiiiddddd,"aw",@nobits
	.sectionflags	@""
	.align	16
	.zero		1024


//--------------------- .nv.shared._Z21dvc_ScaLBL_D3Q19_InitPdi --------------------------
	.section	.nv.shared._Z21dvc_ScaLBL_D3Q19_InitPdi,"aw",@nobits
	.sectionflags	@""
	.align	16
	.zero		1024


//--------------------- .nv.shared._Z23dvc_ScaLBL_D3Q19_UnpackiPiiiPdS0_i --------------------------
	.section	.nv.shared._Z23dvc_ScaLBL_D3Q19_UnpackiPiiiPdS0_i,"aw",@nobits
	.sectionflags	@""
	.align	16
	.zero		1024


//--------------------- .nv.shared._Z21dvc_ScaLBL_D3Q19_PackiPiiiPdS0_i --------------------------
	.section	.nv.shared._Z21dvc_ScaLBL_D3Q19_PackiPiiiPdS0_i,"aw",@nobits
	.sectionflags	@""
	.align	16
	.zero		1024


//--------------------- .nv.shared._Z18deviceReduceKernelPdS_i --------------------------
	.section	.nv.shared._Z18deviceReduceKernelPdS_i,"aw",@nobits
	.sectionflags	@""
	.align	16
.nv.shared._Z18deviceReduceKernelPdS_i:
	.zero		1280


//--------------------- .nv.shared._Z16sum_kernel_blockPdS_i --------------------------
	.section	.nv.shared._Z16sum_kernel_blockPdS_i,"aw",@nobits
	.sectionflags	@""
	.align	16
	.zero		1024


//--------------------- .nv.constant0._Z32dvc_ScaLBL_D3Q19_AAodd_Flux_BC_zPiS_PdddS0_ii --------------------------
	.section	.nv.constant0._Z32dvc_ScaLBL_D3Q19_AAodd_Flux_BC_zPiS_PdddS0_ii,"a",@progbits
	.sectionflags	@""
	.align	4
.nv.constant0._Z32dvc_ScaLBL_D3Q19_AAodd_Flux_BC_zPiS_PdddS0_ii:
	.zero		952


//--------------------- .nv.constant0._Z33dvc_ScaLBL_D3Q19_AAeven_Flux_BC_zPiPdddS0_ii --------------------------
	.section	.nv.constant0._Z33dvc_ScaLBL_D3Q19_AAeven_Flux_BC_zPiPdddS0_ii,"a",@progbits
	.sectionflags	@""
	.align	4
.nv.constant0._Z33dvc_ScaLBL_D3Q19_AAeven_Flux_BC_zPiPdddS0_ii:
	.zero		944


//--------------------- .nv.constant0._Z36dvc_ScaLBL_D3Q19_AAodd_Pressure_BC_ZPiS_Pddii --------------------------
	.section	.nv.constant0._Z36dvc_ScaLBL_D3Q19_AAodd_Pressure_BC_ZPiS_Pddii,"a",@progbits
	.sectionflags	@""
	.align	4
.nv.constant0._Z36dvc_ScaLBL_D3Q19_AAodd_Pressure_BC_ZPiS_Pddii:
	.zero		936


//--------------------- .nv.constant0._Z36dvc_ScaLBL_D3Q19_AAodd_Pressure_BC_zPiS_Pddii --------------------------
	.section	.nv.constant0._Z36dvc_ScaLBL_D3Q19_AAodd_Pressure_BC_zPiS_Pddii,"a",@progbits
	.sectionflags	@""
	.align	4
.nv.constant0._Z36dvc_ScaLBL_D3Q19_AAodd_Pressure_BC_zPiS_Pddii:
	.zero		936


//--------------------- .nv.constant0._Z37dvc_ScaLBL_D3Q19_AAeven_Pressure_BC_ZPiPddii --------------------------
	.section	.nv.constant0._Z37dvc_ScaLBL_D3Q19_AAeven_Pressure_BC_ZPiPddii,"a",@progbits
	.sectionflags	@""
	.align	4
.nv.constant0._Z37dvc_ScaLBL_D3Q19_AAeven_Pressure_BC_ZPiPddii:
	.zero		928


//--------------------- .nv.constant0._Z37dvc_ScaLBL_D3Q19_AAeven_Pressure_BC_zPiPddii --------------------------
	.section	.nv.constant0._Z37dvc_ScaLBL_D3Q19_AAeven_Pressure_BC_zPiPddii,"a",@progbits
	.sectionflags	@""
	.align	4
.nv.constant0._Z37dvc_ScaLBL_D3Q19_AAeven_Pressure_BC_zPiPddii:
	.zero		928


//--------------------- .nv.constant0._Z25dvc_ScaLBL_D3Q19_PressurePKdPdi --------------------------
	.section	.nv.constant0._Z25dvc_ScaLBL_D3Q19_PressurePKdPdi,"a",@progbits
	.sectionflags	@""
	.align	4
.nv.constant0._Z25dvc_ScaLBL_D3Q19_PressurePKdPdi:
	.zero		916


//--------------------- .nv.constant0._Z25dvc_ScaLBL_D3Q19_MomentumPdS_i --------------------------
	.section	.nv.constant0._Z25dvc_ScaLBL_D3Q19_MomentumPdS_i,"a",@progbits
	.sectionflags	@""
	.align	4
.nv.constant0._Z25dvc_ScaLBL_D3Q19_MomentumPdS_i:
	.zero		916


//--------------------- .nv.constant0._Z21dvc_ScaLBL_AAeven_MRTPdiiiddddd --------------------------
	.section	.nv.constant0._Z21dvc_ScaLBL_AAeven_MRTPdiiiddddd,"a",@progbits
	.sectionflags	@""
	.align	4
.nv.constant0._Z21dvc_ScaLBL_AAeven_MRTPdiiiddddd:
	.zero		960


//--------------------- .nv.constant0._Z20dvc_ScaLBL_AAodd_MRTPiPdiiiddddd --------------------------
	.section	.nv.constant0._Z20dvc_ScaLBL_AAodd_MRTPiPdiiiddddd,"a",@progbits
	.sectionflags	@""
	.align	4
.nv.constant0._Z20dvc_ScaLBL_AAodd_MRTPiPdiiiddddd:
	.zero		968


//--------------------- .nv.constant0._Z21dvc_ScaLBL_D3Q19_InitPdi --------------------------
	.section	.nv.constant0._Z21dvc_ScaLBL_D3Q19_InitPdi,"a",@progbits
	.sectionflags	@""
	.align	4
.nv.constant0._Z21dvc_ScaLBL_D3Q19_InitPdi:
	.zero		908


//--------------------- .nv.constant0._Z23dvc_ScaLBL_D3Q19_UnpackiPiiiPdS0_i --------------------------
	.section	.nv.constant0._Z23dvc_ScaLBL_D3Q19_UnpackiPiiiPdS0_i,"a",@progbits
	.sectionflags	@""
	.align	4
.nv.constant0._Z23dvc_ScaLBL_D3Q19_UnpackiPiiiPdS0_i:
	.zero		940


//--------------------- .nv.constant0._Z21dvc_ScaLBL_D3Q19_PackiPiiiPdS0_i --------------------------
	.section	.nv.constant0._Z21dvc_ScaLBL_D3Q19_PackiPiiiPdS0_i,"a",@progbits
	.sectionflags	@""
	.align	4
.nv.constant0._Z21dvc_ScaLBL_D3Q19_PackiPiiiPdS0_i:
	.zero		940


//--------------------- .nv.constant0._Z18deviceReduceKernelPdS_i --------------------------
	.section	.nv.constant0._Z18deviceReduceKernelPdS_i,"a",@progbits
	.sectionflags	@""
	.align	4
.nv.constant0._Z18deviceReduceKernelPdS_i:
	.zero		916


//--------------------- .nv.constant0._Z16sum_kernel_blockPdS_i --------------------------
	.section	.nv.constant0._Z16sum_kernel_blockPdS_i,"a",@progbits
	.sectionflags	@""
	.align	4
.nv.constant0._Z16sum_kernel_blockPdS_i:
	.zero		916


//--------------------- SYMBOLS --------------------------

	.type		.nv.reservedSmem.offset0,@object
	.size		.nv.reservedSmem.offset0,0x4
	.type		.nv.reservedSmem.cap,@object
	.size		.nv.reservedSmem.cap,0x4
